//
// Generated by NVIDIA NVVM Compiler
//
// Compiler Build ID: CL-36424714
// Cuda compilation tools, release 13.0, V13.0.88
// Based on NVVM 20.0.0
//

.version 9.0
.target sm_100
.address_size 64

	// .globl	_Z15csr_spmv_kernelPK9CSRMatrixPKfPfi
.extern .shared .align 16 .b8 shared_mem[];
.extern .shared .align 16 .b8 shared_remaining[];
.extern .shared .align 16 .b8 shared_scores[];
.extern .shared .align 16 .b8 shared_indices[];

.visible .entry _Z15csr_spmv_kernelPK9CSRMatrixPKfPfi(
	.param .u64 .ptr .align 1 _Z15csr_spmv_kernelPK9CSRMatrixPKfPfi_param_0,
	.param .u64 .ptr .align 1 _Z15csr_spmv_kernelPK9CSRMatrixPKfPfi_param_1,
	.param .u64 .ptr .align 1 _Z15csr_spmv_kernelPK9CSRMatrixPKfPfi_param_2,
	.param .u32 _Z15csr_spmv_kernelPK9CSRMatrixPKfPfi_param_3
)
{
	.reg .pred 	%p<11>;
	.reg .b32 	%r<65>;
	.reg .b32 	%f<112>;
	.reg .b64 	%rd<89>;

	ld.param.u64 	%rd8, [_Z15csr_spmv_kernelPK9CSRMatrixPKfPfi_param_0];
	ld.param.u64 	%rd9, [_Z15csr_spmv_kernelPK9CSRMatrixPKfPfi_param_1];
	ld.param.u64 	%rd7, [_Z15csr_spmv_kernelPK9CSRMatrixPKfPfi_param_2];
	ld.param.u32 	%r23, [_Z15csr_spmv_kernelPK9CSRMatrixPKfPfi_param_3];
	cvta.to.global.u64 	%rd1, %rd9;
	cvta.to.global.u64 	%rd2, %rd8;
	mov.u32 	%r24, %ctaid.x;
	mov.u32 	%r25, %ntid.x;
	mov.u32 	%r26, %tid.x;
	mad.lo.s32 	%r1, %r24, %r25, %r26;
	setp.ge.s32 	%p1, %r1, %r23;
	@%p1 bra 	$L__BB0_15;
	ld.global.nc.u64 	%rd10, [%rd2+16];
	cvta.to.global.u64 	%rd11, %rd10;
	mul.wide.s32 	%rd12, %r1, 4;
	add.s64 	%rd13, %rd11, %rd12;
	ld.global.nc.u32 	%r60, [%rd13];
	ld.global.nc.u32 	%r3, [%rd13+4];
	setp.ge.s32 	%p2, %r60, %r3;
	mov.f32 	%f111, 0f00000000;
	@%p2 bra 	$L__BB0_14;
	ld.global.nc.u64 	%rd14, [%rd2+8];
	cvta.to.global.u64 	%rd3, %rd14;
	ld.global.nc.u64 	%rd15, [%rd2];
	cvta.to.global.u64 	%rd4, %rd15;
	sub.s32 	%r4, %r3, %r60;
	and.b32  	%r5, %r4, 15;
	sub.s32 	%r27, %r60, %r3;
	setp.gt.u32 	%p3, %r27, -16;
	mov.f32 	%f111, 0f00000000;
	@%p3 bra 	$L__BB0_5;
	and.b32  	%r28, %r4, -16;
	neg.s32 	%r58, %r28;
	add.s64 	%rd5, %rd3, 32;
	add.s64 	%rd6, %rd4, 32;
	mov.f32 	%f111, 0f00000000;
$L__BB0_4:
	.pragma "nounroll";
	mul.wide.s32 	%rd16, %r60, 4;
	add.s64 	%rd17, %rd5, %rd16;
	add.s64 	%rd18, %rd6, %rd16;
	ld.global.nc.u32 	%r29, [%rd17+-32];
	ld.global.nc.f32 	%f18, [%rd18+-32];
	mul.wide.s32 	%rd19, %r29, 4;
	add.s64 	%rd20, %rd1, %rd19;
	ld.global.nc.f32 	%f19, [%rd20];
	fma.rn.f32 	%f20, %f18, %f19, %f111;
	ld.global.nc.u32 	%r30, [%rd17+-28];
	ld.global.nc.f32 	%f21, [%rd18+-28];
	mul.wide.s32 	%rd21, %r30, 4;
	add.s64 	%rd22, %rd1, %rd21;
	ld.global.nc.f32 	%f22, [%rd22];
	fma.rn.f32 	%f23, %f21, %f22, %f20;
	ld.global.nc.u32 	%r31, [%rd17+-24];
	ld.global.nc.f32 	%f24, [%rd18+-24];
	mul.wide.s32 	%rd23, %r31, 4;
	add.s64 	%rd24, %rd1, %rd23;
	ld.global.nc.f32 	%f25, [%rd24];
	fma.rn.f32 	%f26, %f24, %f25, %f23;
	ld.global.nc.u32 	%r32, [%rd17+-20];
	ld.global.nc.f32 	%f27, [%rd18+-20];
	mul.wide.s32 	%rd25, %r32, 4;
	add.s64 	%rd26, %rd1, %rd25;
	ld.global.nc.f32 	%f28, [%rd26];
	fma.rn.f32 	%f29, %f27, %f28, %f26;
	ld.global.nc.u32 	%r33, [%rd17+-16];
	ld.global.nc.f32 	%f30, [%rd18+-16];
	mul.wide.s32 	%rd27, %r33, 4;
	add.s64 	%rd28, %rd1, %rd27;
	ld.global.nc.f32 	%f31, [%rd28];
	fma.rn.f32 	%f32, %f30, %f31, %f29;
	ld.global.nc.u32 	%r34, [%rd17+-12];
	ld.global.nc.f32 	%f33, [%rd18+-12];
	mul.wide.s32 	%rd29, %r34, 4;
	add.s64 	%rd30, %rd1, %rd29;
	ld.global.nc.f32 	%f34, [%rd30];
	fma.rn.f32 	%f35, %f33, %f34, %f32;
	ld.global.nc.u32 	%r35, [%rd17+-8];
	ld.global.nc.f32 	%f36, [%rd18+-8];
	mul.wide.s32 	%rd31, %r35, 4;
	add.s64 	%rd32, %rd1, %rd31;
	ld.global.nc.f32 	%f37, [%rd32];
	fma.rn.f32 	%f38, %f36, %f37, %f35;
	ld.global.nc.u32 	%r36, [%rd17+-4];
	ld.global.nc.f32 	%f39, [%rd18+-4];
	mul.wide.s32 	%rd33, %r36, 4;
	add.s64 	%rd34, %rd1, %rd33;
	ld.global.nc.f32 	%f40, [%rd34];
	fma.rn.f32 	%f41, %f39, %f40, %f38;
	ld.global.nc.u32 	%r37, [%rd17];
	ld.global.nc.f32 	%f42, [%rd18];
	mul.wide.s32 	%rd35, %r37, 4;
	add.s64 	%rd36, %rd1, %rd35;
	ld.global.nc.f32 	%f43, [%rd36];
	fma.rn.f32 	%f44, %f42, %f43, %f41;
	ld.global.nc.u32 	%r38, [%rd17+4];
	ld.global.nc.f32 	%f45, [%rd18+4];
	mul.wide.s32 	%rd37, %r38, 4;
	add.s64 	%rd38, %rd1, %rd37;
	ld.global.nc.f32 	%f46, [%rd38];
	fma.rn.f32 	%f47, %f45, %f46, %f44;
	ld.global.nc.u32 	%r39, [%rd17+8];
	ld.global.nc.f32 	%f48, [%rd18+8];
	mul.wide.s32 	%rd39, %r39, 4;
	add.s64 	%rd40, %rd1, %rd39;
	ld.global.nc.f32 	%f49, [%rd40];
	fma.rn.f32 	%f50, %f48, %f49, %f47;
	ld.global.nc.u32 	%r40, [%rd17+12];
	ld.global.nc.f32 	%f51, [%rd18+12];
	mul.wide.s32 	%rd41, %r40, 4;
	add.s64 	%rd42, %rd1, %rd41;
	ld.global.nc.f32 	%f52, [%rd42];
	fma.rn.f32 	%f53, %f51, %f52, %f50;
	ld.global.nc.u32 	%r41, [%rd17+16];
	ld.global.nc.f32 	%f54, [%rd18+16];
	mul.wide.s32 	%rd43, %r41, 4;
	add.s64 	%rd44, %rd1, %rd43;
	ld.global.nc.f32 	%f55, [%rd44];
	fma.rn.f32 	%f56, %f54, %f55, %f53;
	ld.global.nc.u32 	%r42, [%rd17+20];
	ld.global.nc.f32 	%f57, [%rd18+20];
	mul.wide.s32 	%rd45, %r42, 4;
	add.s64 	%rd46, %rd1, %rd45;
	ld.global.nc.f32 	%f58, [%rd46];
	fma.rn.f32 	%f59, %f57, %f58, %f56;
	ld.global.nc.u32 	%r43, [%rd17+24];
	ld.global.nc.f32 	%f60, [%rd18+24];
	mul.wide.s32 	%rd47, %r43, 4;
	add.s64 	%rd48, %rd1, %rd47;
	ld.global.nc.f32 	%f61, [%rd48];
	fma.rn.f32 	%f62, %f60, %f61, %f59;
	ld.global.nc.u32 	%r44, [%rd17+28];
	ld.global.nc.f32 	%f63, [%rd18+28];
	mul.wide.s32 	%rd49, %r44, 4;
	add.s64 	%rd50, %rd1, %rd49;
	ld.global.nc.f32 	%f64, [%rd50];
	fma.rn.f32 	%f111, %f63, %f64, %f62;
	add.s32 	%r60, %r60, 16;
	add.s32 	%r58, %r58, 16;
	setp.ne.s32 	%p4, %r58, 0;
	@%p4 bra 	$L__BB0_4;
$L__BB0_5:
	setp.eq.s32 	%p5, %r5, 0;
	@%p5 bra 	$L__BB0_14;
	and.b32  	%r12, %r4, 7;
	setp.lt.u32 	%p6, %r5, 8;
	@%p6 bra 	$L__BB0_8;
	mul.wide.s32 	%rd51, %r60, 4;
	add.s64 	%rd52, %rd3, %rd51;
	ld.global.nc.u32 	%r45, [%rd52];
	add.s64 	%rd53, %rd4, %rd51;
	ld.global.nc.f32 	%f66, [%rd53];
	mul.wide.s32 	%rd54, %r45, 4;
	add.s64 	%rd55, %rd1, %rd54;
	ld.global.nc.f32 	%f67, [%rd55];
	fma.rn.f32 	%f68, %f66, %f67, %f111;
	ld.global.nc.u32 	%r46, [%rd52+4];
	ld.global.nc.f32 	%f69, [%rd53+4];
	mul.wide.s32 	%rd56, %r46, 4;
	add.s64 	%rd57, %rd1, %rd56;
	ld.global.nc.f32 	%f70, [%rd57];
	fma.rn.f32 	%f71, %f69, %f70, %f68;
	ld.global.nc.u32 	%r47, [%rd52+8];
	ld.global.nc.f32 	%f72, [%rd53+8];
	mul.wide.s32 	%rd58, %r47, 4;
	add.s64 	%rd59, %rd1, %rd58;
	ld.global.nc.f32 	%f73, [%rd59];
	fma.rn.f32 	%f74, %f72, %f73, %f71;
	ld.global.nc.u32 	%r48, [%rd52+12];
	ld.global.nc.f32 	%f75, [%rd53+12];
	mul.wide.s32 	%rd60, %r48, 4;
	add.s64 	%rd61, %rd1, %rd60;
	ld.global.nc.f32 	%f76, [%rd61];
	fma.rn.f32 	%f77, %f75, %f76, %f74;
	ld.global.nc.u32 	%r49, [%rd52+16];
	ld.global.nc.f32 	%f78, [%rd53+16];
	mul.wide.s32 	%rd62, %r49, 4;
	add.s64 	%rd63, %rd1, %rd62;
	ld.global.nc.f32 	%f79, [%rd63];
	fma.rn.f32 	%f80, %f78, %f79, %f77;
	ld.global.nc.u32 	%r50, [%rd52+20];
	ld.global.nc.f32 	%f81, [%rd53+20];
	mul.wide.s32 	%rd64, %r50, 4;
	add.s64 	%rd65, %rd1, %rd64;
	ld.global.nc.f32 	%f82, [%rd65];
	fma.rn.f32 	%f83, %f81, %f82, %f80;
	ld.global.nc.u32 	%r51, [%rd52+24];
	ld.global.nc.f32 	%f84, [%rd53+24];
	mul.wide.s32 	%rd66, %r51, 4;
	add.s64 	%rd67, %rd1, %rd66;
	ld.global.nc.f32 	%f85, [%rd67];
	fma.rn.f32 	%f86, %f84, %f85, %f83;
	ld.global.nc.u32 	%r52, [%rd52+28];
	ld.global.nc.f32 	%f87, [%rd53+28];
	mul.wide.s32 	%rd68, %r52, 4;
	add.s64 	%rd69, %rd1, %rd68;
	ld.global.nc.f32 	%f88, [%rd69];
	fma.rn.f32 	%f111, %f87, %f88, %f86;
	add.s32 	%r60, %r60, 8;
$L__BB0_8:
	setp.eq.s32 	%p7, %r12, 0;
	@%p7 bra 	$L__BB0_14;
	and.b32  	%r15, %r4, 3;
	setp.lt.u32 	%p8, %r12, 4;
	@%p8 bra 	$L__BB0_11;
	mul.wide.s32 	%rd70, %r60, 4;
	add.s64 	%rd71, %rd3, %rd70;
	ld.global.nc.u32 	%r53, [%rd71];
	add.s64 	%rd72, %rd4, %rd70;
	ld.global.nc.f32 	%f90, [%rd72];
	mul.wide.s32 	%rd73, %r53, 4;
	add.s64 	%rd74, %rd1, %rd73;
	ld.global.nc.f32 	%f91, [%rd74];
	fma.rn.f32 	%f92, %f90, %f91, %f111;
	ld.global.nc.u32 	%r54, [%rd71+4];
	ld.global.nc.f32 	%f93, [%rd72+4];
	mul.wide.s32 	%rd75, %r54, 4;
	add.s64 	%rd76, %rd1, %rd75;
	ld.global.nc.f32 	%f94, [%rd76];
	fma.rn.f32 	%f95, %f93, %f94, %f92;
	ld.global.nc.u32 	%r55, [%rd71+8];
	ld.global.nc.f32 	%f96, [%rd72+8];
	mul.wide.s32 	%rd77, %r55, 4;
	add.s64 	%rd78, %rd1, %rd77;
	ld.global.nc.f32 	%f97, [%rd78];
	fma.rn.f32 	%f98, %f96, %f97, %f95;
	ld.global.nc.u32 	%r56, [%rd71+12];
	ld.global.nc.f32 	%f99, [%rd72+12];
	mul.wide.s32 	%rd79, %r56, 4;
	add.s64 	%rd80, %rd1, %rd79;
	ld.global.nc.f32 	%f100, [%rd80];
	fma.rn.f32 	%f111, %f99, %f100, %f98;
	add.s32 	%r60, %r60, 4;
$L__BB0_11:
	setp.eq.s32 	%p9, %r15, 0;
	@%p9 bra 	$L__BB0_14;
	neg.s32 	%r63, %r15;
$L__BB0_13:
	.pragma "nounroll";
	mul.wide.s32 	%rd81, %r60, 4;
	add.s64 	%rd82, %rd4, %rd81;
	add.s64 	%rd83, %rd3, %rd81;
	ld.global.nc.u32 	%r57, [%rd83];
	ld.global.nc.f32 	%f101, [%rd82];
	mul.wide.s32 	%rd84, %r57, 4;
	add.s64 	%rd85, %rd1, %rd84;
	ld.global.nc.f32 	%f102, [%rd85];
	fma.rn.f32 	%f111, %f101, %f102, %f111;
	add.s32 	%r60, %r60, 1;
	add.s32 	%r63, %r63, 1;
	setp.ne.s32 	%p10, %r63, 0;
	@%p10 bra 	$L__BB0_13;
$L__BB0_14:
	cvta.to.global.u64 	%rd86, %rd7;
	add.s64 	%rd88, %rd86, %rd12;
	st.global.f32 	[%rd88], %f111;
$L__BB0_15:
	ret;

}
	// .globl	_Z15csr_spmm_kernelPK9CSRMatrixPKfPfii
.visible .entry _Z15csr_spmm_kernelPK9CSRMatrixPKfPfii(
	.param .u64 .ptr .align 1 _Z15csr_spmm_kernelPK9CSRMatrixPKfPfii_param_0,
	.param .u64 .ptr .align 1 _Z15csr_spmm_kernelPK9CSRMatrixPKfPfii_param_1,
	.param .u64 .ptr .align 1 _Z15csr_spmm_kernelPK9CSRMatrixPKfPfii_param_2,
	.param .u32 _Z15csr_spmm_kernelPK9CSRMatrixPKfPfii_param_3,
	.param .u32 _Z15csr_spmm_kernelPK9CSRMatrixPKfPfii_param_4
)
{
	.reg .pred 	%p<13>;
	.reg .b32 	%r<62>;
	.reg .b32 	%f<68>;
	.reg .b64 	%rd<61>;

	ld.param.u64 	%rd8, [_Z15csr_spmm_kernelPK9CSRMatrixPKfPfii_param_0];
	ld.param.u64 	%rd9, [_Z15csr_spmm_kernelPK9CSRMatrixPKfPfii_param_1];
	ld.param.u64 	%rd7, [_Z15csr_spmm_kernelPK9CSRMatrixPKfPfii_param_2];
	ld.param.u32 	%r18, [_Z15csr_spmm_kernelPK9CSRMatrixPKfPfii_param_3];
	ld.param.u32 	%r19, [_Z15csr_spmm_kernelPK9CSRMatrixPKfPfii_param_4];
	cvta.to.global.u64 	%rd1, %rd9;
	cvta.to.global.u64 	%rd2, %rd8;
	mov.u32 	%r1, %ctaid.y;
	mov.u32 	%r20, %ctaid.x;
	mov.u32 	%r21, %ntid.x;
	mov.u32 	%r22, %tid.x;
	mad.lo.s32 	%r2, %r20, %r21, %r22;
	setp.ge.s32 	%p1, %r1, %r19;
	setp.ge.s32 	%p2, %r2, %r18;
	or.pred  	%p3, %p2, %p1;
	@%p3 bra 	$L__BB1_14;
	ld.global.nc.u64 	%rd10, [%rd2+16];
	cvta.to.global.u64 	%rd11, %rd10;
	mul.wide.u32 	%rd12, %r1, 4;
	add.s64 	%rd13, %rd11, %rd12;
	ld.global.nc.u32 	%r59, [%rd13];
	ld.global.nc.u32 	%r4, [%rd13+4];
	setp.ge.s32 	%p4, %r59, %r4;
	mov.f32 	%f67, 0f00000000;
	@%p4 bra 	$L__BB1_13;
	ld.global.nc.u64 	%rd14, [%rd2+8];
	cvta.to.global.u64 	%rd3, %rd14;
	ld.global.nc.u64 	%rd15, [%rd2];
	cvta.to.global.u64 	%rd4, %rd15;
	sub.s32 	%r5, %r4, %r59;
	and.b32  	%r6, %r5, 7;
	sub.s32 	%r23, %r59, %r4;
	setp.gt.u32 	%p5, %r23, -8;
	mov.f32 	%f67, 0f00000000;
	@%p5 bra 	$L__BB1_5;
	and.b32  	%r24, %r5, -8;
	neg.s32 	%r57, %r24;
	add.s64 	%rd5, %rd3, 16;
	add.s64 	%rd6, %rd4, 16;
	mov.f32 	%f67, 0f00000000;
$L__BB1_4:
	.pragma "nounroll";
	mul.wide.s32 	%rd16, %r59, 4;
	add.s64 	%rd17, %rd5, %rd16;
	add.s64 	%rd18, %rd6, %rd16;
	ld.global.nc.u32 	%r25, [%rd17+-16];
	ld.global.nc.f32 	%f17, [%rd18+-16];
	mad.lo.s32 	%r26, %r25, %r18, %r2;
	mul.wide.s32 	%rd19, %r26, 4;
	add.s64 	%rd20, %rd1, %rd19;
	ld.global.nc.f32 	%f18, [%rd20];
	fma.rn.f32 	%f19, %f17, %f18, %f67;
	ld.global.nc.u32 	%r27, [%rd17+-12];
	ld.global.nc.f32 	%f20, [%rd18+-12];
	mad.lo.s32 	%r28, %r27, %r18, %r2;
	mul.wide.s32 	%rd21, %r28, 4;
	add.s64 	%rd22, %rd1, %rd21;
	ld.global.nc.f32 	%f21, [%rd22];
	fma.rn.f32 	%f22, %f20, %f21, %f19;
	ld.global.nc.u32 	%r29, [%rd17+-8];
	ld.global.nc.f32 	%f23, [%rd18+-8];
	mad.lo.s32 	%r30, %r29, %r18, %r2;
	mul.wide.s32 	%rd23, %r30, 4;
	add.s64 	%rd24, %rd1, %rd23;
	ld.global.nc.f32 	%f24, [%rd24];
	fma.rn.f32 	%f25, %f23, %f24, %f22;
	ld.global.nc.u32 	%r31, [%rd17+-4];
	ld.global.nc.f32 	%f26, [%rd18+-4];
	mad.lo.s32 	%r32, %r31, %r18, %r2;
	mul.wide.s32 	%rd25, %r32, 4;
	add.s64 	%rd26, %rd1, %rd25;
	ld.global.nc.f32 	%f27, [%rd26];
	fma.rn.f32 	%f28, %f26, %f27, %f25;
	ld.global.nc.u32 	%r33, [%rd17];
	ld.global.nc.f32 	%f29, [%rd18];
	mad.lo.s32 	%r34, %r33, %r18, %r2;
	mul.wide.s32 	%rd27, %r34, 4;
	add.s64 	%rd28, %rd1, %rd27;
	ld.global.nc.f32 	%f30, [%rd28];
	fma.rn.f32 	%f31, %f29, %f30, %f28;
	ld.global.nc.u32 	%r35, [%rd17+4];
	ld.global.nc.f32 	%f32, [%rd18+4];
	mad.lo.s32 	%r36, %r35, %r18, %r2;
	mul.wide.s32 	%rd29, %r36, 4;
	add.s64 	%rd30, %rd1, %rd29;
	ld.global.nc.f32 	%f33, [%rd30];
	fma.rn.f32 	%f34, %f32, %f33, %f31;
	ld.global.nc.u32 	%r37, [%rd17+8];
	ld.global.nc.f32 	%f35, [%rd18+8];
	mad.lo.s32 	%r38, %r37, %r18, %r2;
	mul.wide.s32 	%rd31, %r38, 4;
	add.s64 	%rd32, %rd1, %rd31;
	ld.global.nc.f32 	%f36, [%rd32];
	fma.rn.f32 	%f37, %f35, %f36, %f34;
	ld.global.nc.u32 	%r39, [%rd17+12];
	ld.global.nc.f32 	%f38, [%rd18+12];
	mad.lo.s32 	%r40, %r39, %r18, %r2;
	mul.wide.s32 	%rd33, %r40, 4;
	add.s64 	%rd34, %rd1, %rd33;
	ld.global.nc.f32 	%f39, [%rd34];
	fma.rn.f32 	%f67, %f38, %f39, %f37;
	add.s32 	%r59, %r59, 8;
	add.s32 	%r57, %r57, 8;
	setp.ne.s32 	%p6, %r57, 0;
	@%p6 bra 	$L__BB1_4;
$L__BB1_5:
	setp.eq.s32 	%p7, %r6, 0;
	@%p7 bra 	$L__BB1_13;
	and.b32  	%r13, %r5, 3;
	setp.lt.u32 	%p8, %r6, 4;
	@%p8 bra 	$L__BB1_8;
	mul.wide.s32 	%rd35, %r59, 4;
	add.s64 	%rd36, %rd3, %rd35;
	ld.global.nc.u32 	%r41, [%rd36];
	add.s64 	%rd37, %rd4, %rd35;
	ld.global.nc.f32 	%f41, [%rd37];
	mad.lo.s32 	%r42, %r41, %r18, %r2;
	mul.wide.s32 	%rd38, %r42, 4;
	add.s64 	%rd39, %rd1, %rd38;
	ld.global.nc.f32 	%f42, [%rd39];
	fma.rn.f32 	%f43, %f41, %f42, %f67;
	ld.global.nc.u32 	%r43, [%rd36+4];
	ld.global.nc.f32 	%f44, [%rd37+4];
	mad.lo.s32 	%r44, %r43, %r18, %r2;
	mul.wide.s32 	%rd40, %r44, 4;
	add.s64 	%rd41, %rd1, %rd40;
	ld.global.nc.f32 	%f45, [%rd41];
	fma.rn.f32 	%f46, %f44, %f45, %f43;
	ld.global.nc.u32 	%r45, [%rd36+8];
	ld.global.nc.f32 	%f47, [%rd37+8];
	mad.lo.s32 	%r46, %r45, %r18, %r2;
	mul.wide.s32 	%rd42, %r46, 4;
	add.s64 	%rd43, %rd1, %rd42;
	ld.global.nc.f32 	%f48, [%rd43];
	fma.rn.f32 	%f49, %f47, %f48, %f46;
	ld.global.nc.u32 	%r47, [%rd36+12];
	ld.global.nc.f32 	%f50, [%rd37+12];
	mad.lo.s32 	%r48, %r47, %r18, %r2;
	mul.wide.s32 	%rd44, %r48, 4;
	add.s64 	%rd45, %rd1, %rd44;
	ld.global.nc.f32 	%f51, [%rd45];
	fma.rn.f32 	%f67, %f50, %f51, %f49;
	add.s32 	%r59, %r59, 4;
$L__BB1_8:
	setp.eq.s32 	%p9, %r13, 0;
	@%p9 bra 	$L__BB1_13;
	setp.eq.s32 	%p10, %r13, 1;
	@%p10 bra 	$L__BB1_11;
	mul.wide.s32 	%rd46, %r59, 4;
	add.s64 	%rd47, %rd3, %rd46;
	ld.global.nc.u32 	%r49, [%rd47];
	add.s64 	%rd48, %rd4, %rd46;
	ld.global.nc.f32 	%f53, [%rd48];
	mad.lo.s32 	%r50, %r49, %r18, %r2;
	mul.wide.s32 	%rd49, %r50, 4;
	add.s64 	%rd50, %rd1, %rd49;
	ld.global.nc.f32 	%f54, [%rd50];
	fma.rn.f32 	%f55, %f53, %f54, %f67;
	ld.global.nc.u32 	%r51, [%rd47+4];
	ld.global.nc.f32 	%f56, [%rd48+4];
	mad.lo.s32 	%r52, %r51, %r18, %r2;
	mul.wide.s32 	%rd51, %r52, 4;
	add.s64 	%rd52, %rd1, %rd51;
	ld.global.nc.f32 	%f57, [%rd52];
	fma.rn.f32 	%f67, %f56, %f57, %f55;
	add.s32 	%r59, %r59, 2;
$L__BB1_11:
	and.b32  	%r53, %r5, 1;
	setp.eq.b32 	%p11, %r53, 1;
	not.pred 	%p12, %p11;
	@%p12 bra 	$L__BB1_13;
	mul.wide.s32 	%rd53, %r59, 4;
	add.s64 	%rd54, %rd3, %rd53;
	ld.global.nc.u32 	%r54, [%rd54];
	add.s64 	%rd55, %rd4, %rd53;
	ld.global.nc.f32 	%f58, [%rd55];
	mad.lo.s32 	%r55, %r54, %r18, %r2;
	mul.wide.s32 	%rd56, %r55, 4;
	add.s64 	%rd57, %rd1, %rd56;
	ld.global.nc.f32 	%f59, [%rd57];
	fma.rn.f32 	%f67, %f58, %f59, %f67;
$L__BB1_13:
	mad.lo.s32 	%r56, %r18, %r1, %r2;
	cvta.to.global.u64 	%rd58, %rd7;
	mul.wide.s32 	%rd59, %r56, 4;
	add.s64 	%rd60, %rd58, %rd59;
	st.global.f32 	[%rd60], %f67;
$L__BB1_14:
	ret;

}
	// .globl	_Z29block_sparse_attention_kernelPKfS0_S0_PfPK17BlockSparseLayoutiiii
.visible .entry _Z29block_sparse_attention_kernelPKfS0_S0_PfPK17BlockSparseLayoutiiii(
	.param .u64 .ptr .align 1 _Z29block_sparse_attention_kernelPKfS0_S0_PfPK17BlockSparseLayoutiiii_param_0,
	.param .u64 .ptr .align 1 _Z29block_sparse_attention_kernelPKfS0_S0_PfPK17BlockSparseLayoutiiii_param_1,
	.param .u64 .ptr .align 1 _Z29block_sparse_attention_kernelPKfS0_S0_PfPK17BlockSparseLayoutiiii_param_2,
	.param .u64 .ptr .align 1 _Z29block_sparse_attention_kernelPKfS0_S0_PfPK17BlockSparseLayoutiiii_param_3,
	.param .u64 .ptr .align 1 _Z29block_sparse_attention_kernelPKfS0_S0_PfPK17BlockSparseLayoutiiii_param_4,
	.param .u32 _Z29block_sparse_attention_kernelPKfS0_S0_PfPK17BlockSparseLayoutiiii_param_5,
	.param .u32 _Z29block_sparse_attention_kernelPKfS0_S0_PfPK17BlockSparseLayoutiiii_param_6,
	.param .u32 _Z29block_sparse_attention_kernelPKfS0_S0_PfPK17BlockSparseLayoutiiii_param_7,
	.param .u32 _Z29block_sparse_attention_kernelPKfS0_S0_PfPK17BlockSparseLayoutiiii_param_8
)
{
	.reg .pred 	%p<90>;
	.reg .b32 	%r<257>;
	.reg .b32 	%f<116>;
	.reg .b64 	%rd<26>;

	ld.param.u64 	%rd6, [_Z29block_sparse_attention_kernelPKfS0_S0_PfPK17BlockSparseLayoutiiii_param_0];
	ld.param.u64 	%rd7, [_Z29block_sparse_attention_kernelPKfS0_S0_PfPK17BlockSparseLayoutiiii_param_1];
	ld.param.u64 	%rd9, [_Z29block_sparse_attention_kernelPKfS0_S0_PfPK17BlockSparseLayoutiiii_param_3];
	ld.param.u64 	%rd10, [_Z29block_sparse_attention_kernelPKfS0_S0_PfPK17BlockSparseLayoutiiii_param_4];
	ld.param.u32 	%r124, [_Z29block_sparse_attention_kernelPKfS0_S0_PfPK17BlockSparseLayoutiiii_param_5];
	ld.param.u32 	%r121, [_Z29block_sparse_attention_kernelPKfS0_S0_PfPK17BlockSparseLayoutiiii_param_6];
	ld.param.u32 	%r122, [_Z29block_sparse_attention_kernelPKfS0_S0_PfPK17BlockSparseLayoutiiii_param_7];
	ld.param.u32 	%r123, [_Z29block_sparse_attention_kernelPKfS0_S0_PfPK17BlockSparseLayoutiiii_param_8];
	cvta.to.global.u64 	%rd1, %rd9;
	cvta.to.global.u64 	%rd2, %rd10;
	mov.u32 	%r125, %ctaid.x;
	div.u32 	%r1, %r125, %r123;
	mul.lo.s32 	%r126, %r1, %r123;
	sub.s32 	%r2, %r125, %r126;
	mov.u32 	%r3, %ctaid.y;
	mov.u32 	%r4, %ctaid.z;
	setp.ge.s32 	%p5, %r1, %r124;
	@%p5 bra 	$L__BB2_72;
	ld.global.nc.u32 	%r127, [%rd2+12];
	setp.ge.s32 	%p6, %r3, %r127;
	@%p6 bra 	$L__BB2_72;
	ld.global.nc.u32 	%r5, [%rd2+16];
	setp.ge.s32 	%p7, %r4, %r5;
	@%p7 bra 	$L__BB2_72;
	mad.lo.s32 	%r128, %r5, %r3, %r4;
	ld.global.nc.u64 	%rd11, [%rd2];
	cvta.to.global.u64 	%rd12, %rd11;
	mul.wide.u32 	%rd13, %r128, 4;
	add.s64 	%rd14, %rd12, %rd13;
	ld.global.u32 	%r129, [%rd14];
	setp.ne.s32 	%p8, %r129, 0;
	@%p8 bra 	$L__BB2_11;
	mov.u32 	%r227, %tid.y;
	ld.global.nc.u32 	%r7, [%rd2+8];
	setp.ge.s32 	%p85, %r227, %r7;
	@%p85 bra 	$L__BB2_72;
	mul.lo.s32 	%r8, %r7, %r3;
	mov.u32 	%r9, %tid.x;
	mad.lo.s32 	%r223, %r1, %r123, %r2;
	mul.lo.s32 	%r10, %r223, %r121;
	mov.u32 	%r11, %ntid.x;
	mov.u32 	%r12, %ntid.y;
$L__BB2_6:
	add.s32 	%r14, %r8, %r227;
	setp.ge.s32 	%p86, %r14, %r121;
	@%p86 bra 	$L__BB2_72;
	setp.ge.s32 	%p87, %r9, %r122;
	@%p87 bra 	$L__BB2_10;
	add.s32 	%r224, %r14, %r10;
	mul.lo.s32 	%r15, %r224, %r122;
	mov.u32 	%r228, %r9;
$L__BB2_9:
	add.s32 	%r225, %r228, %r15;
	mul.wide.s32 	%rd23, %r225, 4;
	add.s64 	%rd24, %rd1, %rd23;
	mov.b32 	%r226, 0;
	st.global.u32 	[%rd24], %r226;
	add.s32 	%r228, %r228, %r11;
	setp.lt.s32 	%p88, %r228, %r122;
	@%p88 bra 	$L__BB2_9;
$L__BB2_10:
	add.s32 	%r227, %r227, %r12;
	setp.lt.s32 	%p89, %r227, %r7;
	@%p89 bra 	$L__BB2_6;
	bra.uni 	$L__BB2_72;
$L__BB2_11:
	ld.global.nc.u32 	%r19, [%rd2+8];
	mul.lo.s32 	%r20, %r19, %r122;
	mad.lo.s32 	%r130, %r1, %r123, %r2;
	mul.lo.s32 	%r131, %r122, %r121;
	mul.lo.s32 	%r21, %r131, %r130;
	mul.lo.s32 	%r22, %r19, %r3;
	mul.lo.s32 	%r23, %r19, %r4;
	mov.u32 	%r251, %tid.y;
	setp.lt.s32 	%p9, %r251, %r19;
	add.s32 	%r250, %r251, %r22;
	setp.lt.s32 	%p10, %r250, %r121;
	and.pred  	%p1, %p9, %p10;
	not.pred 	%p11, %p1;
	@%p11 bra 	$L__BB2_17;
	mov.u32 	%r26, %tid.x;
	mov.u32 	%r27, %ntid.x;
	mov.u32 	%r28, %ntid.y;
	cvta.to.global.u64 	%rd3, %rd6;
	mov.u32 	%r229, %r250;
	mov.u32 	%r230, %r251;
$L__BB2_13:
	setp.ge.s32 	%p12, %r26, %r122;
	@%p12 bra 	$L__BB2_16;
	mad.lo.s32 	%r36, %r229, %r122, %r21;
	mul.lo.s32 	%r37, %r230, %r122;
	mov.u32 	%r231, %r26;
$L__BB2_15:
	add.s32 	%r133, %r36, %r231;
	mul.wide.s32 	%rd15, %r133, 4;
	add.s64 	%rd16, %rd3, %rd15;
	ld.global.nc.f32 	%f25, [%rd16];
	add.s32 	%r134, %r231, %r37;
	shl.b32 	%r135, %r134, 2;
	mov.u32 	%r136, shared_mem;
	add.s32 	%r137, %r136, %r135;
	st.shared.f32 	[%r137], %f25;
	add.s32 	%r231, %r231, %r27;
	setp.lt.s32 	%p13, %r231, %r122;
	@%p13 bra 	$L__BB2_15;
$L__BB2_16:
	add.s32 	%r230, %r230, %r28;
	setp.lt.s32 	%p14, %r230, %r19;
	add.s32 	%r229, %r230, %r22;
	setp.lt.s32 	%p15, %r229, %r121;
	and.pred  	%p16, %p14, %p15;
	@%p16 bra 	$L__BB2_13;
$L__BB2_17:
	shl.b32 	%r138, %r20, 2;
	mov.u32 	%r139, shared_mem;
	add.s32 	%r29, %r139, %r138;
	setp.lt.s32 	%p17, %r251, %r19;
	add.s32 	%r247, %r251, %r23;
	setp.lt.s32 	%p18, %r247, %r121;
	and.pred  	%p2, %p17, %p18;
	not.pred 	%p19, %p2;
	@%p19 bra 	$L__BB2_23;
	mov.u32 	%r31, %tid.x;
	mov.u32 	%r32, %ntid.x;
	mov.u32 	%r33, %ntid.y;
	cvta.to.global.u64 	%rd4, %rd7;
	mov.u32 	%r232, %r247;
	mov.u32 	%r233, %r251;
$L__BB2_19:
	setp.ge.s32 	%p20, %r31, %r122;
	@%p20 bra 	$L__BB2_22;
	mad.lo.s32 	%r44, %r232, %r122, %r21;
	mul.lo.s32 	%r45, %r233, %r122;
	mov.u32 	%r234, %r31;
$L__BB2_21:
	add.s32 	%r141, %r44, %r234;
	mul.wide.s32 	%rd17, %r141, 4;
	add.s64 	%rd18, %rd4, %rd17;
	ld.global.nc.f32 	%f26, [%rd18];
	add.s32 	%r142, %r234, %r45;
	shl.b32 	%r143, %r142, 2;
	add.s32 	%r144, %r29, %r143;
	st.shared.f32 	[%r144], %f26;
	add.s32 	%r234, %r234, %r32;
	setp.lt.s32 	%p21, %r234, %r122;
	@%p21 bra 	$L__BB2_21;
$L__BB2_22:
	add.s32 	%r233, %r233, %r33;
	setp.lt.s32 	%p22, %r233, %r19;
	add.s32 	%r232, %r233, %r23;
	setp.lt.s32 	%p23, %r232, %r121;
	and.pred  	%p24, %p22, %p23;
	@%p24 bra 	$L__BB2_19;
$L__BB2_23:
	add.s32 	%r50, %r29, %r138;
	add.s32 	%r51, %r50, %r138;
	bar.sync 	0;
	@%p11 bra 	$L__BB2_45;
	mov.u32 	%r146, %tid.x;
	setp.lt.u32 	%p26, %r146, %r19;
	add.s32 	%r147, %r146, %r23;
	setp.lt.s32 	%p27, %r147, %r121;
	and.pred  	%p3, %p26, %p27;
	setp.gt.s32 	%p28, %r122, 0;
	cvt.rn.f32.s32 	%f1, %r122;
	mov.u32 	%r53, %ntid.x;
	mov.u32 	%r54, %ntid.y;
	mov.u32 	%r241, %r251;
	@%p28 bra 	$L__BB2_25;
	bra.uni 	$L__BB2_41;
$L__BB2_25:
	and.b32  	%r55, %r122, 7;
	and.b32  	%r56, %r122, 2147483640;
	not.pred 	%p36, %p3;
	sqrt.rn.f32 	%f2, %f1;
	mov.u32 	%r235, %r251;
$L__BB2_26:
	@%p36 bra 	$L__BB2_40;
	mul.lo.s32 	%r58, %r235, %r122;
	mov.u32 	%r236, %r146;
$L__BB2_28:
	setp.lt.u32 	%p37, %r122, 8;
	mul.lo.s32 	%r61, %r236, %r122;
	mov.f32 	%f109, 0f00000000;
	mov.b32 	%r239, 0;
	@%p37 bra 	$L__BB2_31;
	mov.f32 	%f109, 0f00000000;
	mov.b32 	%r237, 0;
$L__BB2_30:
	.pragma "nounroll";
	add.s32 	%r155, %r237, %r58;
	shl.b32 	%r156, %r155, 2;
	add.s32 	%r158, %r139, %r156;
	ld.shared.f32 	%f32, [%r158];
	add.s32 	%r159, %r237, %r61;
	shl.b32 	%r160, %r159, 2;
	add.s32 	%r161, %r29, %r160;
	ld.shared.f32 	%f33, [%r161];
	fma.rn.f32 	%f34, %f32, %f33, %f109;
	ld.shared.f32 	%f35, [%r158+4];
	ld.shared.f32 	%f36, [%r161+4];
	fma.rn.f32 	%f37, %f35, %f36, %f34;
	ld.shared.f32 	%f38, [%r158+8];
	ld.shared.f32 	%f39, [%r161+8];
	fma.rn.f32 	%f40, %f38, %f39, %f37;
	ld.shared.f32 	%f41, [%r158+12];
	ld.shared.f32 	%f42, [%r161+12];
	fma.rn.f32 	%f43, %f41, %f42, %f40;
	ld.shared.f32 	%f44, [%r158+16];
	ld.shared.f32 	%f45, [%r161+16];
	fma.rn.f32 	%f46, %f44, %f45, %f43;
	ld.shared.f32 	%f47, [%r158+20];
	ld.shared.f32 	%f48, [%r161+20];
	fma.rn.f32 	%f49, %f47, %f48, %f46;
	ld.shared.f32 	%f50, [%r158+24];
	ld.shared.f32 	%f51, [%r161+24];
	fma.rn.f32 	%f52, %f50, %f51, %f49;
	ld.shared.f32 	%f53, [%r158+28];
	ld.shared.f32 	%f54, [%r161+28];
	fma.rn.f32 	%f109, %f53, %f54, %f52;
	add.s32 	%r237, %r237, 8;
	setp.ne.s32 	%p38, %r237, %r56;
	mov.u32 	%r239, %r56;
	@%p38 bra 	$L__BB2_30;
$L__BB2_31:
	setp.eq.s32 	%p39, %r55, 0;
	@%p39 bra 	$L__BB2_39;
	add.s32 	%r162, %r55, -1;
	setp.lt.u32 	%p40, %r162, 3;
	@%p40 bra 	$L__BB2_34;
	add.s32 	%r163, %r239, %r58;
	shl.b32 	%r164, %r163, 2;
	add.s32 	%r166, %r139, %r164;
	ld.shared.f32 	%f56, [%r166];
	add.s32 	%r167, %r239, %r61;
	shl.b32 	%r168, %r167, 2;
	add.s32 	%r169, %r29, %r168;
	ld.shared.f32 	%f57, [%r169];
	fma.rn.f32 	%f58, %f56, %f57, %f109;
	ld.shared.f32 	%f59, [%r166+4];
	ld.shared.f32 	%f60, [%r169+4];
	fma.rn.f32 	%f61, %f59, %f60, %f58;
	ld.shared.f32 	%f62, [%r166+8];
	ld.shared.f32 	%f63, [%r169+8];
	fma.rn.f32 	%f64, %f62, %f63, %f61;
	ld.shared.f32 	%f65, [%r166+12];
	ld.shared.f32 	%f66, [%r169+12];
	fma.rn.f32 	%f109, %f65, %f66, %f64;
	add.s32 	%r239, %r239, 4;
$L__BB2_34:
	and.b32  	%r170, %r122, 3;
	setp.eq.s32 	%p41, %r170, 0;
	@%p41 bra 	$L__BB2_39;
	setp.eq.s32 	%p42, %r170, 1;
	@%p42 bra 	$L__BB2_37;
	add.s32 	%r171, %r239, %r58;
	shl.b32 	%r172, %r171, 2;
	add.s32 	%r174, %r139, %r172;
	ld.shared.f32 	%f68, [%r174];
	add.s32 	%r175, %r239, %r61;
	shl.b32 	%r176, %r175, 2;
	add.s32 	%r177, %r29, %r176;
	ld.shared.f32 	%f69, [%r177];
	fma.rn.f32 	%f70, %f68, %f69, %f109;
	ld.shared.f32 	%f71, [%r174+4];
	ld.shared.f32 	%f72, [%r177+4];
	fma.rn.f32 	%f109, %f71, %f72, %f70;
	add.s32 	%r239, %r239, 2;
$L__BB2_37:
	and.b32  	%r178, %r122, 1;
	setp.eq.b32 	%p43, %r178, 1;
	not.pred 	%p44, %p43;
	@%p44 bra 	$L__BB2_39;
	add.s32 	%r179, %r239, %r58;
	shl.b32 	%r180, %r179, 2;
	add.s32 	%r182, %r139, %r180;
	ld.shared.f32 	%f73, [%r182];
	add.s32 	%r183, %r239, %r61;
	shl.b32 	%r184, %r183, 2;
	add.s32 	%r185, %r29, %r184;
	ld.shared.f32 	%f74, [%r185];
	fma.rn.f32 	%f109, %f73, %f74, %f109;
$L__BB2_39:
	div.rn.f32 	%f75, %f109, %f2;
	mad.lo.s32 	%r186, %r19, %r235, %r236;
	shl.b32 	%r187, %r186, 2;
	add.s32 	%r188, %r51, %r187;
	st.shared.f32 	[%r188], %f75;
	add.s32 	%r236, %r236, %r53;
	setp.lt.s32 	%p45, %r236, %r19;
	add.s32 	%r189, %r236, %r23;
	setp.lt.s32 	%p46, %r189, %r121;
	and.pred  	%p47, %p45, %p46;
	@%p47 bra 	$L__BB2_28;
$L__BB2_40:
	mov.u32 	%r190, %ntid.y;
	add.s32 	%r235, %r235, %r190;
	setp.lt.s32 	%p48, %r235, %r19;
	add.s32 	%r192, %r235, %r22;
	setp.lt.s32 	%p49, %r192, %r121;
	and.pred  	%p50, %p48, %p49;
	@%p50 bra 	$L__BB2_26;
	bra.uni 	$L__BB2_45;
$L__BB2_41:
	not.pred 	%p29, %p3;
	@%p29 bra 	$L__BB2_44;
	sqrt.rn.f32 	%f27, %f1;
	mul.lo.s32 	%r71, %r19, %r241;
	mov.f32 	%f28, 0f00000000;
	div.rn.f32 	%f15, %f28, %f27;
	mov.u32 	%r242, %r146;
$L__BB2_43:
	add.s32 	%r148, %r71, %r242;
	shl.b32 	%r149, %r148, 2;
	add.s32 	%r150, %r51, %r149;
	st.shared.f32 	[%r150], %f15;
	add.s32 	%r242, %r242, %r53;
	setp.lt.s32 	%p30, %r242, %r19;
	add.s32 	%r151, %r242, %r23;
	setp.lt.s32 	%p31, %r151, %r121;
	and.pred  	%p32, %p30, %p31;
	@%p32 bra 	$L__BB2_43;
$L__BB2_44:
	add.s32 	%r241, %r241, %r54;
	setp.lt.s32 	%p33, %r241, %r19;
	add.s32 	%r152, %r241, %r22;
	setp.lt.s32 	%p34, %r152, %r121;
	and.pred  	%p35, %p33, %p34;
	@%p35 bra 	$L__BB2_41;
$L__BB2_45:
	bar.sync 	0;
	@%p11 bra 	$L__BB2_57;
	mov.u32 	%r75, %ntid.y;
	mov.u32 	%r243, %r251;
$L__BB2_47:
	setp.ge.s32 	%p52, %r23, %r121;
	mov.f32 	%f111, 0fFF800000;
	@%p52 bra 	$L__BB2_50;
	mul.lo.s32 	%r77, %r19, %r243;
	mov.f32 	%f111, 0fFF800000;
	mov.b32 	%r244, 0;
$L__BB2_49:
	add.s32 	%r194, %r77, %r244;
	shl.b32 	%r195, %r194, 2;
	add.s32 	%r196, %r51, %r195;
	ld.shared.f32 	%f78, [%r196];
	max.f32 	%f111, %f111, %f78;
	add.s32 	%r244, %r244, 1;
	setp.lt.s32 	%p53, %r244, %r19;
	add.s32 	%r197, %r244, %r23;
	setp.lt.s32 	%p54, %r197, %r121;
	and.pred  	%p55, %p53, %p54;
	@%p55 bra 	$L__BB2_49;
$L__BB2_50:
	setp.ge.s32 	%p56, %r23, %r121;
	mov.f32 	%f113, 0f00000000;
	@%p56 bra 	$L__BB2_53;
	mul.lo.s32 	%r78, %r19, %r243;
	mov.f32 	%f113, 0f00000000;
	mov.b32 	%r245, 0;
$L__BB2_52:
	add.s32 	%r199, %r78, %r245;
	shl.b32 	%r200, %r199, 2;
	add.s32 	%r201, %r51, %r200;
	ld.shared.f32 	%f81, [%r201];
	sub.f32 	%f82, %f81, %f111;
	fma.rn.f32 	%f83, %f82, 0f3BBB989D, 0f3F000000;
	cvt.sat.f32.f32 	%f84, %f83;
	mov.f32 	%f85, 0f4B400001;
	mov.f32 	%f86, 0f437C0000;
	fma.rm.f32 	%f87, %f84, %f86, %f85;
	add.f32 	%f88, %f87, 0fCB40007F;
	neg.f32 	%f89, %f88;
	fma.rn.f32 	%f90, %f82, 0f3FB8AA3B, %f89;
	fma.rn.f32 	%f91, %f82, 0f32A57060, %f90;
	mov.b32 	%r202, %f87;
	shl.b32 	%r203, %r202, 23;
	mov.b32 	%f92, %r203;
	ex2.approx.ftz.f32 	%f93, %f91;
	mul.f32 	%f94, %f93, %f92;
	st.shared.f32 	[%r201], %f94;
	add.f32 	%f113, %f113, %f94;
	add.s32 	%r245, %r245, 1;
	setp.lt.s32 	%p57, %r245, %r19;
	add.s32 	%r204, %r245, %r23;
	setp.lt.s32 	%p58, %r204, %r121;
	and.pred  	%p59, %p57, %p58;
	@%p59 bra 	$L__BB2_52;
$L__BB2_53:
	setp.ge.s32 	%p60, %r23, %r121;
	@%p60 bra 	$L__BB2_56;
	mul.lo.s32 	%r81, %r19, %r243;
	mov.b32 	%r246, 0;
$L__BB2_55:
	add.s32 	%r206, %r81, %r246;
	shl.b32 	%r207, %r206, 2;
	add.s32 	%r208, %r51, %r207;
	ld.shared.f32 	%f95, [%r208];
	div.rn.f32 	%f96, %f95, %f113;
	st.shared.f32 	[%r208], %f96;
	add.s32 	%r246, %r246, 1;
	setp.lt.s32 	%p61, %r246, %r19;
	add.s32 	%r209, %r246, %r23;
	setp.lt.s32 	%p62, %r209, %r121;
	and.pred  	%p63, %p61, %p62;
	@%p63 bra 	$L__BB2_55;
$L__BB2_56:
	add.s32 	%r243, %r243, %r75;
	setp.lt.s32 	%p64, %r243, %r19;
	add.s32 	%r210, %r243, %r22;
	setp.lt.s32 	%p65, %r210, %r121;
	and.pred  	%p66, %p64, %p65;
	@%p66 bra 	$L__BB2_47;
$L__BB2_57:
	bar.sync 	0;
	@%p19 bra 	$L__BB2_63;
	ld.param.u64 	%rd25, [_Z29block_sparse_attention_kernelPKfS0_S0_PfPK17BlockSparseLayoutiiii_param_2];
	mov.u32 	%r87, %tid.x;
	mov.u32 	%r88, %ntid.x;
	mov.u32 	%r89, %ntid.y;
	cvta.to.global.u64 	%rd5, %rd25;
	mov.u32 	%r248, %r251;
$L__BB2_59:
	setp.ge.s32 	%p68, %r87, %r122;
	@%p68 bra 	$L__BB2_62;
	mad.lo.s32 	%r92, %r247, %r122, %r21;
	mul.lo.s32 	%r93, %r248, %r122;
	mov.u32 	%r249, %r87;
$L__BB2_61:
	add.s32 	%r211, %r92, %r249;
	mul.wide.s32 	%rd19, %r211, 4;
	add.s64 	%rd20, %rd5, %rd19;
	ld.global.nc.f32 	%f97, [%rd20];
	add.s32 	%r212, %r249, %r93;
	shl.b32 	%r213, %r212, 2;
	add.s32 	%r214, %r50, %r213;
	st.shared.f32 	[%r214], %f97;
	add.s32 	%r249, %r249, %r88;
	setp.lt.s32 	%p69, %r249, %r122;
	@%p69 bra 	$L__BB2_61;
$L__BB2_62:
	add.s32 	%r248, %r248, %r89;
	setp.lt.s32 	%p70, %r248, %r19;
	add.s32 	%r247, %r248, %r23;
	setp.lt.s32 	%p71, %r247, %r121;
	and.pred  	%p72, %p70, %p71;
	@%p72 bra 	$L__BB2_59;
$L__BB2_63:
	bar.sync 	0;
	@%p11 bra 	$L__BB2_72;
	mov.u32 	%r98, %tid.x;
	mov.u32 	%r99, %ntid.x;
	mov.u32 	%r100, %ntid.y;
	shl.b32 	%r215, %r20, 3;
	add.s32 	%r101, %r139, %r215;
	shl.b32 	%r102, %r122, 2;
	mul.lo.s32 	%r103, %r122, 12;
$L__BB2_65:
	setp.ge.s32 	%p74, %r98, %r122;
	@%p74 bra 	$L__BB2_71;
	setp.lt.s32 	%p75, %r23, %r121;
	setp.gt.s32 	%p76, %r19, 0;
	and.pred  	%p4, %p76, %p75;
	mad.lo.s32 	%r106, %r250, %r122, %r21;
	shl.b32 	%r217, %r251, 2;
	add.s32 	%r218, %r103, %r217;
	mad.lo.s32 	%r107, %r19, %r218, %r139;
	not.pred 	%p77, %p4;
	mov.u32 	%r252, %r98;
$L__BB2_67:
	mov.f32 	%f115, 0f00000000;
	@%p77 bra 	$L__BB2_70;
	shl.b32 	%r221, %r252, 2;
	add.s32 	%r254, %r101, %r221;
	mov.f32 	%f115, 0f00000000;
	mov.b32 	%r256, 0;
	mov.u32 	%r253, %r107;
	mov.u32 	%r255, %r23;
$L__BB2_69:
	ld.shared.f32 	%f100, [%r253];
	ld.shared.f32 	%f101, [%r254];
	fma.rn.f32 	%f115, %f100, %f101, %f115;
	add.s32 	%r256, %r256, 1;
	setp.lt.s32 	%p78, %r256, %r19;
	add.s32 	%r255, %r255, 1;
	setp.lt.s32 	%p79, %r255, %r121;
	and.pred  	%p80, %p78, %p79;
	add.s32 	%r254, %r254, %r102;
	add.s32 	%r253, %r253, 4;
	@%p80 bra 	$L__BB2_69;
$L__BB2_70:
	add.s32 	%r222, %r106, %r252;
	mul.wide.s32 	%rd21, %r222, 4;
	add.s64 	%rd22, %rd1, %rd21;
	st.global.f32 	[%rd22], %f115;
	add.s32 	%r252, %r252, %r99;
	setp.lt.s32 	%p81, %r252, %r122;
	@%p81 bra 	$L__BB2_67;
$L__BB2_71:
	add.s32 	%r251, %r251, %r100;
	setp.lt.s32 	%p82, %r251, %r19;
	add.s32 	%r250, %r251, %r22;
	setp.lt.s32 	%p83, %r250, %r121;
	and.pred  	%p84, %p82, %p83;
	@%p84 bra 	$L__BB2_65;
$L__BB2_72:
	ret;

}
	// .globl	_Z35cooperative_sparse_attention_kernelPKfS0_S0_PfPKiiiii
.visible .entry _Z35cooperative_sparse_attention_kernelPKfS0_S0_PfPKiiiii(
	.param .u64 .ptr .align 1 _Z35cooperative_sparse_attention_kernelPKfS0_S0_PfPKiiiii_param_0,
	.param .u64 .ptr .align 1 _Z35cooperative_sparse_attention_kernelPKfS0_S0_PfPKiiiii_param_1,
	.param .u64 .ptr .align 1 _Z35cooperative_sparse_attention_kernelPKfS0_S0_PfPKiiiii_param_2,
	.param .u64 .ptr .align 1 _Z35cooperative_sparse_attention_kernelPKfS0_S0_PfPKiiiii_param_3,
	.param .u64 .ptr .align 1 _Z35cooperative_sparse_attention_kernelPKfS0_S0_PfPKiiiii_param_4,
	.param .u32 _Z35cooperative_sparse_attention_kernelPKfS0_S0_PfPKiiiii_param_5,
	.param .u32 _Z35cooperative_sparse_attention_kernelPKfS0_S0_PfPKiiiii_param_6,
	.param .u32 _Z35cooperative_sparse_attention_kernelPKfS0_S0_PfPKiiiii_param_7,
	.param .u32 _Z35cooperative_sparse_attention_kernelPKfS0_S0_PfPKiiiii_param_8
)
{
	.local .align 16 .b8 	__local_depot3[1024];
	.reg .b64 	%SP;
	.reg .b64 	%SPL;
	.reg .pred 	%p<167>;
	.reg .b16 	%rs<10>;
	.reg .b32 	%r<421>;
	.reg .b32 	%f<579>;
	.reg .b64 	%rd<126>;

	mov.u64 	%SPL, __local_depot3;
	ld.param.u64 	%rd30, [_Z35cooperative_sparse_attention_kernelPKfS0_S0_PfPKiiiii_param_0];
	ld.param.u64 	%rd31, [_Z35cooperative_sparse_attention_kernelPKfS0_S0_PfPKiiiii_param_1];
	ld.param.u64 	%rd32, [_Z35cooperative_sparse_attention_kernelPKfS0_S0_PfPKiiiii_param_2];
	ld.param.u64 	%rd33, [_Z35cooperative_sparse_attention_kernelPKfS0_S0_PfPKiiiii_param_3];
	ld.param.u64 	%rd34, [_Z35cooperative_sparse_attention_kernelPKfS0_S0_PfPKiiiii_param_4];
	ld.param.u32 	%r99, [_Z35cooperative_sparse_attention_kernelPKfS0_S0_PfPKiiiii_param_5];
	ld.param.u32 	%r96, [_Z35cooperative_sparse_attention_kernelPKfS0_S0_PfPKiiiii_param_6];
	ld.param.u32 	%r97, [_Z35cooperative_sparse_attention_kernelPKfS0_S0_PfPKiiiii_param_7];
	ld.param.u32 	%r98, [_Z35cooperative_sparse_attention_kernelPKfS0_S0_PfPKiiiii_param_8];
	cvta.to.global.u64 	%rd1, %rd31;
	cvta.to.global.u64 	%rd2, %rd30;
	cvta.to.global.u64 	%rd3, %rd32;
	cvta.to.global.u64 	%rd4, %rd34;
	cvta.to.global.u64 	%rd5, %rd33;
	add.u64 	%rd6, %SPL, 0;
	add.u64 	%rd7, %SPL, 512;
	mov.u32 	%r1, %ctaid.x;
	div.u32 	%r2, %r1, %r98;
	mov.u32 	%r3, %ctaid.y;
	setp.ge.s32 	%p1, %r2, %r99;
	setp.ge.s32 	%p2, %r3, %r96;
	or.pred  	%p3, %p2, %p1;
	@%p3 bra 	$L__BB3_82;
	rem.u32 	%r100, %r1, %r98;
	mad.lo.s32 	%r101, %r2, %r98, %r100;
	mul.lo.s32 	%r102, %r97, %r96;
	mul.lo.s32 	%r4, %r102, %r101;
	min.s32 	%r5, %r97, 128;
	setp.lt.s32 	%p4, %r97, 1;
	@%p4 bra 	$L__BB3_8;
	mad.lo.s32 	%r6, %r97, %r3, %r4;
	and.b32  	%r7, %r5, 3;
	setp.lt.u32 	%p5, %r97, 4;
	mov.b32 	%r390, 0;
	@%p5 bra 	$L__BB3_5;
	and.b32  	%r390, %r5, 252;
	mov.b32 	%r388, 0;
$L__BB3_4:
	add.s32 	%r105, %r6, %r388;
	mul.wide.s32 	%rd37, %r105, 4;
	add.s64 	%rd38, %rd2, %rd37;
	ld.global.nc.f32 	%f54, [%rd38];
	mul.wide.u32 	%rd39, %r388, 4;
	add.s64 	%rd40, %rd6, %rd39;
	ld.global.nc.f32 	%f55, [%rd38+4];
	ld.global.nc.f32 	%f56, [%rd38+8];
	ld.global.nc.f32 	%f57, [%rd38+12];
	st.local.v4.f32 	[%rd40], {%f54, %f55, %f56, %f57};
	add.s32 	%r388, %r388, 4;
	setp.ne.s32 	%p6, %r388, %r390;
	@%p6 bra 	$L__BB3_4;
$L__BB3_5:
	setp.eq.s32 	%p7, %r7, 0;
	@%p7 bra 	$L__BB3_8;
	mov.b32 	%r391, 0;
$L__BB3_7:
	.pragma "nounroll";
	add.s32 	%r107, %r6, %r390;
	mul.wide.s32 	%rd41, %r107, 4;
	add.s64 	%rd42, %rd2, %rd41;
	ld.global.nc.f32 	%f58, [%rd42];
	mul.wide.u32 	%rd43, %r390, 4;
	add.s64 	%rd44, %rd6, %rd43;
	st.local.f32 	[%rd44], %f58;
	add.s32 	%r390, %r390, 1;
	add.s32 	%r391, %r391, 1;
	setp.ne.s32 	%p8, %r391, %r7;
	@%p8 bra 	$L__BB3_7;
$L__BB3_8:
	mov.f32 	%f59, 0f00000000;
	st.local.v4.f32 	[%rd7], {%f59, %f59, %f59, %f59};
	st.local.v4.f32 	[%rd7+16], {%f59, %f59, %f59, %f59};
	st.local.v4.f32 	[%rd7+32], {%f59, %f59, %f59, %f59};
	st.local.v4.f32 	[%rd7+48], {%f59, %f59, %f59, %f59};
	st.local.v4.f32 	[%rd7+64], {%f59, %f59, %f59, %f59};
	st.local.v4.f32 	[%rd7+80], {%f59, %f59, %f59, %f59};
	st.local.v4.f32 	[%rd7+96], {%f59, %f59, %f59, %f59};
	st.local.v4.f32 	[%rd7+112], {%f59, %f59, %f59, %f59};
	st.local.v4.f32 	[%rd7+128], {%f59, %f59, %f59, %f59};
	st.local.v4.f32 	[%rd7+144], {%f59, %f59, %f59, %f59};
	st.local.v4.f32 	[%rd7+160], {%f59, %f59, %f59, %f59};
	st.local.v4.f32 	[%rd7+176], {%f59, %f59, %f59, %f59};
	st.local.v4.f32 	[%rd7+192], {%f59, %f59, %f59, %f59};
	st.local.v4.f32 	[%rd7+208], {%f59, %f59, %f59, %f59};
	st.local.v4.f32 	[%rd7+224], {%f59, %f59, %f59, %f59};
	st.local.v4.f32 	[%rd7+240], {%f59, %f59, %f59, %f59};
	st.local.v4.f32 	[%rd7+256], {%f59, %f59, %f59, %f59};
	st.local.v4.f32 	[%rd7+272], {%f59, %f59, %f59, %f59};
	st.local.v4.f32 	[%rd7+288], {%f59, %f59, %f59, %f59};
	st.local.v4.f32 	[%rd7+304], {%f59, %f59, %f59, %f59};
	st.local.v4.f32 	[%rd7+320], {%f59, %f59, %f59, %f59};
	st.local.v4.f32 	[%rd7+336], {%f59, %f59, %f59, %f59};
	st.local.v4.f32 	[%rd7+352], {%f59, %f59, %f59, %f59};
	st.local.v4.f32 	[%rd7+368], {%f59, %f59, %f59, %f59};
	st.local.v4.f32 	[%rd7+384], {%f59, %f59, %f59, %f59};
	st.local.v4.f32 	[%rd7+400], {%f59, %f59, %f59, %f59};
	st.local.v4.f32 	[%rd7+416], {%f59, %f59, %f59, %f59};
	st.local.v4.f32 	[%rd7+432], {%f59, %f59, %f59, %f59};
	st.local.v4.f32 	[%rd7+448], {%f59, %f59, %f59, %f59};
	st.local.v4.f32 	[%rd7+464], {%f59, %f59, %f59, %f59};
	st.local.v4.f32 	[%rd7+480], {%f59, %f59, %f59, %f59};
	st.local.v4.f32 	[%rd7+496], {%f59, %f59, %f59, %f59};
	mov.u32 	%r109, %tid.x;
	mov.u32 	%r110, %tid.y;
	mov.u32 	%r111, %tid.z;
	mov.u32 	%r112, %ntid.x;
	mov.u32 	%r113, %ntid.y;
	mad.lo.s32 	%r114, %r111, %r113, %r110;
	mad.lo.s32 	%r115, %r114, %r112, %r109;
	and.b32  	%r405, %r115, 31;
	setp.ge.u32 	%p9, %r405, %r96;
	mov.b32 	%r404, 0;
	@%p9 bra 	$L__BB3_55;
	setp.lt.s32 	%p10, %r97, 1;
	mad.lo.s32 	%r116, %r2, %r96, %r3;
	mul.lo.s32 	%r17, %r116, %r96;
	mad.lo.s32 	%r18, %r97, %r3, %r4;
	cvt.rn.f32.s32 	%f1, %r97;
	@%p10 bra 	$L__BB3_49;
	add.s32 	%r19, %r97, -129;
	and.b32  	%r20, %r97, 15;
	and.b32  	%r21, %r97, 7;
	and.b32  	%r22, %r5, 7;
	and.b32  	%r23, %r5, 248;
	and.b32  	%r160, %r97, 2147483632;
	add.s32 	%r24, %r160, -144;
	and.b32  	%r25, %r97, 3;
	cvt.u16.u32 	%rs1, %r5;
	shr.u16 	%rs2, %rs1, 3;
	and.b16  	%rs3, %rs2, 31;
	mul.wide.u16 	%r161, %rs3, 8;
	neg.s32 	%r26, %r161;
	mov.f32 	%f557, 0fFF800000;
	mov.f32 	%f558, 0f00000000;
$L__BB3_11:
	add.s32 	%r162, %r405, %r17;
	mul.wide.s32 	%rd48, %r162, 4;
	add.s64 	%rd49, %rd4, %rd48;
	ld.global.nc.u32 	%r163, [%rd49];
	setp.eq.s32 	%p32, %r163, 0;
	@%p32 bra 	$L__BB3_12;
	bra.uni 	$L__BB3_37;
$L__BB3_12:
	add.s32 	%r405, %r405, 32;
	setp.lt.s32 	%p141, %r405, %r96;
	@%p141 bra 	$L__BB3_11;
	bra.uni 	$L__BB3_54;
$L__BB3_13:
	sqrt.rn.f32 	%f275, %f1;
	div.rn.f32 	%f276, %f554, %f275;
	max.f32 	%f557, %f557, %f276;
	sub.f32 	%f277, %f276, %f557;
	fma.rn.f32 	%f278, %f277, 0f3BBB989D, 0f3F000000;
	cvt.sat.f32.f32 	%f279, %f278;
	mov.f32 	%f280, 0f4B400001;
	mov.f32 	%f281, 0f437C0000;
	fma.rm.f32 	%f282, %f279, %f281, %f280;
	add.f32 	%f283, %f282, 0fCB40007F;
	neg.f32 	%f284, %f283;
	fma.rn.f32 	%f285, %f277, 0f3FB8AA3B, %f284;
	fma.rn.f32 	%f286, %f277, 0f32A57060, %f285;
	mov.b32 	%r180, %f282;
	shl.b32 	%r181, %r180, 23;
	mov.b32 	%f287, %r181;
	ex2.approx.ftz.f32 	%f288, %f286;
	mul.f32 	%f11, %f288, %f287;
	mov.b32 	%r182, %f11;
	shfl.sync.down.b32	%r183|%p53, %r182, 16, 31, -1;
	mov.b32 	%f289, %r183;
	add.f32 	%f290, %f11, %f289;
	mov.b32 	%r184, %f290;
	shfl.sync.down.b32	%r185|%p54, %r184, 8, 31, -1;
	mov.b32 	%f291, %r185;
	add.f32 	%f292, %f290, %f291;
	mov.b32 	%r186, %f292;
	shfl.sync.down.b32	%r187|%p55, %r186, 4, 31, -1;
	mov.b32 	%f293, %r187;
	add.f32 	%f294, %f292, %f293;
	mov.b32 	%r188, %f294;
	shfl.sync.down.b32	%r189|%p56, %r188, 2, 31, -1;
	mov.b32 	%f295, %r189;
	add.f32 	%f296, %f294, %f295;
	mov.b32 	%r190, %f296;
	shfl.sync.down.b32	%r191|%p57, %r190, 1, 31, -1;
	mov.b32 	%f297, %r191;
	add.f32 	%f298, %f296, %f297;
	add.f32 	%f558, %f558, %f298;
	mov.b32 	%r398, 0;
	@%p33 bra 	$L__BB3_16;
	mov.b32 	%r397, 0;
$L__BB3_15:
	.pragma "nounroll";
	add.s32 	%r193, %r45, %r397;
	mul.wide.s32 	%rd68, %r193, 4;
	add.s64 	%rd69, %rd3, %rd68;
	ld.global.nc.f32 	%f299, [%rd69];
	mul.f32 	%f300, %f11, %f299;
	mov.b32 	%r194, %f300;
	shfl.sync.down.b32	%r195|%p58, %r194, 16, 31, -1;
	mov.b32 	%f301, %r195;
	add.f32 	%f302, %f300, %f301;
	mov.b32 	%r196, %f302;
	shfl.sync.down.b32	%r197|%p59, %r196, 8, 31, -1;
	mov.b32 	%f303, %r197;
	add.f32 	%f304, %f302, %f303;
	mov.b32 	%r198, %f304;
	shfl.sync.down.b32	%r199|%p60, %r198, 4, 31, -1;
	mov.b32 	%f305, %r199;
	add.f32 	%f306, %f304, %f305;
	mov.b32 	%r200, %f306;
	shfl.sync.down.b32	%r201|%p61, %r200, 2, 31, -1;
	mov.b32 	%f307, %r201;
	add.f32 	%f308, %f306, %f307;
	mov.b32 	%r202, %f308;
	shfl.sync.down.b32	%r203|%p62, %r202, 1, 31, -1;
	mov.b32 	%f309, %r203;
	add.f32 	%f310, %f308, %f309;
	mul.wide.u32 	%rd70, %r397, 4;
	add.s64 	%rd71, %rd7, %rd70;
	ld.local.f32 	%f311, [%rd71];
	add.f32 	%f312, %f310, %f311;
	st.local.f32 	[%rd71], %f312;
	ld.global.nc.f32 	%f313, [%rd69+4];
	mul.f32 	%f314, %f11, %f313;
	mov.b32 	%r204, %f314;
	shfl.sync.down.b32	%r205|%p63, %r204, 16, 31, -1;
	mov.b32 	%f315, %r205;
	add.f32 	%f316, %f314, %f315;
	mov.b32 	%r206, %f316;
	shfl.sync.down.b32	%r207|%p64, %r206, 8, 31, -1;
	mov.b32 	%f317, %r207;
	add.f32 	%f318, %f316, %f317;
	mov.b32 	%r208, %f318;
	shfl.sync.down.b32	%r209|%p65, %r208, 4, 31, -1;
	mov.b32 	%f319, %r209;
	add.f32 	%f320, %f318, %f319;
	mov.b32 	%r210, %f320;
	shfl.sync.down.b32	%r211|%p66, %r210, 2, 31, -1;
	mov.b32 	%f321, %r211;
	add.f32 	%f322, %f320, %f321;
	mov.b32 	%r212, %f322;
	shfl.sync.down.b32	%r213|%p67, %r212, 1, 31, -1;
	mov.b32 	%f323, %r213;
	add.f32 	%f324, %f322, %f323;
	ld.local.f32 	%f325, [%rd71+4];
	add.f32 	%f326, %f324, %f325;
	st.local.f32 	[%rd71+4], %f326;
	ld.global.nc.f32 	%f327, [%rd69+8];
	mul.f32 	%f328, %f11, %f327;
	mov.b32 	%r214, %f328;
	shfl.sync.down.b32	%r215|%p68, %r214, 16, 31, -1;
	mov.b32 	%f329, %r215;
	add.f32 	%f330, %f328, %f329;
	mov.b32 	%r216, %f330;
	shfl.sync.down.b32	%r217|%p69, %r216, 8, 31, -1;
	mov.b32 	%f331, %r217;
	add.f32 	%f332, %f330, %f331;
	mov.b32 	%r218, %f332;
	shfl.sync.down.b32	%r219|%p70, %r218, 4, 31, -1;
	mov.b32 	%f333, %r219;
	add.f32 	%f334, %f332, %f333;
	mov.b32 	%r220, %f334;
	shfl.sync.down.b32	%r221|%p71, %r220, 2, 31, -1;
	mov.b32 	%f335, %r221;
	add.f32 	%f336, %f334, %f335;
	mov.b32 	%r222, %f336;
	shfl.sync.down.b32	%r223|%p72, %r222, 1, 31, -1;
	mov.b32 	%f337, %r223;
	add.f32 	%f338, %f336, %f337;
	ld.local.f32 	%f339, [%rd71+8];
	add.f32 	%f340, %f338, %f339;
	st.local.f32 	[%rd71+8], %f340;
	ld.global.nc.f32 	%f341, [%rd69+12];
	mul.f32 	%f342, %f11, %f341;
	mov.b32 	%r224, %f342;
	shfl.sync.down.b32	%r225|%p73, %r224, 16, 31, -1;
	mov.b32 	%f343, %r225;
	add.f32 	%f344, %f342, %f343;
	mov.b32 	%r226, %f344;
	shfl.sync.down.b32	%r227|%p74, %r226, 8, 31, -1;
	mov.b32 	%f345, %r227;
	add.f32 	%f346, %f344, %f345;
	mov.b32 	%r228, %f346;
	shfl.sync.down.b32	%r229|%p75, %r228, 4, 31, -1;
	mov.b32 	%f347, %r229;
	add.f32 	%f348, %f346, %f347;
	mov.b32 	%r230, %f348;
	shfl.sync.down.b32	%r231|%p76, %r230, 2, 31, -1;
	mov.b32 	%f349, %r231;
	add.f32 	%f350, %f348, %f349;
	mov.b32 	%r232, %f350;
	shfl.sync.down.b32	%r233|%p77, %r232, 1, 31, -1;
	mov.b32 	%f351, %r233;
	add.f32 	%f352, %f350, %f351;
	ld.local.f32 	%f353, [%rd71+12];
	add.f32 	%f354, %f352, %f353;
	st.local.f32 	[%rd71+12], %f354;
	ld.global.nc.f32 	%f355, [%rd69+16];
	mul.f32 	%f356, %f11, %f355;
	mov.b32 	%r234, %f356;
	shfl.sync.down.b32	%r235|%p78, %r234, 16, 31, -1;
	mov.b32 	%f357, %r235;
	add.f32 	%f358, %f356, %f357;
	mov.b32 	%r236, %f358;
	shfl.sync.down.b32	%r237|%p79, %r236, 8, 31, -1;
	mov.b32 	%f359, %r237;
	add.f32 	%f360, %f358, %f359;
	mov.b32 	%r238, %f360;
	shfl.sync.down.b32	%r239|%p80, %r238, 4, 31, -1;
	mov.b32 	%f361, %r239;
	add.f32 	%f362, %f360, %f361;
	mov.b32 	%r240, %f362;
	shfl.sync.down.b32	%r241|%p81, %r240, 2, 31, -1;
	mov.b32 	%f363, %r241;
	add.f32 	%f364, %f362, %f363;
	mov.b32 	%r242, %f364;
	shfl.sync.down.b32	%r243|%p82, %r242, 1, 31, -1;
	mov.b32 	%f365, %r243;
	add.f32 	%f366, %f364, %f365;
	ld.local.f32 	%f367, [%rd71+16];
	add.f32 	%f368, %f366, %f367;
	st.local.f32 	[%rd71+16], %f368;
	ld.global.nc.f32 	%f369, [%rd69+20];
	mul.f32 	%f370, %f11, %f369;
	mov.b32 	%r244, %f370;
	shfl.sync.down.b32	%r245|%p83, %r244, 16, 31, -1;
	mov.b32 	%f371, %r245;
	add.f32 	%f372, %f370, %f371;
	mov.b32 	%r246, %f372;
	shfl.sync.down.b32	%r247|%p84, %r246, 8, 31, -1;
	mov.b32 	%f373, %r247;
	add.f32 	%f374, %f372, %f373;
	mov.b32 	%r248, %f374;
	shfl.sync.down.b32	%r249|%p85, %r248, 4, 31, -1;
	mov.b32 	%f375, %r249;
	add.f32 	%f376, %f374, %f375;
	mov.b32 	%r250, %f376;
	shfl.sync.down.b32	%r251|%p86, %r250, 2, 31, -1;
	mov.b32 	%f377, %r251;
	add.f32 	%f378, %f376, %f377;
	mov.b32 	%r252, %f378;
	shfl.sync.down.b32	%r253|%p87, %r252, 1, 31, -1;
	mov.b32 	%f379, %r253;
	add.f32 	%f380, %f378, %f379;
	ld.local.f32 	%f381, [%rd71+20];
	add.f32 	%f382, %f380, %f381;
	st.local.f32 	[%rd71+20], %f382;
	ld.global.nc.f32 	%f383, [%rd69+24];
	mul.f32 	%f384, %f11, %f383;
	mov.b32 	%r254, %f384;
	shfl.sync.down.b32	%r255|%p88, %r254, 16, 31, -1;
	mov.b32 	%f385, %r255;
	add.f32 	%f386, %f384, %f385;
	mov.b32 	%r256, %f386;
	shfl.sync.down.b32	%r257|%p89, %r256, 8, 31, -1;
	mov.b32 	%f387, %r257;
	add.f32 	%f388, %f386, %f387;
	mov.b32 	%r258, %f388;
	shfl.sync.down.b32	%r259|%p90, %r258, 4, 31, -1;
	mov.b32 	%f389, %r259;
	add.f32 	%f390, %f388, %f389;
	mov.b32 	%r260, %f390;
	shfl.sync.down.b32	%r261|%p91, %r260, 2, 31, -1;
	mov.b32 	%f391, %r261;
	add.f32 	%f392, %f390, %f391;
	mov.b32 	%r262, %f392;
	shfl.sync.down.b32	%r263|%p92, %r262, 1, 31, -1;
	mov.b32 	%f393, %r263;
	add.f32 	%f394, %f392, %f393;
	ld.local.f32 	%f395, [%rd71+24];
	add.f32 	%f396, %f394, %f395;
	st.local.f32 	[%rd71+24], %f396;
	ld.global.nc.f32 	%f397, [%rd69+28];
	mul.f32 	%f398, %f11, %f397;
	mov.b32 	%r264, %f398;
	shfl.sync.down.b32	%r265|%p93, %r264, 16, 31, -1;
	mov.b32 	%f399, %r265;
	add.f32 	%f400, %f398, %f399;
	mov.b32 	%r266, %f400;
	shfl.sync.down.b32	%r267|%p94, %r266, 8, 31, -1;
	mov.b32 	%f401, %r267;
	add.f32 	%f402, %f400, %f401;
	mov.b32 	%r268, %f402;
	shfl.sync.down.b32	%r269|%p95, %r268, 4, 31, -1;
	mov.b32 	%f403, %r269;
	add.f32 	%f404, %f402, %f403;
	mov.b32 	%r270, %f404;
	shfl.sync.down.b32	%r271|%p96, %r270, 2, 31, -1;
	mov.b32 	%f405, %r271;
	add.f32 	%f406, %f404, %f405;
	mov.b32 	%r272, %f406;
	shfl.sync.down.b32	%r273|%p97, %r272, 1, 31, -1;
	mov.b32 	%f407, %r273;
	add.f32 	%f408, %f406, %f407;
	ld.local.f32 	%f409, [%rd71+28];
	add.f32 	%f410, %f408, %f409;
	st.local.f32 	[%rd71+28], %f410;
	add.s32 	%r397, %r397, 8;
	setp.eq.s32 	%p98, %r397, %r23;
	mov.u32 	%r398, %r23;
	@%p98 bra 	$L__BB3_16;
	bra.uni 	$L__BB3_15;
$L__BB3_16:
	setp.eq.s32 	%p99, %r22, 0;
	@%p99 bra 	$L__BB3_12;
	setp.eq.s32 	%p100, %r22, 1;
	add.s32 	%r274, %r45, %r398;
	mul.wide.s32 	%rd72, %r274, 4;
	add.s64 	%rd10, %rd3, %rd72;
	ld.global.nc.f32 	%f411, [%rd10];
	mul.f32 	%f412, %f11, %f411;
	mov.b32 	%r275, %f412;
	shfl.sync.down.b32	%r276|%p101, %r275, 16, 31, -1;
	mov.b32 	%f413, %r276;
	add.f32 	%f414, %f412, %f413;
	mov.b32 	%r277, %f414;
	shfl.sync.down.b32	%r278|%p102, %r277, 8, 31, -1;
	mov.b32 	%f415, %r278;
	add.f32 	%f416, %f414, %f415;
	mov.b32 	%r279, %f416;
	shfl.sync.down.b32	%r280|%p103, %r279, 4, 31, -1;
	mov.b32 	%f417, %r280;
	add.f32 	%f418, %f416, %f417;
	mov.b32 	%r281, %f418;
	shfl.sync.down.b32	%r282|%p104, %r281, 2, 31, -1;
	mov.b32 	%f419, %r282;
	add.f32 	%f420, %f418, %f419;
	mov.b32 	%r283, %f420;
	shfl.sync.down.b32	%r284|%p105, %r283, 1, 31, -1;
	mov.b32 	%f421, %r284;
	add.f32 	%f422, %f420, %f421;
	mul.wide.u32 	%rd73, %r398, 4;
	add.s64 	%rd11, %rd7, %rd73;
	ld.local.f32 	%f423, [%rd11];
	add.f32 	%f424, %f422, %f423;
	st.local.f32 	[%rd11], %f424;
	@%p100 bra 	$L__BB3_12;
	setp.eq.s32 	%p106, %r22, 2;
	ld.global.nc.f32 	%f425, [%rd10+4];
	mul.f32 	%f426, %f11, %f425;
	mov.b32 	%r285, %f426;
	shfl.sync.down.b32	%r286|%p107, %r285, 16, 31, -1;
	mov.b32 	%f427, %r286;
	add.f32 	%f428, %f426, %f427;
	mov.b32 	%r287, %f428;
	shfl.sync.down.b32	%r288|%p108, %r287, 8, 31, -1;
	mov.b32 	%f429, %r288;
	add.f32 	%f430, %f428, %f429;
	mov.b32 	%r289, %f430;
	shfl.sync.down.b32	%r290|%p109, %r289, 4, 31, -1;
	mov.b32 	%f431, %r290;
	add.f32 	%f432, %f430, %f431;
	mov.b32 	%r291, %f432;
	shfl.sync.down.b32	%r292|%p110, %r291, 2, 31, -1;
	mov.b32 	%f433, %r292;
	add.f32 	%f434, %f432, %f433;
	mov.b32 	%r293, %f434;
	shfl.sync.down.b32	%r294|%p111, %r293, 1, 31, -1;
	mov.b32 	%f435, %r294;
	add.f32 	%f436, %f434, %f435;
	ld.local.f32 	%f437, [%rd11+4];
	add.f32 	%f438, %f436, %f437;
	st.local.f32 	[%rd11+4], %f438;
	@%p106 bra 	$L__BB3_12;
	setp.eq.s32 	%p112, %r22, 3;
	ld.global.nc.f32 	%f439, [%rd10+8];
	mul.f32 	%f440, %f11, %f439;
	mov.b32 	%r295, %f440;
	shfl.sync.down.b32	%r296|%p113, %r295, 16, 31, -1;
	mov.b32 	%f441, %r296;
	add.f32 	%f442, %f440, %f441;
	mov.b32 	%r297, %f442;
	shfl.sync.down.b32	%r298|%p114, %r297, 8, 31, -1;
	mov.b32 	%f443, %r298;
	add.f32 	%f444, %f442, %f443;
	mov.b32 	%r299, %f444;
	shfl.sync.down.b32	%r300|%p115, %r299, 4, 31, -1;
	mov.b32 	%f445, %r300;
	add.f32 	%f446, %f444, %f445;
	mov.b32 	%r301, %f446;
	shfl.sync.down.b32	%r302|%p116, %r301, 2, 31, -1;
	mov.b32 	%f447, %r302;
	add.f32 	%f448, %f446, %f447;
	mov.b32 	%r303, %f448;
	shfl.sync.down.b32	%r304|%p117, %r303, 1, 31, -1;
	mov.b32 	%f449, %r304;
	add.f32 	%f450, %f448, %f449;
	ld.local.f32 	%f451, [%rd11+8];
	add.f32 	%f452, %f450, %f451;
	st.local.f32 	[%rd11+8], %f452;
	@%p112 bra 	$L__BB3_12;
	setp.eq.s32 	%p118, %r22, 4;
	ld.global.nc.f32 	%f453, [%rd10+12];
	mul.f32 	%f454, %f11, %f453;
	mov.b32 	%r305, %f454;
	shfl.sync.down.b32	%r306|%p119, %r305, 16, 31, -1;
	mov.b32 	%f455, %r306;
	add.f32 	%f456, %f454, %f455;
	mov.b32 	%r307, %f456;
	shfl.sync.down.b32	%r308|%p120, %r307, 8, 31, -1;
	mov.b32 	%f457, %r308;
	add.f32 	%f458, %f456, %f457;
	mov.b32 	%r309, %f458;
	shfl.sync.down.b32	%r310|%p121, %r309, 4, 31, -1;
	mov.b32 	%f459, %r310;
	add.f32 	%f460, %f458, %f459;
	mov.b32 	%r311, %f460;
	shfl.sync.down.b32	%r312|%p122, %r311, 2, 31, -1;
	mov.b32 	%f461, %r312;
	add.f32 	%f462, %f460, %f461;
	mov.b32 	%r313, %f462;
	shfl.sync.down.b32	%r314|%p123, %r313, 1, 31, -1;
	mov.b32 	%f463, %r314;
	add.f32 	%f464, %f462, %f463;
	ld.local.f32 	%f465, [%rd11+12];
	add.f32 	%f466, %f464, %f465;
	st.local.f32 	[%rd11+12], %f466;
	@%p118 bra 	$L__BB3_12;
	setp.eq.s32 	%p124, %r22, 5;
	ld.global.nc.f32 	%f467, [%rd10+16];
	mul.f32 	%f468, %f11, %f467;
	mov.b32 	%r315, %f468;
	shfl.sync.down.b32	%r316|%p125, %r315, 16, 31, -1;
	mov.b32 	%f469, %r316;
	add.f32 	%f470, %f468, %f469;
	mov.b32 	%r317, %f470;
	shfl.sync.down.b32	%r318|%p126, %r317, 8, 31, -1;
	mov.b32 	%f471, %r318;
	add.f32 	%f472, %f470, %f471;
	mov.b32 	%r319, %f472;
	shfl.sync.down.b32	%r320|%p127, %r319, 4, 31, -1;
	mov.b32 	%f473, %r320;
	add.f32 	%f474, %f472, %f473;
	mov.b32 	%r321, %f474;
	shfl.sync.down.b32	%r322|%p128, %r321, 2, 31, -1;
	mov.b32 	%f475, %r322;
	add.f32 	%f476, %f474, %f475;
	mov.b32 	%r323, %f476;
	shfl.sync.down.b32	%r324|%p129, %r323, 1, 31, -1;
	mov.b32 	%f477, %r324;
	add.f32 	%f478, %f476, %f477;
	ld.local.f32 	%f479, [%rd11+16];
	add.f32 	%f480, %f478, %f479;
	st.local.f32 	[%rd11+16], %f480;
	@%p124 bra 	$L__BB3_12;
	setp.eq.s32 	%p130, %r22, 6;
	ld.global.nc.f32 	%f481, [%rd10+20];
	mul.f32 	%f482, %f11, %f481;
	mov.b32 	%r325, %f482;
	shfl.sync.down.b32	%r326|%p131, %r325, 16, 31, -1;
	mov.b32 	%f483, %r326;
	add.f32 	%f484, %f482, %f483;
	mov.b32 	%r327, %f484;
	shfl.sync.down.b32	%r328|%p132, %r327, 8, 31, -1;
	mov.b32 	%f485, %r328;
	add.f32 	%f486, %f484, %f485;
	mov.b32 	%r329, %f486;
	shfl.sync.down.b32	%r330|%p133, %r329, 4, 31, -1;
	mov.b32 	%f487, %r330;
	add.f32 	%f488, %f486, %f487;
	mov.b32 	%r331, %f488;
	shfl.sync.down.b32	%r332|%p134, %r331, 2, 31, -1;
	mov.b32 	%f489, %r332;
	add.f32 	%f490, %f488, %f489;
	mov.b32 	%r333, %f490;
	shfl.sync.down.b32	%r334|%p135, %r333, 1, 31, -1;
	mov.b32 	%f491, %r334;
	add.f32 	%f492, %f490, %f491;
	ld.local.f32 	%f493, [%rd11+20];
	add.f32 	%f494, %f492, %f493;
	st.local.f32 	[%rd11+20], %f494;
	@%p130 bra 	$L__BB3_12;
	ld.global.nc.f32 	%f495, [%rd10+24];
	mul.f32 	%f496, %f11, %f495;
	mov.b32 	%r335, %f496;
	shfl.sync.down.b32	%r336|%p136, %r335, 16, 31, -1;
	mov.b32 	%f497, %r336;
	add.f32 	%f498, %f496, %f497;
	mov.b32 	%r337, %f498;
	shfl.sync.down.b32	%r338|%p137, %r337, 8, 31, -1;
	mov.b32 	%f499, %r338;
	add.f32 	%f500, %f498, %f499;
	mov.b32 	%r339, %f500;
	shfl.sync.down.b32	%r340|%p138, %r339, 4, 31, -1;
	mov.b32 	%f501, %r340;
	add.f32 	%f502, %f500, %f501;
	mov.b32 	%r341, %f502;
	shfl.sync.down.b32	%r342|%p139, %r341, 2, 31, -1;
	mov.b32 	%f503, %r342;
	add.f32 	%f504, %f502, %f503;
	mov.b32 	%r343, %f504;
	shfl.sync.down.b32	%r344|%p140, %r343, 1, 31, -1;
	mov.b32 	%f505, %r344;
	add.f32 	%f506, %f504, %f505;
	ld.local.f32 	%f507, [%rd11+24];
	add.f32 	%f508, %f506, %f507;
	st.local.f32 	[%rd11+24], %f508;
	bra.uni 	$L__BB3_12;
$L__BB3_24:
	setp.lt.u32 	%p43, %r19, 15;
	mov.b32 	%r400, 128;
	@%p43 bra 	$L__BB3_27;
	mov.b32 	%r396, 0;
	mov.b32 	%r395, 128;
$L__BB3_26:
	.pragma "nounroll";
	add.s32 	%r169, %r45, %r395;
	add.s32 	%r170, %r18, %r395;
	mul.wide.s32 	%rd54, %r170, 4;
	add.s64 	%rd55, %rd2, %rd54;
	ld.global.nc.f32 	%f186, [%rd55];
	mul.wide.s32 	%rd56, %r169, 4;
	add.s64 	%rd57, %rd1, %rd56;
	ld.global.nc.f32 	%f187, [%rd57];
	fma.rn.f32 	%f188, %f186, %f187, %f554;
	ld.global.nc.f32 	%f189, [%rd55+4];
	ld.global.nc.f32 	%f190, [%rd57+4];
	fma.rn.f32 	%f191, %f189, %f190, %f188;
	ld.global.nc.f32 	%f192, [%rd55+8];
	ld.global.nc.f32 	%f193, [%rd57+8];
	fma.rn.f32 	%f194, %f192, %f193, %f191;
	ld.global.nc.f32 	%f195, [%rd55+12];
	ld.global.nc.f32 	%f196, [%rd57+12];
	fma.rn.f32 	%f197, %f195, %f196, %f194;
	ld.global.nc.f32 	%f198, [%rd55+16];
	ld.global.nc.f32 	%f199, [%rd57+16];
	fma.rn.f32 	%f200, %f198, %f199, %f197;
	ld.global.nc.f32 	%f201, [%rd55+20];
	ld.global.nc.f32 	%f202, [%rd57+20];
	fma.rn.f32 	%f203, %f201, %f202, %f200;
	ld.global.nc.f32 	%f204, [%rd55+24];
	ld.global.nc.f32 	%f205, [%rd57+24];
	fma.rn.f32 	%f206, %f204, %f205, %f203;
	ld.global.nc.f32 	%f207, [%rd55+28];
	ld.global.nc.f32 	%f208, [%rd57+28];
	fma.rn.f32 	%f209, %f207, %f208, %f206;
	ld.global.nc.f32 	%f210, [%rd55+32];
	ld.global.nc.f32 	%f211, [%rd57+32];
	fma.rn.f32 	%f212, %f210, %f211, %f209;
	ld.global.nc.f32 	%f213, [%rd55+36];
	ld.global.nc.f32 	%f214, [%rd57+36];
	fma.rn.f32 	%f215, %f213, %f214, %f212;
	ld.global.nc.f32 	%f216, [%rd55+40];
	ld.global.nc.f32 	%f217, [%rd57+40];
	fma.rn.f32 	%f218, %f216, %f217, %f215;
	ld.global.nc.f32 	%f219, [%rd55+44];
	ld.global.nc.f32 	%f220, [%rd57+44];
	fma.rn.f32 	%f221, %f219, %f220, %f218;
	ld.global.nc.f32 	%f222, [%rd55+48];
	ld.global.nc.f32 	%f223, [%rd57+48];
	fma.rn.f32 	%f224, %f222, %f223, %f221;
	ld.global.nc.f32 	%f225, [%rd55+52];
	ld.global.nc.f32 	%f226, [%rd57+52];
	fma.rn.f32 	%f227, %f225, %f226, %f224;
	ld.global.nc.f32 	%f228, [%rd55+56];
	ld.global.nc.f32 	%f229, [%rd57+56];
	fma.rn.f32 	%f230, %f228, %f229, %f227;
	ld.global.nc.f32 	%f231, [%rd55+60];
	ld.global.nc.f32 	%f232, [%rd57+60];
	fma.rn.f32 	%f554, %f231, %f232, %f230;
	add.s32 	%r400, %r395, 16;
	add.s32 	%r35, %r395, -112;
	setp.eq.s32 	%p44, %r396, %r24;
	mov.u32 	%r395, %r400;
	mov.u32 	%r396, %r35;
	@%p44 bra 	$L__BB3_27;
	bra.uni 	$L__BB3_26;
$L__BB3_27:
	setp.eq.s32 	%p45, %r20, 0;
	@%p45 bra 	$L__BB3_13;
	add.s32 	%r171, %r20, -1;
	setp.lt.u32 	%p46, %r171, 7;
	@%p46 bra 	$L__BB3_30;
	add.s32 	%r172, %r45, %r400;
	add.s32 	%r173, %r18, %r400;
	mul.wide.s32 	%rd58, %r173, 4;
	add.s64 	%rd59, %rd2, %rd58;
	ld.global.nc.f32 	%f234, [%rd59];
	mul.wide.s32 	%rd60, %r172, 4;
	add.s64 	%rd61, %rd1, %rd60;
	ld.global.nc.f32 	%f235, [%rd61];
	fma.rn.f32 	%f236, %f234, %f235, %f554;
	ld.global.nc.f32 	%f237, [%rd59+4];
	ld.global.nc.f32 	%f238, [%rd61+4];
	fma.rn.f32 	%f239, %f237, %f238, %f236;
	ld.global.nc.f32 	%f240, [%rd59+8];
	ld.global.nc.f32 	%f241, [%rd61+8];
	fma.rn.f32 	%f242, %f240, %f241, %f239;
	ld.global.nc.f32 	%f243, [%rd59+12];
	ld.global.nc.f32 	%f244, [%rd61+12];
	fma.rn.f32 	%f245, %f243, %f244, %f242;
	ld.global.nc.f32 	%f246, [%rd59+16];
	ld.global.nc.f32 	%f247, [%rd61+16];
	fma.rn.f32 	%f248, %f246, %f247, %f245;
	ld.global.nc.f32 	%f249, [%rd59+20];
	ld.global.nc.f32 	%f250, [%rd61+20];
	fma.rn.f32 	%f251, %f249, %f250, %f248;
	ld.global.nc.f32 	%f252, [%rd59+24];
	ld.global.nc.f32 	%f253, [%rd61+24];
	fma.rn.f32 	%f254, %f252, %f253, %f251;
	ld.global.nc.f32 	%f255, [%rd59+28];
	ld.global.nc.f32 	%f256, [%rd61+28];
	fma.rn.f32 	%f554, %f255, %f256, %f254;
	add.s32 	%r400, %r400, 8;
$L__BB3_30:
	setp.eq.s32 	%p47, %r21, 0;
	@%p47 bra 	$L__BB3_13;
	add.s32 	%r174, %r21, -1;
	setp.lt.u32 	%p48, %r174, 3;
	@%p48 bra 	$L__BB3_33;
	add.s32 	%r175, %r45, %r400;
	add.s32 	%r176, %r18, %r400;
	mul.wide.s32 	%rd62, %r176, 4;
	add.s64 	%rd63, %rd2, %rd62;
	ld.global.nc.f32 	%f258, [%rd63];
	mul.wide.s32 	%rd64, %r175, 4;
	add.s64 	%rd65, %rd1, %rd64;
	ld.global.nc.f32 	%f259, [%rd65];
	fma.rn.f32 	%f260, %f258, %f259, %f554;
	ld.global.nc.f32 	%f261, [%rd63+4];
	ld.global.nc.f32 	%f262, [%rd65+4];
	fma.rn.f32 	%f263, %f261, %f262, %f260;
	ld.global.nc.f32 	%f264, [%rd63+8];
	ld.global.nc.f32 	%f265, [%rd65+8];
	fma.rn.f32 	%f266, %f264, %f265, %f263;
	ld.global.nc.f32 	%f267, [%rd63+12];
	ld.global.nc.f32 	%f268, [%rd65+12];
	fma.rn.f32 	%f554, %f267, %f268, %f266;
	add.s32 	%r400, %r400, 4;
$L__BB3_33:
	setp.eq.s32 	%p49, %r25, 0;
	@%p49 bra 	$L__BB3_13;
	setp.eq.s32 	%p50, %r25, 1;
	add.s32 	%r177, %r45, %r400;
	add.s32 	%r178, %r18, %r400;
	mul.wide.s32 	%rd66, %r178, 4;
	add.s64 	%rd12, %rd2, %rd66;
	ld.global.nc.f32 	%f269, [%rd12];
	mul.wide.s32 	%rd67, %r177, 4;
	add.s64 	%rd13, %rd1, %rd67;
	ld.global.nc.f32 	%f270, [%rd13];
	fma.rn.f32 	%f554, %f269, %f270, %f554;
	@%p50 bra 	$L__BB3_13;
	setp.eq.s32 	%p51, %r25, 2;
	ld.global.nc.f32 	%f271, [%rd12+4];
	ld.global.nc.f32 	%f272, [%rd13+4];
	fma.rn.f32 	%f554, %f271, %f272, %f554;
	@%p51 bra 	$L__BB3_13;
	ld.global.nc.f32 	%f273, [%rd12+8];
	ld.global.nc.f32 	%f274, [%rd13+8];
	fma.rn.f32 	%f554, %f273, %f274, %f554;
	bra.uni 	$L__BB3_13;
$L__BB3_37:
	setp.lt.u32 	%p33, %r97, 8;
	mad.lo.s32 	%r45, %r405, %r97, %r4;
	mov.f32 	%f554, 0f00000000;
	mov.b32 	%r402, 0;
	@%p33 bra 	$L__BB3_40;
	add.s64 	%rd121, %rd6, 16;
	mov.f32 	%f554, 0f00000000;
	mov.u32 	%r393, %r45;
	mov.u32 	%r394, %r26;
$L__BB3_39:
	.pragma "nounroll";
	mul.wide.s32 	%rd50, %r393, 4;
	add.s64 	%rd51, %rd1, %rd50;
	ld.local.v4.f32 	{%f148, %f149, %f150, %f151}, [%rd121+-16];
	ld.global.nc.f32 	%f152, [%rd51];
	fma.rn.f32 	%f153, %f148, %f152, %f554;
	ld.global.nc.f32 	%f154, [%rd51+4];
	fma.rn.f32 	%f155, %f149, %f154, %f153;
	ld.global.nc.f32 	%f156, [%rd51+8];
	fma.rn.f32 	%f157, %f150, %f156, %f155;
	ld.global.nc.f32 	%f158, [%rd51+12];
	fma.rn.f32 	%f159, %f151, %f158, %f157;
	ld.local.v4.f32 	{%f160, %f161, %f162, %f163}, [%rd121];
	ld.global.nc.f32 	%f164, [%rd51+16];
	fma.rn.f32 	%f165, %f160, %f164, %f159;
	ld.global.nc.f32 	%f166, [%rd51+20];
	fma.rn.f32 	%f167, %f161, %f166, %f165;
	ld.global.nc.f32 	%f168, [%rd51+24];
	fma.rn.f32 	%f169, %f162, %f168, %f167;
	ld.global.nc.f32 	%f170, [%rd51+28];
	fma.rn.f32 	%f554, %f163, %f170, %f169;
	add.s32 	%r394, %r394, 8;
	add.s32 	%r393, %r393, 8;
	add.s64 	%rd121, %rd121, 32;
	setp.eq.s32 	%p34, %r394, 0;
	mov.u32 	%r402, %r23;
	@%p34 bra 	$L__BB3_40;
	bra.uni 	$L__BB3_39;
$L__BB3_40:
	setp.eq.s32 	%p35, %r22, 0;
	@%p35 bra 	$L__BB3_48;
	setp.eq.s32 	%p36, %r22, 1;
	add.s32 	%r165, %r45, %r402;
	mul.wide.u32 	%rd52, %r402, 4;
	add.s64 	%rd15, %rd6, %rd52;
	ld.local.f32 	%f171, [%rd15];
	mul.wide.s32 	%rd53, %r165, 4;
	add.s64 	%rd16, %rd1, %rd53;
	ld.global.nc.f32 	%f172, [%rd16];
	fma.rn.f32 	%f554, %f171, %f172, %f554;
	@%p36 bra 	$L__BB3_48;
	setp.eq.s32 	%p37, %r22, 2;
	ld.local.f32 	%f173, [%rd15+4];
	ld.global.nc.f32 	%f174, [%rd16+4];
	fma.rn.f32 	%f554, %f173, %f174, %f554;
	@%p37 bra 	$L__BB3_48;
	setp.eq.s32 	%p38, %r22, 3;
	ld.local.f32 	%f175, [%rd15+8];
	ld.global.nc.f32 	%f176, [%rd16+8];
	fma.rn.f32 	%f554, %f175, %f176, %f554;
	@%p38 bra 	$L__BB3_48;
	setp.eq.s32 	%p39, %r22, 4;
	ld.local.f32 	%f177, [%rd15+12];
	ld.global.nc.f32 	%f178, [%rd16+12];
	fma.rn.f32 	%f554, %f177, %f178, %f554;
	@%p39 bra 	$L__BB3_48;
	setp.eq.s32 	%p40, %r22, 5;
	ld.local.f32 	%f179, [%rd15+16];
	ld.global.nc.f32 	%f180, [%rd16+16];
	fma.rn.f32 	%f554, %f179, %f180, %f554;
	@%p40 bra 	$L__BB3_48;
	setp.eq.s32 	%p41, %r22, 6;
	ld.local.f32 	%f181, [%rd15+20];
	ld.global.nc.f32 	%f182, [%rd16+20];
	fma.rn.f32 	%f554, %f181, %f182, %f554;
	@%p41 bra 	$L__BB3_48;
	ld.local.f32 	%f183, [%rd15+24];
	ld.global.nc.f32 	%f184, [%rd16+24];
	fma.rn.f32 	%f554, %f183, %f184, %f554;
$L__BB3_48:
	setp.gt.s32 	%p42, %r97, 128;
	@%p42 bra 	$L__BB3_24;
	bra.uni 	$L__BB3_13;
$L__BB3_49:
	not.b32 	%r117, %r405;
	add.s32 	%r47, %r96, %r117;
	and.b32  	%r118, %r47, 32;
	setp.ne.s32 	%p11, %r118, 0;
	mov.f32 	%f575, 0fFF800000;
	mov.f32 	%f558, 0f00000000;
	@%p11 bra 	$L__BB3_53;
	add.s32 	%r119, %r405, %r17;
	mul.wide.s32 	%rd45, %r119, 4;
	add.s64 	%rd46, %rd4, %rd45;
	ld.global.nc.u32 	%r120, [%rd46];
	setp.eq.s32 	%p12, %r120, 0;
	mov.f32 	%f558, 0f00000000;
	mov.f32 	%f575, 0fFF800000;
	@%p12 bra 	$L__BB3_52;
	sqrt.rn.f32 	%f65, %f1;
	mov.f32 	%f66, 0f00000000;
	div.rn.f32 	%f67, %f66, %f65;
	max.f32 	%f575, %f67, 0fFF800000;
	sub.f32 	%f68, %f67, %f575;
	fma.rn.f32 	%f69, %f68, 0f3BBB989D, 0f3F000000;
	cvt.sat.f32.f32 	%f70, %f69;
	mov.f32 	%f71, 0f4B400001;
	mov.f32 	%f72, 0f437C0000;
	fma.rm.f32 	%f73, %f70, %f72, %f71;
	add.f32 	%f74, %f73, 0fCB40007F;
	neg.f32 	%f75, %f74;
	fma.rn.f32 	%f76, %f68, 0f3FB8AA3B, %f75;
	fma.rn.f32 	%f77, %f68, 0f32A57060, %f76;
	mov.b32 	%r121, %f73;
	shl.b32 	%r122, %r121, 23;
	mov.b32 	%f78, %r122;
	ex2.approx.ftz.f32 	%f79, %f77;
	mul.f32 	%f80, %f79, %f78;
	mov.b32 	%r123, %f80;
	shfl.sync.down.b32	%r124|%p13, %r123, 16, 31, -1;
	mov.b32 	%f81, %r124;
	add.f32 	%f82, %f80, %f81;
	mov.b32 	%r125, %f82;
	shfl.sync.down.b32	%r126|%p14, %r125, 8, 31, -1;
	mov.b32 	%f83, %r126;
	add.f32 	%f84, %f82, %f83;
	mov.b32 	%r127, %f84;
	shfl.sync.down.b32	%r128|%p15, %r127, 4, 31, -1;
	mov.b32 	%f85, %r128;
	add.f32 	%f86, %f84, %f85;
	mov.b32 	%r129, %f86;
	shfl.sync.down.b32	%r130|%p16, %r129, 2, 31, -1;
	mov.b32 	%f87, %r130;
	add.f32 	%f88, %f86, %f87;
	mov.b32 	%r131, %f88;
	shfl.sync.down.b32	%r132|%p17, %r131, 1, 31, -1;
	mov.b32 	%f89, %r132;
	add.f32 	%f90, %f88, %f89;
	add.f32 	%f558, %f90, 0f00000000;
$L__BB3_52:
	or.b32  	%r405, %r405, 32;
$L__BB3_53:
	setp.lt.u32 	%p18, %r47, 32;
	@%p18 bra 	$L__BB3_54;
	bra.uni 	$L__BB3_83;
$L__BB3_54:
	mov.b32 	%r404, %f558;
$L__BB3_55:
	setp.lt.s32 	%p142, %r97, 1;
	@%p142 bra 	$L__BB3_62;
	and.b32  	%r52, %r5, 3;
	setp.lt.u32 	%p143, %r97, 4;
	mov.b32 	%r407, 0;
	@%p143 bra 	$L__BB3_59;
	and.b32  	%r407, %r5, 252;
	cvt.u16.u32 	%rs4, %r5;
	shr.u16 	%rs5, %rs4, 2;
	and.b16  	%rs6, %rs5, 63;
	mul.wide.u16 	%r346, %rs6, 4;
	neg.s32 	%r406, %r346;
	add.s64 	%rd122, %rd7, 8;
$L__BB3_58:
	ld.local.u32 	%r347, [%rd122+-8];
	shfl.sync.idx.b32	%r348|%p144, %r347, 0, 31, -1;
	st.local.u32 	[%rd122+-8], %r348;
	ld.local.u32 	%r349, [%rd122+-4];
	shfl.sync.idx.b32	%r350|%p145, %r349, 0, 31, -1;
	st.local.u32 	[%rd122+-4], %r350;
	ld.local.u32 	%r351, [%rd122];
	shfl.sync.idx.b32	%r352|%p146, %r351, 0, 31, -1;
	st.local.u32 	[%rd122], %r352;
	ld.local.u32 	%r353, [%rd122+4];
	shfl.sync.idx.b32	%r354|%p147, %r353, 0, 31, -1;
	st.local.u32 	[%rd122+4], %r354;
	add.s32 	%r406, %r406, 4;
	add.s64 	%rd122, %rd122, 16;
	setp.ne.s32 	%p148, %r406, 0;
	@%p148 bra 	$L__BB3_58;
$L__BB3_59:
	setp.eq.s32 	%p149, %r52, 0;
	@%p149 bra 	$L__BB3_62;
	mul.wide.u32 	%rd74, %r407, 4;
	add.s64 	%rd123, %rd7, %rd74;
	neg.s32 	%r408, %r52;
$L__BB3_61:
	.pragma "nounroll";
	ld.local.u32 	%r355, [%rd123];
	shfl.sync.idx.b32	%r356|%p150, %r355, 0, 31, -1;
	st.local.u32 	[%rd123], %r356;
	add.s64 	%rd123, %rd123, 4;
	add.s32 	%r408, %r408, 1;
	setp.ne.s32 	%p151, %r408, 0;
	@%p151 bra 	$L__BB3_61;
$L__BB3_62:
	setp.lt.s32 	%p152, %r97, 1;
	shfl.sync.idx.b32	%r357|%p153, %r404, 0, 31, -1;
	mov.b32 	%f53, %r357;
	@%p152 bra 	$L__BB3_69;
	mad.lo.s32 	%r63, %r97, %r3, %r4;
	and.b32  	%r64, %r5, 3;
	setp.lt.u32 	%p154, %r97, 4;
	mov.b32 	%r411, 0;
	@%p154 bra 	$L__BB3_66;
	and.b32  	%r411, %r5, 252;
	cvt.u16.u32 	%rs7, %r5;
	shr.u16 	%rs8, %rs7, 2;
	and.b16  	%rs9, %rs8, 63;
	mul.wide.u16 	%r359, %rs9, 4;
	neg.s32 	%r410, %r359;
	add.s64 	%rd24, %rd5, 8;
	mov.u32 	%r409, %r63;
	mov.u64 	%rd124, %rd7;
$L__BB3_65:
	mul.wide.s32 	%rd75, %r409, 4;
	add.s64 	%rd76, %rd24, %rd75;
	ld.local.v4.f32 	{%f509, %f510, %f511, %f512}, [%rd124];
	div.rn.f32 	%f513, %f509, %f53;
	st.global.f32 	[%rd76+-8], %f513;
	div.rn.f32 	%f514, %f510, %f53;
	st.global.f32 	[%rd76+-4], %f514;
	div.rn.f32 	%f515, %f511, %f53;
	st.global.f32 	[%rd76], %f515;
	div.rn.f32 	%f516, %f512, %f53;
	st.global.f32 	[%rd76+4], %f516;
	add.s32 	%r410, %r410, 4;
	add.s64 	%rd124, %rd124, 16;
	add.s32 	%r409, %r409, 4;
	setp.ne.s32 	%p155, %r410, 0;
	@%p155 bra 	$L__BB3_65;
$L__BB3_66:
	setp.eq.s32 	%p156, %r64, 0;
	@%p156 bra 	$L__BB3_69;
	mul.wide.u32 	%rd77, %r411, 4;
	add.s64 	%rd125, %rd7, %rd77;
	add.s32 	%r413, %r411, %r63;
	neg.s32 	%r412, %r64;
$L__BB3_68:
	.pragma "nounroll";
	mul.wide.s32 	%rd78, %r413, 4;
	add.s64 	%rd79, %rd5, %rd78;
	ld.local.f32 	%f517, [%rd125];
	div.rn.f32 	%f518, %f517, %f53;
	st.global.f32 	[%rd79], %f518;
	add.s64 	%rd125, %rd125, 4;
	add.s32 	%r413, %r413, 1;
	add.s32 	%r412, %r412, 1;
	setp.ne.s32 	%p157, %r412, 0;
	@%p157 bra 	$L__BB3_68;
$L__BB3_69:
	setp.lt.s32 	%p158, %r97, 129;
	@%p158 bra 	$L__BB3_82;
	mad.lo.s32 	%r78, %r97, %r3, %r4;
	add.s32 	%r361, %r97, -129;
	and.b32  	%r79, %r97, 7;
	setp.lt.u32 	%p159, %r361, 7;
	mov.b32 	%r419, 128;
	@%p159 bra 	$L__BB3_74;
	mov.u32 	%r364, shared_remaining;
	add.s32 	%r415, %r364, 16;
	and.b32  	%r365, %r97, 2147483640;
	neg.s32 	%r417, %r365;
	mov.b32 	%r416, 132;
	mov.u32 	%r414, %r78;
$L__BB3_72:
	.pragma "nounroll";
	add.s32 	%r366, %r414, 128;
	shl.b32 	%r367, %r416, 2;
	add.s32 	%r368, %r367, -16;
	cvt.u64.u32 	%rd80, %r368;
	and.b64  	%rd81, %rd80, 480;
	add.s64 	%rd82, %rd7, %rd81;
	ld.local.f32 	%f519, [%rd82];
	div.rn.f32 	%f520, %f519, %f53;
	mul.wide.s32 	%rd83, %r366, 4;
	add.s64 	%rd84, %rd5, %rd83;
	st.global.f32 	[%rd84], %f520;
	add.s32 	%r369, %r367, -12;
	cvt.u64.u32 	%rd85, %r369;
	and.b64  	%rd86, %rd85, 484;
	add.s64 	%rd87, %rd7, %rd86;
	ld.local.f32 	%f521, [%rd87];
	div.rn.f32 	%f522, %f521, %f53;
	st.global.f32 	[%rd84+4], %f522;
	add.s32 	%r370, %r367, -8;
	cvt.u64.u32 	%rd88, %r370;
	and.b64  	%rd89, %rd88, 488;
	add.s64 	%rd90, %rd7, %rd89;
	ld.local.f32 	%f523, [%rd90];
	div.rn.f32 	%f524, %f523, %f53;
	st.global.f32 	[%rd84+8], %f524;
	ld.local.f32 	%f525, [%rd87+8];
	.pragma "used_bytes_mask 61680";
	ld.local.v4.f32 	{%f526, %f527, %f528, %f529}, [%rd87+12];
	div.rn.f32 	%f530, %f525, %f53;
	st.shared.v4.f32 	[%r415+-16], {%f520, %f522, %f524, %f530};
	st.global.f32 	[%rd84+12], %f530;
	cvt.u64.u32 	%rd91, %r367;
	and.b64  	%rd92, %rd91, 496;
	add.s64 	%rd93, %rd7, %rd92;
	ld.local.f32 	%f531, [%rd93];
	div.rn.f32 	%f532, %f531, %f53;
	st.global.f32 	[%rd84+16], %f532;
	div.rn.f32 	%f533, %f527, %f53;
	st.global.f32 	[%rd84+20], %f533;
	ld.local.f32 	%f534, [%rd90+16];
	div.rn.f32 	%f535, %f534, %f53;
	st.global.f32 	[%rd84+24], %f535;
	div.rn.f32 	%f536, %f529, %f53;
	st.shared.v4.f32 	[%r415], {%f532, %f533, %f535, %f536};
	st.global.f32 	[%rd84+28], %f536;
	add.s32 	%r417, %r417, 8;
	add.s32 	%r416, %r416, 8;
	add.s32 	%r415, %r415, 32;
	add.s32 	%r414, %r414, 8;
	setp.ne.s32 	%p160, %r417, -128;
	@%p160 bra 	$L__BB3_72;
	add.s32 	%r419, %r416, -4;
$L__BB3_74:
	setp.eq.s32 	%p161, %r79, 0;
	@%p161 bra 	$L__BB3_82;
	and.b32  	%r91, %r97, 3;
	setp.lt.u32 	%p162, %r79, 4;
	@%p162 bra 	$L__BB3_77;
	add.s32 	%r371, %r78, %r419;
	shl.b32 	%r372, %r419, 2;
	cvt.u64.u32 	%rd94, %r372;
	and.b64  	%rd95, %rd94, 508;
	add.s64 	%rd96, %rd7, %rd95;
	ld.local.f32 	%f537, [%rd96];
	div.rn.f32 	%f538, %f537, %f53;
	mov.u32 	%r373, shared_remaining;
	add.s32 	%r374, %r373, %r372;
	st.shared.f32 	[%r374+-512], %f538;
	mul.wide.s32 	%rd97, %r371, 4;
	add.s64 	%rd98, %rd5, %rd97;
	st.global.f32 	[%rd98], %f538;
	add.s32 	%r375, %r372, 4;
	cvt.u64.u32 	%rd99, %r375;
	and.b64  	%rd100, %rd99, 508;
	add.s64 	%rd101, %rd7, %rd100;
	ld.local.f32 	%f539, [%rd101];
	div.rn.f32 	%f540, %f539, %f53;
	st.shared.f32 	[%r374+-508], %f540;
	st.global.f32 	[%rd98+4], %f540;
	add.s32 	%r376, %r372, 8;
	cvt.u64.u32 	%rd102, %r376;
	and.b64  	%rd103, %rd102, 508;
	add.s64 	%rd104, %rd7, %rd103;
	ld.local.f32 	%f541, [%rd104];
	div.rn.f32 	%f542, %f541, %f53;
	st.shared.f32 	[%r374+-504], %f542;
	st.global.f32 	[%rd98+8], %f542;
	add.s32 	%r377, %r372, 12;
	cvt.u64.u32 	%rd105, %r377;
	and.b64  	%rd106, %rd105, 508;
	add.s64 	%rd107, %rd7, %rd106;
	ld.local.f32 	%f543, [%rd107];
	div.rn.f32 	%f544, %f543, %f53;
	st.shared.f32 	[%r374+-500], %f544;
	st.global.f32 	[%rd98+12], %f544;
	add.s32 	%r419, %r419, 4;
$L__BB3_77:
	setp.eq.s32 	%p163, %r91, 0;
	@%p163 bra 	$L__BB3_82;
	setp.eq.s32 	%p164, %r91, 1;
	@%p164 bra 	$L__BB3_80;
	add.s32 	%r378, %r78, %r419;
	shl.b32 	%r379, %r419, 2;
	cvt.u64.u32 	%rd108, %r379;
	and.b64  	%rd109, %rd108, 508;
	add.s64 	%rd110, %rd7, %rd109;
	ld.local.f32 	%f545, [%rd110];
	div.rn.f32 	%f546, %f545, %f53;
	mov.u32 	%r380, shared_remaining;
	add.s32 	%r381, %r380, %r379;
	st.shared.f32 	[%r381+-512], %f546;
	mul.wide.s32 	%rd111, %r378, 4;
	add.s64 	%rd112, %rd5, %rd111;
	st.global.f32 	[%rd112], %f546;
	add.s32 	%r382, %r379, 4;
	cvt.u64.u32 	%rd113, %r382;
	and.b64  	%rd114, %rd113, 508;
	add.s64 	%rd115, %rd7, %rd114;
	ld.local.f32 	%f547, [%rd115];
	div.rn.f32 	%f548, %f547, %f53;
	st.shared.f32 	[%r381+-508], %f548;
	st.global.f32 	[%rd112+4], %f548;
	add.s32 	%r419, %r419, 2;
$L__BB3_80:
	and.b32  	%r383, %r97, 1;
	setp.eq.b32 	%p165, %r383, 1;
	not.pred 	%p166, %p165;
	@%p166 bra 	$L__BB3_82;
	add.s32 	%r384, %r78, %r419;
	shl.b32 	%r385, %r419, 2;
	cvt.u64.u32 	%rd116, %r385;
	and.b64  	%rd117, %rd116, 508;
	add.s64 	%rd118, %rd7, %rd117;
	ld.local.f32 	%f549, [%rd118];
	div.rn.f32 	%f550, %f549, %f53;
	mov.u32 	%r386, shared_remaining;
	add.s32 	%r387, %r386, %r385;
	st.shared.f32 	[%r387+-512], %f550;
	mul.wide.s32 	%rd119, %r384, 4;
	add.s64 	%rd120, %rd5, %rd119;
	st.global.f32 	[%rd120], %f550;
$L__BB3_82:
	ret;
$L__BB3_83:
	add.s32 	%r133, %r405, %r17;
	mul.wide.s32 	%rd47, %r133, 4;
	add.s64 	%rd18, %rd4, %rd47;
	ld.global.nc.u32 	%r134, [%rd18];
	setp.eq.s32 	%p19, %r134, 0;
	@%p19 bra 	$L__BB3_85;
	sqrt.rn.f32 	%f91, %f1;
	mov.f32 	%f92, 0f00000000;
	div.rn.f32 	%f93, %f92, %f91;
	max.f32 	%f575, %f575, %f93;
	sub.f32 	%f94, %f93, %f575;
	fma.rn.f32 	%f95, %f94, 0f3BBB989D, 0f3F000000;
	cvt.sat.f32.f32 	%f96, %f95;
	mov.f32 	%f97, 0f4B400001;
	mov.f32 	%f98, 0f437C0000;
	fma.rm.f32 	%f99, %f96, %f98, %f97;
	add.f32 	%f100, %f99, 0fCB40007F;
	neg.f32 	%f101, %f100;
	fma.rn.f32 	%f102, %f94, 0f3FB8AA3B, %f101;
	fma.rn.f32 	%f103, %f94, 0f32A57060, %f102;
	mov.b32 	%r135, %f99;
	shl.b32 	%r136, %r135, 23;
	mov.b32 	%f104, %r136;
	ex2.approx.ftz.f32 	%f105, %f103;
	mul.f32 	%f106, %f105, %f104;
	mov.b32 	%r137, %f106;
	shfl.sync.down.b32	%r138|%p20, %r137, 16, 31, -1;
	mov.b32 	%f107, %r138;
	add.f32 	%f108, %f106, %f107;
	mov.b32 	%r139, %f108;
	shfl.sync.down.b32	%r140|%p21, %r139, 8, 31, -1;
	mov.b32 	%f109, %r140;
	add.f32 	%f110, %f108, %f109;
	mov.b32 	%r141, %f110;
	shfl.sync.down.b32	%r142|%p22, %r141, 4, 31, -1;
	mov.b32 	%f111, %r142;
	add.f32 	%f112, %f110, %f111;
	mov.b32 	%r143, %f112;
	shfl.sync.down.b32	%r144|%p23, %r143, 2, 31, -1;
	mov.b32 	%f113, %r144;
	add.f32 	%f114, %f112, %f113;
	mov.b32 	%r145, %f114;
	shfl.sync.down.b32	%r146|%p24, %r145, 1, 31, -1;
	mov.b32 	%f115, %r146;
	add.f32 	%f116, %f114, %f115;
	add.f32 	%f558, %f558, %f116;
$L__BB3_85:
	ld.global.nc.u32 	%r147, [%rd18+128];
	setp.eq.s32 	%p25, %r147, 0;
	@%p25 bra 	$L__BB3_87;
	sqrt.rn.f32 	%f117, %f1;
	mov.f32 	%f118, 0f00000000;
	div.rn.f32 	%f119, %f118, %f117;
	max.f32 	%f575, %f575, %f119;
	sub.f32 	%f120, %f119, %f575;
	fma.rn.f32 	%f121, %f120, 0f3BBB989D, 0f3F000000;
	cvt.sat.f32.f32 	%f122, %f121;
	mov.f32 	%f123, 0f4B400001;
	mov.f32 	%f124, 0f437C0000;
	fma.rm.f32 	%f125, %f122, %f124, %f123;
	add.f32 	%f126, %f125, 0fCB40007F;
	neg.f32 	%f127, %f126;
	fma.rn.f32 	%f128, %f120, 0f3FB8AA3B, %f127;
	fma.rn.f32 	%f129, %f120, 0f32A57060, %f128;
	mov.b32 	%r148, %f125;
	shl.b32 	%r149, %r148, 23;
	mov.b32 	%f130, %r149;
	ex2.approx.ftz.f32 	%f131, %f129;
	mul.f32 	%f132, %f131, %f130;
	mov.b32 	%r150, %f132;
	shfl.sync.down.b32	%r151|%p26, %r150, 16, 31, -1;
	mov.b32 	%f133, %r151;
	add.f32 	%f134, %f132, %f133;
	mov.b32 	%r152, %f134;
	shfl.sync.down.b32	%r153|%p27, %r152, 8, 31, -1;
	mov.b32 	%f135, %r153;
	add.f32 	%f136, %f134, %f135;
	mov.b32 	%r154, %f136;
	shfl.sync.down.b32	%r155|%p28, %r154, 4, 31, -1;
	mov.b32 	%f137, %r155;
	add.f32 	%f138, %f136, %f137;
	mov.b32 	%r156, %f138;
	shfl.sync.down.b32	%r157|%p29, %r156, 2, 31, -1;
	mov.b32 	%f139, %r157;
	add.f32 	%f140, %f138, %f139;
	mov.b32 	%r158, %f140;
	shfl.sync.down.b32	%r159|%p30, %r158, 1, 31, -1;
	mov.b32 	%f141, %r159;
	add.f32 	%f142, %f140, %f141;
	add.f32 	%f558, %f558, %f142;
$L__BB3_87:
	add.s32 	%r405, %r405, 64;
	setp.lt.s32 	%p31, %r405, %r96;
	@%p31 bra 	$L__BB3_83;
	bra.uni 	$L__BB3_54;

}
	// .globl	_Z30optimized_sparse_matmul_kernelPKfPK9CSRMatrixPfiii
.visible .entry _Z30optimized_sparse_matmul_kernelPKfPK9CSRMatrixPfiii(
	.param .u64 .ptr .align 1 _Z30optimized_sparse_matmul_kernelPKfPK9CSRMatrixPfiii_param_0,
	.param .u64 .ptr .align 1 _Z30optimized_sparse_matmul_kernelPKfPK9CSRMatrixPfiii_param_1,
	.param .u64 .ptr .align 1 _Z30optimized_sparse_matmul_kernelPKfPK9CSRMatrixPfiii_param_2,
	.param .u32 _Z30optimized_sparse_matmul_kernelPKfPK9CSRMatrixPfiii_param_3,
	.param .u32 _Z30optimized_sparse_matmul_kernelPKfPK9CSRMatrixPfiii_param_4,
	.param .u32 _Z30optimized_sparse_matmul_kernelPKfPK9CSRMatrixPfiii_param_5
)
{
	.reg .pred 	%p<13>;
	.reg .b32 	%r<67>;
	.reg .b32 	%f<68>;
	.reg .b64 	%rd<61>;

	ld.param.u64 	%rd8, [_Z30optimized_sparse_matmul_kernelPKfPK9CSRMatrixPfiii_param_0];
	ld.param.u64 	%rd9, [_Z30optimized_sparse_matmul_kernelPKfPK9CSRMatrixPfiii_param_1];
	ld.param.u64 	%rd7, [_Z30optimized_sparse_matmul_kernelPKfPK9CSRMatrixPfiii_param_2];
	ld.param.u32 	%r21, [_Z30optimized_sparse_matmul_kernelPKfPK9CSRMatrixPfiii_param_3];
	ld.param.u32 	%r19, [_Z30optimized_sparse_matmul_kernelPKfPK9CSRMatrixPfiii_param_4];
	ld.param.u32 	%r20, [_Z30optimized_sparse_matmul_kernelPKfPK9CSRMatrixPfiii_param_5];
	cvta.to.global.u64 	%rd1, %rd8;
	cvta.to.global.u64 	%rd2, %rd9;
	mov.u32 	%r22, %ctaid.y;
	mov.u32 	%r23, %ntid.y;
	mov.u32 	%r24, %tid.y;
	mad.lo.s32 	%r1, %r22, %r23, %r24;
	mov.u32 	%r25, %ctaid.x;
	mov.u32 	%r26, %ntid.x;
	mov.u32 	%r27, %tid.x;
	mad.lo.s32 	%r2, %r25, %r26, %r27;
	setp.ge.s32 	%p1, %r1, %r21;
	setp.ge.s32 	%p2, %r2, %r19;
	or.pred  	%p3, %p1, %p2;
	@%p3 bra 	$L__BB4_14;
	ld.global.nc.u64 	%rd10, [%rd2+16];
	cvta.to.global.u64 	%rd11, %rd10;
	mul.wide.s32 	%rd12, %r2, 4;
	add.s64 	%rd13, %rd11, %rd12;
	ld.global.nc.u32 	%r64, [%rd13];
	ld.global.nc.u32 	%r4, [%rd13+4];
	setp.ge.s32 	%p4, %r64, %r4;
	mov.f32 	%f67, 0f00000000;
	@%p4 bra 	$L__BB4_13;
	ld.global.nc.u64 	%rd14, [%rd2+8];
	cvta.to.global.u64 	%rd3, %rd14;
	ld.global.nc.u64 	%rd15, [%rd2];
	cvta.to.global.u64 	%rd4, %rd15;
	mul.lo.s32 	%r5, %r20, %r1;
	sub.s32 	%r6, %r4, %r64;
	and.b32  	%r7, %r6, 7;
	sub.s32 	%r28, %r64, %r4;
	setp.gt.u32 	%p5, %r28, -8;
	mov.f32 	%f67, 0f00000000;
	@%p5 bra 	$L__BB4_5;
	and.b32  	%r29, %r6, -8;
	neg.s32 	%r62, %r29;
	add.s64 	%rd5, %rd3, 16;
	add.s64 	%rd6, %rd4, 16;
	mov.f32 	%f67, 0f00000000;
$L__BB4_4:
	.pragma "nounroll";
	mul.wide.s32 	%rd16, %r64, 4;
	add.s64 	%rd17, %rd5, %rd16;
	add.s64 	%rd18, %rd6, %rd16;
	ld.global.nc.u32 	%r30, [%rd17+-16];
	ld.global.nc.f32 	%f17, [%rd18+-16];
	add.s32 	%r31, %r30, %r5;
	mul.wide.s32 	%rd19, %r31, 4;
	add.s64 	%rd20, %rd1, %rd19;
	ld.global.nc.f32 	%f18, [%rd20];
	fma.rn.f32 	%f19, %f17, %f18, %f67;
	ld.global.nc.u32 	%r32, [%rd17+-12];
	ld.global.nc.f32 	%f20, [%rd18+-12];
	add.s32 	%r33, %r32, %r5;
	mul.wide.s32 	%rd21, %r33, 4;
	add.s64 	%rd22, %rd1, %rd21;
	ld.global.nc.f32 	%f21, [%rd22];
	fma.rn.f32 	%f22, %f20, %f21, %f19;
	ld.global.nc.u32 	%r34, [%rd17+-8];
	ld.global.nc.f32 	%f23, [%rd18+-8];
	add.s32 	%r35, %r34, %r5;
	mul.wide.s32 	%rd23, %r35, 4;
	add.s64 	%rd24, %rd1, %rd23;
	ld.global.nc.f32 	%f24, [%rd24];
	fma.rn.f32 	%f25, %f23, %f24, %f22;
	ld.global.nc.u32 	%r36, [%rd17+-4];
	ld.global.nc.f32 	%f26, [%rd18+-4];
	add.s32 	%r37, %r36, %r5;
	mul.wide.s32 	%rd25, %r37, 4;
	add.s64 	%rd26, %rd1, %rd25;
	ld.global.nc.f32 	%f27, [%rd26];
	fma.rn.f32 	%f28, %f26, %f27, %f25;
	ld.global.nc.u32 	%r38, [%rd17];
	ld.global.nc.f32 	%f29, [%rd18];
	add.s32 	%r39, %r38, %r5;
	mul.wide.s32 	%rd27, %r39, 4;
	add.s64 	%rd28, %rd1, %rd27;
	ld.global.nc.f32 	%f30, [%rd28];
	fma.rn.f32 	%f31, %f29, %f30, %f28;
	ld.global.nc.u32 	%r40, [%rd17+4];
	ld.global.nc.f32 	%f32, [%rd18+4];
	add.s32 	%r41, %r40, %r5;
	mul.wide.s32 	%rd29, %r41, 4;
	add.s64 	%rd30, %rd1, %rd29;
	ld.global.nc.f32 	%f33, [%rd30];
	fma.rn.f32 	%f34, %f32, %f33, %f31;
	ld.global.nc.u32 	%r42, [%rd17+8];
	ld.global.nc.f32 	%f35, [%rd18+8];
	add.s32 	%r43, %r42, %r5;
	mul.wide.s32 	%rd31, %r43, 4;
	add.s64 	%rd32, %rd1, %rd31;
	ld.global.nc.f32 	%f36, [%rd32];
	fma.rn.f32 	%f37, %f35, %f36, %f34;
	ld.global.nc.u32 	%r44, [%rd17+12];
	ld.global.nc.f32 	%f38, [%rd18+12];
	add.s32 	%r45, %r44, %r5;
	mul.wide.s32 	%rd33, %r45, 4;
	add.s64 	%rd34, %rd1, %rd33;
	ld.global.nc.f32 	%f39, [%rd34];
	fma.rn.f32 	%f67, %f38, %f39, %f37;
	add.s32 	%r64, %r64, 8;
	add.s32 	%r62, %r62, 8;
	setp.ne.s32 	%p6, %r62, 0;
	@%p6 bra 	$L__BB4_4;
$L__BB4_5:
	setp.eq.s32 	%p7, %r7, 0;
	@%p7 bra 	$L__BB4_13;
	and.b32  	%r14, %r6, 3;
	setp.lt.u32 	%p8, %r7, 4;
	@%p8 bra 	$L__BB4_8;
	mul.wide.s32 	%rd35, %r64, 4;
	add.s64 	%rd36, %rd3, %rd35;
	ld.global.nc.u32 	%r46, [%rd36];
	add.s64 	%rd37, %rd4, %rd35;
	ld.global.nc.f32 	%f41, [%rd37];
	add.s32 	%r47, %r46, %r5;
	mul.wide.s32 	%rd38, %r47, 4;
	add.s64 	%rd39, %rd1, %rd38;
	ld.global.nc.f32 	%f42, [%rd39];
	fma.rn.f32 	%f43, %f41, %f42, %f67;
	ld.global.nc.u32 	%r48, [%rd36+4];
	ld.global.nc.f32 	%f44, [%rd37+4];
	add.s32 	%r49, %r48, %r5;
	mul.wide.s32 	%rd40, %r49, 4;
	add.s64 	%rd41, %rd1, %rd40;
	ld.global.nc.f32 	%f45, [%rd41];
	fma.rn.f32 	%f46, %f44, %f45, %f43;
	ld.global.nc.u32 	%r50, [%rd36+8];
	ld.global.nc.f32 	%f47, [%rd37+8];
	add.s32 	%r51, %r50, %r5;
	mul.wide.s32 	%rd42, %r51, 4;
	add.s64 	%rd43, %rd1, %rd42;
	ld.global.nc.f32 	%f48, [%rd43];
	fma.rn.f32 	%f49, %f47, %f48, %f46;
	ld.global.nc.u32 	%r52, [%rd36+12];
	ld.global.nc.f32 	%f50, [%rd37+12];
	add.s32 	%r53, %r52, %r5;
	mul.wide.s32 	%rd44, %r53, 4;
	add.s64 	%rd45, %rd1, %rd44;
	ld.global.nc.f32 	%f51, [%rd45];
	fma.rn.f32 	%f67, %f50, %f51, %f49;
	add.s32 	%r64, %r64, 4;
$L__BB4_8:
	setp.eq.s32 	%p9, %r14, 0;
	@%p9 bra 	$L__BB4_13;
	setp.eq.s32 	%p10, %r14, 1;
	@%p10 bra 	$L__BB4_11;
	mul.wide.s32 	%rd46, %r64, 4;
	add.s64 	%rd47, %rd3, %rd46;
	ld.global.nc.u32 	%r54, [%rd47];
	add.s64 	%rd48, %rd4, %rd46;
	ld.global.nc.f32 	%f53, [%rd48];
	add.s32 	%r55, %r54, %r5;
	mul.wide.s32 	%rd49, %r55, 4;
	add.s64 	%rd50, %rd1, %rd49;
	ld.global.nc.f32 	%f54, [%rd50];
	fma.rn.f32 	%f55, %f53, %f54, %f67;
	ld.global.nc.u32 	%r56, [%rd47+4];
	ld.global.nc.f32 	%f56, [%rd48+4];
	add.s32 	%r57, %r56, %r5;
	mul.wide.s32 	%rd51, %r57, 4;
	add.s64 	%rd52, %rd1, %rd51;
	ld.global.nc.f32 	%f57, [%rd52];
	fma.rn.f32 	%f67, %f56, %f57, %f55;
	add.s32 	%r64, %r64, 2;
$L__BB4_11:
	and.b32  	%r58, %r6, 1;
	setp.eq.b32 	%p11, %r58, 1;
	not.pred 	%p12, %p11;
	@%p12 bra 	$L__BB4_13;
	mul.wide.s32 	%rd53, %r64, 4;
	add.s64 	%rd54, %rd3, %rd53;
	ld.global.nc.u32 	%r59, [%rd54];
	add.s64 	%rd55, %rd4, %rd53;
	ld.global.nc.f32 	%f58, [%rd55];
	add.s32 	%r60, %r59, %r5;
	mul.wide.s32 	%rd56, %r60, 4;
	add.s64 	%rd57, %rd1, %rd56;
	ld.global.nc.f32 	%f59, [%rd57];
	fma.rn.f32 	%f67, %f58, %f59, %f67;
$L__BB4_13:
	mad.lo.s32 	%r61, %r19, %r1, %r2;
	cvta.to.global.u64 	%rd58, %rd7;
	mul.wide.s32 	%rd59, %r61, 4;
	add.s64 	%rd60, %rd58, %rd59;
	st.global.f32 	[%rd60], %f67;
$L__BB4_14:
	ret;

}
	// .globl	_Z31create_sparse_attention_patternPKfPifii
.visible .entry _Z31create_sparse_attention_patternPKfPifii(
	.param .u64 .ptr .align 1 _Z31create_sparse_attention_patternPKfPifii_param_0,
	.param .u64 .ptr .align 1 _Z31create_sparse_attention_patternPKfPifii_param_1,
	.param .f32 _Z31create_sparse_attention_patternPKfPifii_param_2,
	.param .u32 _Z31create_sparse_attention_patternPKfPifii_param_3,
	.param .u32 _Z31create_sparse_attention_patternPKfPifii_param_4
)
{
	.reg .pred 	%p<3>;
	.reg .b32 	%r<10>;
	.reg .b32 	%f<3>;
	.reg .b64 	%rd<8>;

	ld.param.u64 	%rd1, [_Z31create_sparse_attention_patternPKfPifii_param_0];
	ld.param.u64 	%rd2, [_Z31create_sparse_attention_patternPKfPifii_param_1];
	ld.param.f32 	%f1, [_Z31create_sparse_attention_patternPKfPifii_param_2];
	ld.param.u32 	%r2, [_Z31create_sparse_attention_patternPKfPifii_param_3];
	ld.param.u32 	%r3, [_Z31create_sparse_attention_patternPKfPifii_param_4];
	mov.u32 	%r4, %ctaid.x;
	mov.u32 	%r5, %ntid.x;
	mov.u32 	%r6, %tid.x;
	mad.lo.s32 	%r1, %r4, %r5, %r6;
	mul.lo.s32 	%r7, %r3, %r2;
	mul.lo.s32 	%r8, %r7, %r3;
	setp.ge.s32 	%p1, %r1, %r8;
	@%p1 bra 	$L__BB5_2;
	cvta.to.global.u64 	%rd3, %rd1;
	cvta.to.global.u64 	%rd4, %rd2;
	mul.wide.s32 	%rd5, %r1, 4;
	add.s64 	%rd6, %rd3, %rd5;
	ld.global.nc.f32 	%f2, [%rd6];
	setp.gt.f32 	%p2, %f2, %f1;
	selp.u32 	%r9, 1, 0, %p2;
	add.s64 	%rd7, %rd4, %rd5;
	st.global.u32 	[%rd7], %r9;
$L__BB5_2:
	ret;

}
	// .globl	_Z21sparse_softmax_kernelPKfPKiPfii
.visible .entry _Z21sparse_softmax_kernelPKfPKiPfii(
	.param .u64 .ptr .align 1 _Z21sparse_softmax_kernelPKfPKiPfii_param_0,
	.param .u64 .ptr .align 1 _Z21sparse_softmax_kernelPKfPKiPfii_param_1,
	.param .u64 .ptr .align 1 _Z21sparse_softmax_kernelPKfPKiPfii_param_2,
	.param .u32 _Z21sparse_softmax_kernelPKfPKiPfii_param_3,
	.param .u32 _Z21sparse_softmax_kernelPKfPKiPfii_param_4
)
{
	.reg .pred 	%p<97>;
	.reg .b32 	%r<225>;
	.reg .b32 	%f<421>;
	.reg .b64 	%rd<47>;

	ld.param.u64 	%rd28, [_Z21sparse_softmax_kernelPKfPKiPfii_param_0];
	ld.param.u64 	%rd29, [_Z21sparse_softmax_kernelPKfPKiPfii_param_1];
	ld.param.u64 	%rd30, [_Z21sparse_softmax_kernelPKfPKiPfii_param_2];
	ld.param.u32 	%r58, [_Z21sparse_softmax_kernelPKfPKiPfii_param_3];
	ld.param.u32 	%r57, [_Z21sparse_softmax_kernelPKfPKiPfii_param_4];
	cvta.to.global.u64 	%rd1, %rd28;
	cvta.to.global.u64 	%rd2, %rd30;
	cvta.to.global.u64 	%rd3, %rd29;
	mov.u32 	%r1, %ctaid.x;
	mov.u32 	%r2, %ctaid.y;
	setp.ge.s32 	%p1, %r1, %r58;
	setp.ge.s32 	%p2, %r2, %r57;
	or.pred  	%p3, %p1, %p2;
	@%p3 bra 	$L__BB6_113;
	mad.lo.s32 	%r60, %r57, %r1, %r2;
	mul.lo.s32 	%r3, %r60, %r57;
	mov.u32 	%r61, %tid.x;
	mov.u32 	%r62, %tid.y;
	mov.u32 	%r63, %tid.z;
	mov.u32 	%r64, %ntid.x;
	mov.u32 	%r65, %ntid.y;
	mad.lo.s32 	%r66, %r63, %r65, %r62;
	mad.lo.s32 	%r67, %r66, %r64, %r61;
	and.b32  	%r218, %r67, 31;
	setp.ge.u32 	%p4, %r218, %r57;
	mov.b32 	%r214, -8388608;
	@%p4 bra 	$L__BB6_73;
	not.b32 	%r68, %r218;
	add.s32 	%r69, %r57, %r68;
	shr.u32 	%r70, %r69, 5;
	add.s32 	%r5, %r70, 1;
	and.b32  	%r6, %r5, 15;
	setp.lt.u32 	%p5, %r69, 480;
	mov.f32 	%f367, 0fFF800000;
	mov.u32 	%r209, %r218;
	@%p5 bra 	$L__BB6_37;
	and.b32  	%r71, %r5, 268435440;
	neg.s32 	%r207, %r71;
	add.s64 	%rd4, %rd3, 1024;
	add.s32 	%r206, %r3, %r218;
	add.s64 	%rd5, %rd1, 1024;
	mov.f32 	%f367, 0fFF800000;
	mov.u32 	%r209, %r218;
$L__BB6_4:
	.pragma "nounroll";
	mul.wide.s32 	%rd31, %r206, 4;
	add.s64 	%rd6, %rd4, %rd31;
	add.s64 	%rd7, %rd5, %rd31;
	ld.global.nc.u32 	%r72, [%rd6+-1024];
	setp.ne.s32 	%p6, %r72, 1;
	@%p6 bra 	$L__BB6_6;
	ld.global.nc.f32 	%f101, [%rd7+-1024];
	max.f32 	%f367, %f367, %f101;
$L__BB6_6:
	ld.global.nc.u32 	%r73, [%rd6+-896];
	setp.ne.s32 	%p7, %r73, 1;
	@%p7 bra 	$L__BB6_8;
	ld.global.nc.f32 	%f102, [%rd7+-896];
	max.f32 	%f367, %f367, %f102;
$L__BB6_8:
	ld.global.nc.u32 	%r74, [%rd6+-768];
	setp.ne.s32 	%p8, %r74, 1;
	@%p8 bra 	$L__BB6_10;
	ld.global.nc.f32 	%f103, [%rd7+-768];
	max.f32 	%f367, %f367, %f103;
$L__BB6_10:
	ld.global.nc.u32 	%r75, [%rd6+-640];
	setp.ne.s32 	%p9, %r75, 1;
	@%p9 bra 	$L__BB6_12;
	ld.global.nc.f32 	%f104, [%rd7+-640];
	max.f32 	%f367, %f367, %f104;
$L__BB6_12:
	ld.global.nc.u32 	%r76, [%rd6+-512];
	setp.ne.s32 	%p10, %r76, 1;
	@%p10 bra 	$L__BB6_14;
	ld.global.nc.f32 	%f105, [%rd7+-512];
	max.f32 	%f367, %f367, %f105;
$L__BB6_14:
	ld.global.nc.u32 	%r77, [%rd6+-384];
	setp.ne.s32 	%p11, %r77, 1;
	@%p11 bra 	$L__BB6_16;
	ld.global.nc.f32 	%f106, [%rd7+-384];
	max.f32 	%f367, %f367, %f106;
$L__BB6_16:
	ld.global.nc.u32 	%r78, [%rd6+-256];
	setp.ne.s32 	%p12, %r78, 1;
	@%p12 bra 	$L__BB6_18;
	ld.global.nc.f32 	%f107, [%rd7+-256];
	max.f32 	%f367, %f367, %f107;
$L__BB6_18:
	ld.global.nc.u32 	%r79, [%rd6+-128];
	setp.ne.s32 	%p13, %r79, 1;
	@%p13 bra 	$L__BB6_20;
	ld.global.nc.f32 	%f108, [%rd7+-128];
	max.f32 	%f367, %f367, %f108;
$L__BB6_20:
	ld.global.nc.u32 	%r80, [%rd6];
	setp.ne.s32 	%p14, %r80, 1;
	@%p14 bra 	$L__BB6_22;
	ld.global.nc.f32 	%f109, [%rd7];
	max.f32 	%f367, %f367, %f109;
$L__BB6_22:
	ld.global.nc.u32 	%r81, [%rd6+128];
	setp.ne.s32 	%p15, %r81, 1;
	@%p15 bra 	$L__BB6_24;
	ld.global.nc.f32 	%f110, [%rd7+128];
	max.f32 	%f367, %f367, %f110;
$L__BB6_24:
	ld.global.nc.u32 	%r82, [%rd6+256];
	setp.ne.s32 	%p16, %r82, 1;
	@%p16 bra 	$L__BB6_26;
	ld.global.nc.f32 	%f111, [%rd7+256];
	max.f32 	%f367, %f367, %f111;
$L__BB6_26:
	ld.global.nc.u32 	%r83, [%rd6+384];
	setp.ne.s32 	%p17, %r83, 1;
	@%p17 bra 	$L__BB6_28;
	ld.global.nc.f32 	%f112, [%rd7+384];
	max.f32 	%f367, %f367, %f112;
$L__BB6_28:
	ld.global.nc.u32 	%r84, [%rd6+512];
	setp.ne.s32 	%p18, %r84, 1;
	@%p18 bra 	$L__BB6_30;
	ld.global.nc.f32 	%f113, [%rd7+512];
	max.f32 	%f367, %f367, %f113;
$L__BB6_30:
	ld.global.nc.u32 	%r85, [%rd6+640];
	setp.ne.s32 	%p19, %r85, 1;
	@%p19 bra 	$L__BB6_32;
	ld.global.nc.f32 	%f114, [%rd7+640];
	max.f32 	%f367, %f367, %f114;
$L__BB6_32:
	ld.global.nc.u32 	%r86, [%rd6+768];
	setp.ne.s32 	%p20, %r86, 1;
	@%p20 bra 	$L__BB6_34;
	ld.global.nc.f32 	%f115, [%rd7+768];
	max.f32 	%f367, %f367, %f115;
$L__BB6_34:
	ld.global.nc.u32 	%r87, [%rd6+896];
	setp.ne.s32 	%p21, %r87, 1;
	@%p21 bra 	$L__BB6_36;
	ld.global.nc.f32 	%f116, [%rd7+896];
	max.f32 	%f367, %f367, %f116;
$L__BB6_36:
	add.s32 	%r209, %r209, 512;
	add.s32 	%r207, %r207, 16;
	add.s32 	%r206, %r206, 512;
	setp.ne.s32 	%p22, %r207, 0;
	@%p22 bra 	$L__BB6_4;
$L__BB6_37:
	setp.eq.s32 	%p23, %r6, 0;
	@%p23 bra 	$L__BB6_72;
	and.b32  	%r16, %r5, 7;
	setp.lt.u32 	%p24, %r6, 8;
	@%p24 bra 	$L__BB6_56;
	add.s32 	%r88, %r209, %r3;
	mul.wide.s32 	%rd32, %r88, 4;
	add.s64 	%rd8, %rd3, %rd32;
	ld.global.nc.u32 	%r89, [%rd8];
	setp.ne.s32 	%p25, %r89, 1;
	add.s64 	%rd9, %rd1, %rd32;
	@%p25 bra 	$L__BB6_41;
	ld.global.nc.f32 	%f118, [%rd9];
	max.f32 	%f367, %f367, %f118;
$L__BB6_41:
	ld.global.nc.u32 	%r90, [%rd8+128];
	setp.ne.s32 	%p26, %r90, 1;
	@%p26 bra 	$L__BB6_43;
	ld.global.nc.f32 	%f119, [%rd9+128];
	max.f32 	%f367, %f367, %f119;
$L__BB6_43:
	ld.global.nc.u32 	%r91, [%rd8+256];
	setp.ne.s32 	%p27, %r91, 1;
	@%p27 bra 	$L__BB6_45;
	ld.global.nc.f32 	%f120, [%rd9+256];
	max.f32 	%f367, %f367, %f120;
$L__BB6_45:
	ld.global.nc.u32 	%r92, [%rd8+384];
	setp.ne.s32 	%p28, %r92, 1;
	@%p28 bra 	$L__BB6_47;
	ld.global.nc.f32 	%f121, [%rd9+384];
	max.f32 	%f367, %f367, %f121;
$L__BB6_47:
	ld.global.nc.u32 	%r93, [%rd8+512];
	setp.ne.s32 	%p29, %r93, 1;
	@%p29 bra 	$L__BB6_49;
	ld.global.nc.f32 	%f122, [%rd9+512];
	max.f32 	%f367, %f367, %f122;
$L__BB6_49:
	ld.global.nc.u32 	%r94, [%rd8+640];
	setp.ne.s32 	%p30, %r94, 1;
	@%p30 bra 	$L__BB6_51;
	ld.global.nc.f32 	%f123, [%rd9+640];
	max.f32 	%f367, %f367, %f123;
$L__BB6_51:
	ld.global.nc.u32 	%r95, [%rd8+768];
	setp.ne.s32 	%p31, %r95, 1;
	@%p31 bra 	$L__BB6_53;
	ld.global.nc.f32 	%f124, [%rd9+768];
	max.f32 	%f367, %f367, %f124;
$L__BB6_53:
	ld.global.nc.u32 	%r96, [%rd8+896];
	setp.ne.s32 	%p32, %r96, 1;
	@%p32 bra 	$L__BB6_55;
	ld.global.nc.f32 	%f125, [%rd9+896];
	max.f32 	%f367, %f367, %f125;
$L__BB6_55:
	add.s32 	%r209, %r209, 256;
$L__BB6_56:
	setp.eq.s32 	%p33, %r16, 0;
	@%p33 bra 	$L__BB6_72;
	and.b32  	%r19, %r5, 3;
	setp.lt.u32 	%p34, %r16, 4;
	@%p34 bra 	$L__BB6_67;
	add.s32 	%r97, %r209, %r3;
	mul.wide.s32 	%rd33, %r97, 4;
	add.s64 	%rd10, %rd3, %rd33;
	ld.global.nc.u32 	%r98, [%rd10];
	setp.ne.s32 	%p35, %r98, 1;
	add.s64 	%rd11, %rd1, %rd33;
	@%p35 bra 	$L__BB6_60;
	ld.global.nc.f32 	%f127, [%rd11];
	max.f32 	%f367, %f367, %f127;
$L__BB6_60:
	ld.global.nc.u32 	%r99, [%rd10+128];
	setp.ne.s32 	%p36, %r99, 1;
	@%p36 bra 	$L__BB6_62;
	ld.global.nc.f32 	%f128, [%rd11+128];
	max.f32 	%f367, %f367, %f128;
$L__BB6_62:
	ld.global.nc.u32 	%r100, [%rd10+256];
	setp.ne.s32 	%p37, %r100, 1;
	@%p37 bra 	$L__BB6_64;
	ld.global.nc.f32 	%f129, [%rd11+256];
	max.f32 	%f367, %f367, %f129;
$L__BB6_64:
	ld.global.nc.u32 	%r101, [%rd10+384];
	setp.ne.s32 	%p38, %r101, 1;
	@%p38 bra 	$L__BB6_66;
	ld.global.nc.f32 	%f130, [%rd11+384];
	max.f32 	%f367, %f367, %f130;
$L__BB6_66:
	add.s32 	%r209, %r209, 128;
$L__BB6_67:
	setp.eq.s32 	%p39, %r19, 0;
	@%p39 bra 	$L__BB6_72;
	add.s32 	%r213, %r209, %r3;
	neg.s32 	%r212, %r19;
$L__BB6_69:
	.pragma "nounroll";
	mul.wide.s32 	%rd34, %r213, 4;
	add.s64 	%rd12, %rd1, %rd34;
	add.s64 	%rd35, %rd3, %rd34;
	ld.global.nc.u32 	%r102, [%rd35];
	setp.ne.s32 	%p40, %r102, 1;
	@%p40 bra 	$L__BB6_71;
	ld.global.nc.f32 	%f131, [%rd12];
	max.f32 	%f367, %f367, %f131;
$L__BB6_71:
	add.s32 	%r213, %r213, 32;
	add.s32 	%r212, %r212, 1;
	setp.ne.s32 	%p41, %r212, 0;
	@%p41 bra 	$L__BB6_69;
$L__BB6_72:
	mov.b32 	%r214, %f367;
$L__BB6_73:
	setp.ge.u32 	%p42, %r218, %r57;
	shfl.sync.idx.b32	%r103|%p43, %r214, 0, 31, -1;
	mov.b32 	%f133, %r103;
	shfl.sync.down.b32	%r104|%p44, %r103, 16, 31, -1;
	mov.b32 	%f134, %r104;
	max.f32 	%f135, %f133, %f134;
	mov.b32 	%r105, %f135;
	shfl.sync.down.b32	%r106|%p45, %r105, 8, 31, -1;
	mov.b32 	%f136, %r106;
	max.f32 	%f137, %f135, %f136;
	mov.b32 	%r107, %f137;
	shfl.sync.down.b32	%r108|%p46, %r107, 4, 31, -1;
	mov.b32 	%f138, %r108;
	max.f32 	%f139, %f137, %f138;
	mov.b32 	%r109, %f139;
	shfl.sync.down.b32	%r110|%p47, %r109, 2, 31, -1;
	mov.b32 	%f140, %r110;
	max.f32 	%f141, %f139, %f140;
	mov.b32 	%r111, %f141;
	shfl.sync.down.b32	%r112|%p48, %r111, 1, 31, -1;
	mov.b32 	%f142, %r112;
	max.f32 	%f68, %f141, %f142;
	mov.f32 	%f410, 0f00000000;
	@%p42 bra 	$L__BB6_90;
	not.b32 	%r113, %r218;
	add.s32 	%r30, %r57, %r113;
	and.b32  	%r114, %r30, 96;
	setp.eq.s32 	%p49, %r114, 96;
	mov.f32 	%f410, 0f00000000;
	@%p49 bra 	$L__BB6_79;
	add.s32 	%r216, %r3, %r218;
	shr.u32 	%r115, %r30, 5;
	add.s32 	%r116, %r115, 1;
	and.b32  	%r117, %r116, 3;
	neg.s32 	%r215, %r117;
	mov.f32 	%f410, 0f00000000;
$L__BB6_76:
	.pragma "nounroll";
	mul.wide.s32 	%rd13, %r216, 4;
	add.s64 	%rd36, %rd3, %rd13;
	ld.global.nc.u32 	%r118, [%rd36];
	setp.ne.s32 	%p50, %r118, 1;
	@%p50 bra 	$L__BB6_78;
	add.s64 	%rd37, %rd1, %rd13;
	ld.global.nc.f32 	%f146, [%rd37];
	sub.f32 	%f147, %f146, %f68;
	fma.rn.f32 	%f148, %f147, 0f3BBB989D, 0f3F000000;
	cvt.sat.f32.f32 	%f149, %f148;
	mov.f32 	%f150, 0f4B400001;
	mov.f32 	%f151, 0f437C0000;
	fma.rm.f32 	%f152, %f149, %f151, %f150;
	add.f32 	%f153, %f152, 0fCB40007F;
	neg.f32 	%f154, %f153;
	fma.rn.f32 	%f155, %f147, 0f3FB8AA3B, %f154;
	fma.rn.f32 	%f156, %f147, 0f32A57060, %f155;
	mov.b32 	%r119, %f152;
	shl.b32 	%r120, %r119, 23;
	mov.b32 	%f157, %r120;
	ex2.approx.ftz.f32 	%f158, %f156;
	mul.f32 	%f159, %f158, %f157;
	mov.b32 	%r121, %f159;
	shfl.sync.down.b32	%r122|%p51, %r121, 16, 31, -1;
	mov.b32 	%f160, %r122;
	add.f32 	%f161, %f159, %f160;
	mov.b32 	%r123, %f161;
	shfl.sync.down.b32	%r124|%p52, %r123, 8, 31, -1;
	mov.b32 	%f162, %r124;
	add.f32 	%f163, %f161, %f162;
	mov.b32 	%r125, %f163;
	shfl.sync.down.b32	%r126|%p53, %r125, 4, 31, -1;
	mov.b32 	%f164, %r126;
	add.f32 	%f165, %f163, %f164;
	mov.b32 	%r127, %f165;
	shfl.sync.down.b32	%r128|%p54, %r127, 2, 31, -1;
	mov.b32 	%f166, %r128;
	add.f32 	%f167, %f165, %f166;
	mov.b32 	%r129, %f167;
	shfl.sync.down.b32	%r130|%p55, %r129, 1, 31, -1;
	mov.b32 	%f168, %r130;
	add.f32 	%f410, %f167, %f168;
$L__BB6_78:
	add.s32 	%r218, %r218, 32;
	add.s32 	%r216, %r216, 32;
	add.s32 	%r215, %r215, 1;
	setp.ne.s32 	%p56, %r215, 0;
	@%p56 bra 	$L__BB6_76;
$L__BB6_79:
	setp.lt.u32 	%p57, %r30, 96;
	@%p57 bra 	$L__BB6_90;
	add.s64 	%rd14, %rd3, 256;
	add.s32 	%r219, %r218, %r3;
	add.s64 	%rd15, %rd1, 256;
$L__BB6_81:
	mul.wide.s32 	%rd38, %r219, 4;
	add.s64 	%rd19, %rd14, %rd38;
	add.s64 	%rd20, %rd15, %rd38;
	ld.global.nc.u32 	%r131, [%rd19+-256];
	setp.ne.s32 	%p58, %r131, 1;
	@%p58 bra 	$L__BB6_83;
	ld.global.nc.f32 	%f169, [%rd20+-256];
	sub.f32 	%f170, %f169, %f68;
	fma.rn.f32 	%f171, %f170, 0f3BBB989D, 0f3F000000;
	cvt.sat.f32.f32 	%f172, %f171;
	mov.f32 	%f173, 0f4B400001;
	mov.f32 	%f174, 0f437C0000;
	fma.rm.f32 	%f175, %f172, %f174, %f173;
	add.f32 	%f176, %f175, 0fCB40007F;
	neg.f32 	%f177, %f176;
	fma.rn.f32 	%f178, %f170, 0f3FB8AA3B, %f177;
	fma.rn.f32 	%f179, %f170, 0f32A57060, %f178;
	mov.b32 	%r132, %f175;
	shl.b32 	%r133, %r132, 23;
	mov.b32 	%f180, %r133;
	ex2.approx.ftz.f32 	%f181, %f179;
	mul.f32 	%f182, %f181, %f180;
	mov.b32 	%r134, %f182;
	shfl.sync.down.b32	%r135|%p59, %r134, 16, 31, -1;
	mov.b32 	%f183, %r135;
	add.f32 	%f184, %f182, %f183;
	mov.b32 	%r136, %f184;
	shfl.sync.down.b32	%r137|%p60, %r136, 8, 31, -1;
	mov.b32 	%f185, %r137;
	add.f32 	%f186, %f184, %f185;
	mov.b32 	%r138, %f186;
	shfl.sync.down.b32	%r139|%p61, %r138, 4, 31, -1;
	mov.b32 	%f187, %r139;
	add.f32 	%f188, %f186, %f187;
	mov.b32 	%r140, %f188;
	shfl.sync.down.b32	%r141|%p62, %r140, 2, 31, -1;
	mov.b32 	%f189, %r141;
	add.f32 	%f190, %f188, %f189;
	mov.b32 	%r142, %f190;
	shfl.sync.down.b32	%r143|%p63, %r142, 1, 31, -1;
	mov.b32 	%f191, %r143;
	add.f32 	%f410, %f190, %f191;
$L__BB6_83:
	ld.global.nc.u32 	%r144, [%rd19+-128];
	setp.ne.s32 	%p64, %r144, 1;
	@%p64 bra 	$L__BB6_85;
	ld.global.nc.f32 	%f192, [%rd20+-128];
	sub.f32 	%f193, %f192, %f68;
	fma.rn.f32 	%f194, %f193, 0f3BBB989D, 0f3F000000;
	cvt.sat.f32.f32 	%f195, %f194;
	mov.f32 	%f196, 0f4B400001;
	mov.f32 	%f197, 0f437C0000;
	fma.rm.f32 	%f198, %f195, %f197, %f196;
	add.f32 	%f199, %f198, 0fCB40007F;
	neg.f32 	%f200, %f199;
	fma.rn.f32 	%f201, %f193, 0f3FB8AA3B, %f200;
	fma.rn.f32 	%f202, %f193, 0f32A57060, %f201;
	mov.b32 	%r145, %f198;
	shl.b32 	%r146, %r145, 23;
	mov.b32 	%f203, %r146;
	ex2.approx.ftz.f32 	%f204, %f202;
	mul.f32 	%f205, %f204, %f203;
	mov.b32 	%r147, %f205;
	shfl.sync.down.b32	%r148|%p65, %r147, 16, 31, -1;
	mov.b32 	%f206, %r148;
	add.f32 	%f207, %f205, %f206;
	mov.b32 	%r149, %f207;
	shfl.sync.down.b32	%r150|%p66, %r149, 8, 31, -1;
	mov.b32 	%f208, %r150;
	add.f32 	%f209, %f207, %f208;
	mov.b32 	%r151, %f209;
	shfl.sync.down.b32	%r152|%p67, %r151, 4, 31, -1;
	mov.b32 	%f210, %r152;
	add.f32 	%f211, %f209, %f210;
	mov.b32 	%r153, %f211;
	shfl.sync.down.b32	%r154|%p68, %r153, 2, 31, -1;
	mov.b32 	%f212, %r154;
	add.f32 	%f213, %f211, %f212;
	mov.b32 	%r155, %f213;
	shfl.sync.down.b32	%r156|%p69, %r155, 1, 31, -1;
	mov.b32 	%f214, %r156;
	add.f32 	%f410, %f213, %f214;
$L__BB6_85:
	ld.global.nc.u32 	%r157, [%rd19];
	setp.ne.s32 	%p70, %r157, 1;
	@%p70 bra 	$L__BB6_87;
	ld.global.nc.f32 	%f215, [%rd20];
	sub.f32 	%f216, %f215, %f68;
	fma.rn.f32 	%f217, %f216, 0f3BBB989D, 0f3F000000;
	cvt.sat.f32.f32 	%f218, %f217;
	mov.f32 	%f219, 0f4B400001;
	mov.f32 	%f220, 0f437C0000;
	fma.rm.f32 	%f221, %f218, %f220, %f219;
	add.f32 	%f222, %f221, 0fCB40007F;
	neg.f32 	%f223, %f222;
	fma.rn.f32 	%f224, %f216, 0f3FB8AA3B, %f223;
	fma.rn.f32 	%f225, %f216, 0f32A57060, %f224;
	mov.b32 	%r158, %f221;
	shl.b32 	%r159, %r158, 23;
	mov.b32 	%f226, %r159;
	ex2.approx.ftz.f32 	%f227, %f225;
	mul.f32 	%f228, %f227, %f226;
	mov.b32 	%r160, %f228;
	shfl.sync.down.b32	%r161|%p71, %r160, 16, 31, -1;
	mov.b32 	%f229, %r161;
	add.f32 	%f230, %f228, %f229;
	mov.b32 	%r162, %f230;
	shfl.sync.down.b32	%r163|%p72, %r162, 8, 31, -1;
	mov.b32 	%f231, %r163;
	add.f32 	%f232, %f230, %f231;
	mov.b32 	%r164, %f232;
	shfl.sync.down.b32	%r165|%p73, %r164, 4, 31, -1;
	mov.b32 	%f233, %r165;
	add.f32 	%f234, %f232, %f233;
	mov.b32 	%r166, %f234;
	shfl.sync.down.b32	%r167|%p74, %r166, 2, 31, -1;
	mov.b32 	%f235, %r167;
	add.f32 	%f236, %f234, %f235;
	mov.b32 	%r168, %f236;
	shfl.sync.down.b32	%r169|%p75, %r168, 1, 31, -1;
	mov.b32 	%f237, %r169;
	add.f32 	%f410, %f236, %f237;
$L__BB6_87:
	ld.global.nc.u32 	%r170, [%rd19+128];
	setp.ne.s32 	%p76, %r170, 1;
	@%p76 bra 	$L__BB6_89;
	ld.global.nc.f32 	%f238, [%rd20+128];
	sub.f32 	%f239, %f238, %f68;
	fma.rn.f32 	%f240, %f239, 0f3BBB989D, 0f3F000000;
	cvt.sat.f32.f32 	%f241, %f240;
	mov.f32 	%f242, 0f4B400001;
	mov.f32 	%f243, 0f437C0000;
	fma.rm.f32 	%f244, %f241, %f243, %f242;
	add.f32 	%f245, %f244, 0fCB40007F;
	neg.f32 	%f246, %f245;
	fma.rn.f32 	%f247, %f239, 0f3FB8AA3B, %f246;
	fma.rn.f32 	%f248, %f239, 0f32A57060, %f247;
	mov.b32 	%r171, %f244;
	shl.b32 	%r172, %r171, 23;
	mov.b32 	%f249, %r172;
	ex2.approx.ftz.f32 	%f250, %f248;
	mul.f32 	%f251, %f250, %f249;
	mov.b32 	%r173, %f251;
	shfl.sync.down.b32	%r174|%p77, %r173, 16, 31, -1;
	mov.b32 	%f252, %r174;
	add.f32 	%f253, %f251, %f252;
	mov.b32 	%r175, %f253;
	shfl.sync.down.b32	%r176|%p78, %r175, 8, 31, -1;
	mov.b32 	%f254, %r176;
	add.f32 	%f255, %f253, %f254;
	mov.b32 	%r177, %f255;
	shfl.sync.down.b32	%r178|%p79, %r177, 4, 31, -1;
	mov.b32 	%f256, %r178;
	add.f32 	%f257, %f255, %f256;
	mov.b32 	%r179, %f257;
	shfl.sync.down.b32	%r180|%p80, %r179, 2, 31, -1;
	mov.b32 	%f258, %r180;
	add.f32 	%f259, %f257, %f258;
	mov.b32 	%r181, %f259;
	shfl.sync.down.b32	%r182|%p81, %r181, 1, 31, -1;
	mov.b32 	%f260, %r182;
	add.f32 	%f410, %f259, %f260;
$L__BB6_89:
	add.s32 	%r218, %r218, 128;
	add.s32 	%r219, %r219, 128;
	setp.lt.s32 	%p82, %r218, %r57;
	@%p82 bra 	$L__BB6_81;
$L__BB6_90:
	setp.lt.s32 	%p83, %r57, 1;
	@%p83 bra 	$L__BB6_113;
	and.b32  	%r41, %r57, 3;
	setp.lt.u32 	%p84, %r57, 4;
	mov.b32 	%r223, 0;
	@%p84 bra 	$L__BB6_102;
	and.b32  	%r223, %r57, 2147483644;
	neg.s32 	%r222, %r223;
	add.s64 	%rd16, %rd3, 8;
	add.s64 	%rd17, %rd1, 8;
	add.s64 	%rd18, %rd2, 8;
	mov.u32 	%r221, %r3;
$L__BB6_93:
	.pragma "nounroll";
	mul.wide.s32 	%rd21, %r221, 4;
	add.s64 	%rd22, %rd16, %rd21;
	add.s64 	%rd23, %rd17, %rd21;
	ld.global.nc.u32 	%r184, [%rd22+-8];
	setp.ne.s32 	%p85, %r184, 1;
	mov.f32 	%f414, 0f00000000;
	@%p85 bra 	$L__BB6_95;
	ld.global.nc.f32 	%f262, [%rd23+-8];
	sub.f32 	%f263, %f262, %f68;
	fma.rn.f32 	%f264, %f263, 0f3BBB989D, 0f3F000000;
	cvt.sat.f32.f32 	%f265, %f264;
	mov.f32 	%f266, 0f4B400001;
	mov.f32 	%f267, 0f437C0000;
	fma.rm.f32 	%f268, %f265, %f267, %f266;
	add.f32 	%f269, %f268, 0fCB40007F;
	neg.f32 	%f270, %f269;
	fma.rn.f32 	%f271, %f263, 0f3FB8AA3B, %f270;
	fma.rn.f32 	%f272, %f263, 0f32A57060, %f271;
	mov.b32 	%r185, %f268;
	shl.b32 	%r186, %r185, 23;
	mov.b32 	%f273, %r186;
	ex2.approx.ftz.f32 	%f274, %f272;
	mul.f32 	%f275, %f274, %f273;
	div.rn.f32 	%f414, %f275, %f410;
$L__BB6_95:
	add.s64 	%rd24, %rd18, %rd21;
	st.global.f32 	[%rd24+-8], %f414;
	ld.global.nc.u32 	%r187, [%rd22+-4];
	setp.ne.s32 	%p86, %r187, 1;
	mov.f32 	%f415, 0f00000000;
	@%p86 bra 	$L__BB6_97;
	ld.global.nc.f32 	%f277, [%rd23+-4];
	sub.f32 	%f278, %f277, %f68;
	fma.rn.f32 	%f279, %f278, 0f3BBB989D, 0f3F000000;
	cvt.sat.f32.f32 	%f280, %f279;
	mov.f32 	%f281, 0f4B400001;
	mov.f32 	%f282, 0f437C0000;
	fma.rm.f32 	%f283, %f280, %f282, %f281;
	add.f32 	%f284, %f283, 0fCB40007F;
	neg.f32 	%f285, %f284;
	fma.rn.f32 	%f286, %f278, 0f3FB8AA3B, %f285;
	fma.rn.f32 	%f287, %f278, 0f32A57060, %f286;
	mov.b32 	%r188, %f283;
	shl.b32 	%r189, %r188, 23;
	mov.b32 	%f288, %r189;
	ex2.approx.ftz.f32 	%f289, %f287;
	mul.f32 	%f290, %f289, %f288;
	div.rn.f32 	%f415, %f290, %f410;
$L__BB6_97:
	st.global.f32 	[%rd24+-4], %f415;
	ld.global.nc.u32 	%r190, [%rd22];
	setp.ne.s32 	%p87, %r190, 1;
	mov.f32 	%f416, 0f00000000;
	@%p87 bra 	$L__BB6_99;
	ld.global.nc.f32 	%f292, [%rd23];
	sub.f32 	%f293, %f292, %f68;
	fma.rn.f32 	%f294, %f293, 0f3BBB989D, 0f3F000000;
	cvt.sat.f32.f32 	%f295, %f294;
	mov.f32 	%f296, 0f4B400001;
	mov.f32 	%f297, 0f437C0000;
	fma.rm.f32 	%f298, %f295, %f297, %f296;
	add.f32 	%f299, %f298, 0fCB40007F;
	neg.f32 	%f300, %f299;
	fma.rn.f32 	%f301, %f293, 0f3FB8AA3B, %f300;
	fma.rn.f32 	%f302, %f293, 0f32A57060, %f301;
	mov.b32 	%r191, %f298;
	shl.b32 	%r192, %r191, 23;
	mov.b32 	%f303, %r192;
	ex2.approx.ftz.f32 	%f304, %f302;
	mul.f32 	%f305, %f304, %f303;
	div.rn.f32 	%f416, %f305, %f410;
$L__BB6_99:
	st.global.f32 	[%rd24], %f416;
	ld.global.nc.u32 	%r193, [%rd22+4];
	setp.ne.s32 	%p88, %r193, 1;
	mov.f32 	%f417, 0f00000000;
	@%p88 bra 	$L__BB6_101;
	ld.global.nc.f32 	%f307, [%rd23+4];
	sub.f32 	%f308, %f307, %f68;
	fma.rn.f32 	%f309, %f308, 0f3BBB989D, 0f3F000000;
	cvt.sat.f32.f32 	%f310, %f309;
	mov.f32 	%f311, 0f4B400001;
	mov.f32 	%f312, 0f437C0000;
	fma.rm.f32 	%f313, %f310, %f312, %f311;
	add.f32 	%f314, %f313, 0fCB40007F;
	neg.f32 	%f315, %f314;
	fma.rn.f32 	%f316, %f308, 0f3FB8AA3B, %f315;
	fma.rn.f32 	%f317, %f308, 0f32A57060, %f316;
	mov.b32 	%r194, %f313;
	shl.b32 	%r195, %r194, 23;
	mov.b32 	%f318, %r195;
	ex2.approx.ftz.f32 	%f319, %f317;
	mul.f32 	%f320, %f319, %f318;
	div.rn.f32 	%f417, %f320, %f410;
$L__BB6_101:
	st.global.f32 	[%rd24+4], %f417;
	add.s32 	%r222, %r222, 4;
	add.s32 	%r221, %r221, 4;
	setp.ne.s32 	%p89, %r222, 0;
	@%p89 bra 	$L__BB6_93;
$L__BB6_102:
	setp.eq.s32 	%p90, %r41, 0;
	@%p90 bra 	$L__BB6_113;
	setp.eq.s32 	%p91, %r41, 1;
	@%p91 bra 	$L__BB6_109;
	add.s32 	%r53, %r223, %r3;
	mul.wide.s32 	%rd39, %r53, 4;
	add.s64 	%rd25, %rd3, %rd39;
	ld.global.nc.u32 	%r196, [%rd25];
	setp.ne.s32 	%p92, %r196, 1;
	add.s64 	%rd26, %rd1, %rd39;
	mov.f32 	%f418, 0f00000000;
	@%p92 bra 	$L__BB6_106;
	ld.global.nc.f32 	%f322, [%rd26];
	sub.f32 	%f323, %f322, %f68;
	fma.rn.f32 	%f324, %f323, 0f3BBB989D, 0f3F000000;
	cvt.sat.f32.f32 	%f325, %f324;
	mov.f32 	%f326, 0f4B400001;
	mov.f32 	%f327, 0f437C0000;
	fma.rm.f32 	%f328, %f325, %f327, %f326;
	add.f32 	%f329, %f328, 0fCB40007F;
	neg.f32 	%f330, %f329;
	fma.rn.f32 	%f331, %f323, 0f3FB8AA3B, %f330;
	fma.rn.f32 	%f332, %f323, 0f32A57060, %f331;
	mov.b32 	%r197, %f328;
	shl.b32 	%r198, %r197, 23;
	mov.b32 	%f333, %r198;
	ex2.approx.ftz.f32 	%f334, %f332;
	mul.f32 	%f335, %f334, %f333;
	div.rn.f32 	%f418, %f335, %f410;
$L__BB6_106:
	add.s64 	%rd27, %rd2, %rd39;
	st.global.f32 	[%rd27], %f418;
	ld.global.nc.u32 	%r199, [%rd25+4];
	setp.ne.s32 	%p93, %r199, 1;
	mov.f32 	%f419, 0f00000000;
	@%p93 bra 	$L__BB6_108;
	ld.global.nc.f32 	%f337, [%rd26+4];
	sub.f32 	%f338, %f337, %f68;
	fma.rn.f32 	%f339, %f338, 0f3BBB989D, 0f3F000000;
	cvt.sat.f32.f32 	%f340, %f339;
	mov.f32 	%f341, 0f4B400001;
	mov.f32 	%f342, 0f437C0000;
	fma.rm.f32 	%f343, %f340, %f342, %f341;
	add.f32 	%f344, %f343, 0fCB40007F;
	neg.f32 	%f345, %f344;
	fma.rn.f32 	%f346, %f338, 0f3FB8AA3B, %f345;
	fma.rn.f32 	%f347, %f338, 0f32A57060, %f346;
	mov.b32 	%r200, %f343;
	shl.b32 	%r201, %r200, 23;
	mov.b32 	%f348, %r201;
	ex2.approx.ftz.f32 	%f349, %f347;
	mul.f32 	%f350, %f349, %f348;
	div.rn.f32 	%f419, %f350, %f410;
$L__BB6_108:
	st.global.f32 	[%rd27+4], %f419;
	add.s32 	%r223, %r223, 2;
$L__BB6_109:
	and.b32  	%r202, %r57, 1;
	setp.eq.b32 	%p94, %r202, 1;
	not.pred 	%p95, %p94;
	@%p95 bra 	$L__BB6_113;
	add.s32 	%r56, %r223, %r3;
	mul.wide.s32 	%rd41, %r56, 4;
	add.s64 	%rd42, %rd3, %rd41;
	ld.global.nc.u32 	%r203, [%rd42];
	setp.ne.s32 	%p96, %r203, 1;
	mov.f32 	%f420, 0f00000000;
	@%p96 bra 	$L__BB6_112;
	add.s64 	%rd44, %rd1, %rd41;
	ld.global.nc.f32 	%f352, [%rd44];
	sub.f32 	%f353, %f352, %f68;
	fma.rn.f32 	%f354, %f353, 0f3BBB989D, 0f3F000000;
	cvt.sat.f32.f32 	%f355, %f354;
	mov.f32 	%f356, 0f4B400001;
	mov.f32 	%f357, 0f437C0000;
	fma.rm.f32 	%f358, %f355, %f357, %f356;
	add.f32 	%f359, %f358, 0fCB40007F;
	neg.f32 	%f360, %f359;
	fma.rn.f32 	%f361, %f353, 0f3FB8AA3B, %f360;
	fma.rn.f32 	%f362, %f353, 0f32A57060, %f361;
	mov.b32 	%r204, %f358;
	shl.b32 	%r205, %r204, 23;
	mov.b32 	%f363, %r205;
	ex2.approx.ftz.f32 	%f364, %f362;
	mul.f32 	%f365, %f364, %f363;
	div.rn.f32 	%f420, %f365, %f410;
$L__BB6_112:
	add.s64 	%rd46, %rd2, %rd41;
	st.global.f32 	[%rd46], %f420;
$L__BB6_113:
	ret;

}
	// .globl	_Z28topk_sparse_attention_kernelPKfPiS1_Pfiii
.visible .entry _Z28topk_sparse_attention_kernelPKfPiS1_Pfiii(
	.param .u64 .ptr .align 1 _Z28topk_sparse_attention_kernelPKfPiS1_Pfiii_param_0,
	.param .u64 .ptr .align 1 _Z28topk_sparse_attention_kernelPKfPiS1_Pfiii_param_1,
	.param .u64 .ptr .align 1 _Z28topk_sparse_attention_kernelPKfPiS1_Pfiii_param_2,
	.param .u64 .ptr .align 1 _Z28topk_sparse_attention_kernelPKfPiS1_Pfiii_param_3,
	.param .u32 _Z28topk_sparse_attention_kernelPKfPiS1_Pfiii_param_4,
	.param .u32 _Z28topk_sparse_attention_kernelPKfPiS1_Pfiii_param_5,
	.param .u32 _Z28topk_sparse_attention_kernelPKfPiS1_Pfiii_param_6
)
{
	.reg .pred 	%p<58>;
	.reg .b16 	%rs<15>;
	.reg .b32 	%r<189>;
	.reg .b32 	%f<75>;
	.reg .b64 	%rd<33>;

	ld.param.u64 	%rd11, [_Z28topk_sparse_attention_kernelPKfPiS1_Pfiii_param_0];
	ld.param.u64 	%rd13, [_Z28topk_sparse_attention_kernelPKfPiS1_Pfiii_param_1];
	ld.param.u64 	%rd14, [_Z28topk_sparse_attention_kernelPKfPiS1_Pfiii_param_2];
	ld.param.u64 	%rd12, [_Z28topk_sparse_attention_kernelPKfPiS1_Pfiii_param_3];
	ld.param.u32 	%r59, [_Z28topk_sparse_attention_kernelPKfPiS1_Pfiii_param_4];
	ld.param.u32 	%r57, [_Z28topk_sparse_attention_kernelPKfPiS1_Pfiii_param_5];
	ld.param.u32 	%r58, [_Z28topk_sparse_attention_kernelPKfPiS1_Pfiii_param_6];
	cvta.to.global.u64 	%rd1, %rd13;
	cvta.to.global.u64 	%rd2, %rd14;
	mov.u32 	%r1, %ctaid.x;
	mov.u32 	%r2, %ctaid.y;
	setp.ge.s32 	%p1, %r1, %r59;
	setp.ge.s32 	%p2, %r2, %r57;
	or.pred  	%p3, %p1, %p2;
	@%p3 bra 	$L__BB7_33;
	mov.u32 	%r3, %tid.x;
	setp.ge.u32 	%p4, %r3, %r57;
	@%p4 bra 	$L__BB7_4;
	mad.lo.s32 	%r60, %r57, %r1, %r2;
	mul.lo.s32 	%r4, %r60, %r57;
	mov.u32 	%r5, %ntid.x;
	cvta.to.global.u64 	%rd3, %rd11;
	mov.u32 	%r170, %r3;
$L__BB7_3:
	add.s32 	%r61, %r170, %r4;
	mul.wide.s32 	%rd15, %r61, 4;
	add.s64 	%rd16, %rd3, %rd15;
	ld.global.nc.f32 	%f11, [%rd16];
	shl.b32 	%r62, %r170, 2;
	mov.u32 	%r63, shared_scores;
	add.s32 	%r64, %r63, %r62;
	st.shared.f32 	[%r64], %f11;
	mov.u32 	%r65, shared_indices;
	add.s32 	%r66, %r65, %r62;
	st.shared.u32 	[%r66], %r170;
	add.s32 	%r170, %r170, %r5;
	setp.lt.s32 	%p5, %r170, %r57;
	@%p5 bra 	$L__BB7_3;
$L__BB7_4:
	bar.sync 	0;
	setp.lt.s32 	%p6, %r58, 1;
	@%p6 bra 	$L__BB7_26;
	min.u32 	%r8, %r58, %r57;
	add.s32 	%r9, %r57, -2;
	cvt.u16.u32 	%rs1, %r57;
	cvta.to.global.u64 	%rd4, %rd12;
	mov.b32 	%r171, 0;
	mov.b16 	%rs13, 0;
	mov.u32 	%r70, shared_scores;
	mov.u16 	%rs14, %rs13;
$L__BB7_6:
	not.b32 	%r68, %r171;
	add.s32 	%r11, %r57, %r68;
	shl.b32 	%r69, %r171, 2;
	add.s32 	%r12, %r70, %r69;
	add.s32 	%r13, %r171, 1;
	setp.ge.s32 	%p7, %r13, %r57;
	mov.u32 	%r185, %r171;
	@%p7 bra 	$L__BB7_21;
	ld.shared.f32 	%f73, [%r12];
	sub.s32 	%r72, %r9, %r171;
	setp.lt.u32 	%p8, %r72, 15;
	mov.u32 	%r180, %r13;
	mov.u32 	%r185, %r171;
	@%p8 bra 	$L__BB7_11;
	and.b32  	%r73, %r11, -16;
	neg.s32 	%r173, %r73;
	add.s32 	%r172, %r12, 32;
	mov.u32 	%r174, %r171;
	mov.u32 	%r185, %r171;
$L__BB7_9:
	.pragma "nounroll";
	add.s32 	%r77, %r174, 1;
	ld.shared.f32 	%f12, [%r172+-28];
	setp.gt.f32 	%p9, %f12, %f73;
	selp.b32 	%r78, %r77, %r185, %p9;
	selp.f32 	%f13, %f12, %f73, %p9;
	ld.shared.f32 	%f14, [%r172+-24];
	setp.gt.f32 	%p10, %f14, %f13;
	add.s32 	%r79, %r174, 2;
	selp.b32 	%r80, %r79, %r78, %p10;
	selp.f32 	%f15, %f14, %f13, %p10;
	ld.shared.f32 	%f16, [%r172+-20];
	setp.gt.f32 	%p11, %f16, %f15;
	add.s32 	%r81, %r174, 3;
	selp.b32 	%r82, %r81, %r80, %p11;
	selp.f32 	%f17, %f16, %f15, %p11;
	ld.shared.f32 	%f18, [%r172+-16];
	setp.gt.f32 	%p12, %f18, %f17;
	add.s32 	%r83, %r174, 4;
	selp.b32 	%r84, %r83, %r82, %p12;
	selp.f32 	%f19, %f18, %f17, %p12;
	ld.shared.f32 	%f20, [%r172+-12];
	setp.gt.f32 	%p13, %f20, %f19;
	add.s32 	%r85, %r174, 5;
	selp.b32 	%r86, %r85, %r84, %p13;
	selp.f32 	%f21, %f20, %f19, %p13;
	ld.shared.f32 	%f22, [%r172+-8];
	setp.gt.f32 	%p14, %f22, %f21;
	add.s32 	%r87, %r174, 6;
	selp.b32 	%r88, %r87, %r86, %p14;
	selp.f32 	%f23, %f22, %f21, %p14;
	ld.shared.f32 	%f24, [%r172+-4];
	setp.gt.f32 	%p15, %f24, %f23;
	add.s32 	%r89, %r174, 7;
	selp.b32 	%r90, %r89, %r88, %p15;
	selp.f32 	%f25, %f24, %f23, %p15;
	ld.shared.f32 	%f26, [%r172];
	setp.gt.f32 	%p16, %f26, %f25;
	add.s32 	%r91, %r174, 8;
	selp.b32 	%r92, %r91, %r90, %p16;
	selp.f32 	%f27, %f26, %f25, %p16;
	ld.shared.f32 	%f28, [%r172+4];
	setp.gt.f32 	%p17, %f28, %f27;
	add.s32 	%r93, %r174, 9;
	selp.b32 	%r94, %r93, %r92, %p17;
	selp.f32 	%f29, %f28, %f27, %p17;
	ld.shared.f32 	%f30, [%r172+8];
	setp.gt.f32 	%p18, %f30, %f29;
	add.s32 	%r95, %r174, 10;
	selp.b32 	%r96, %r95, %r94, %p18;
	selp.f32 	%f31, %f30, %f29, %p18;
	ld.shared.f32 	%f32, [%r172+12];
	setp.gt.f32 	%p19, %f32, %f31;
	add.s32 	%r97, %r174, 11;
	selp.b32 	%r98, %r97, %r96, %p19;
	selp.f32 	%f33, %f32, %f31, %p19;
	ld.shared.f32 	%f34, [%r172+16];
	setp.gt.f32 	%p20, %f34, %f33;
	add.s32 	%r99, %r174, 12;
	selp.b32 	%r100, %r99, %r98, %p20;
	selp.f32 	%f35, %f34, %f33, %p20;
	ld.shared.f32 	%f36, [%r172+20];
	setp.gt.f32 	%p21, %f36, %f35;
	add.s32 	%r101, %r174, 13;
	selp.b32 	%r102, %r101, %r100, %p21;
	selp.f32 	%f37, %f36, %f35, %p21;
	ld.shared.f32 	%f38, [%r172+24];
	setp.gt.f32 	%p22, %f38, %f37;
	add.s32 	%r103, %r174, 14;
	selp.b32 	%r104, %r103, %r102, %p22;
	selp.f32 	%f39, %f38, %f37, %p22;
	ld.shared.f32 	%f40, [%r172+28];
	setp.gt.f32 	%p23, %f40, %f39;
	add.s32 	%r105, %r174, 15;
	selp.b32 	%r106, %r105, %r104, %p23;
	selp.f32 	%f41, %f40, %f39, %p23;
	ld.shared.f32 	%f42, [%r172+32];
	setp.gt.f32 	%p24, %f42, %f41;
	add.s32 	%r174, %r174, 16;
	selp.b32 	%r185, %r174, %r106, %p24;
	selp.f32 	%f73, %f42, %f41, %p24;
	add.s32 	%r173, %r173, 16;
	add.s32 	%r172, %r172, 64;
	setp.ne.s32 	%p25, %r173, 0;
	@%p25 bra 	$L__BB7_9;
	add.s32 	%r180, %r174, 1;
$L__BB7_11:
	and.b32  	%r107, %r11, 15;
	setp.eq.s32 	%p26, %r107, 0;
	@%p26 bra 	$L__BB7_21;
	not.b16 	%rs9, %rs14;
	add.s16 	%rs10, %rs9, %rs1;
	cvt.u32.u16 	%r109, %rs10;
	and.b32  	%r28, %r109, 15;
	add.s32 	%r110, %r28, -1;
	setp.lt.u32 	%p27, %r110, 7;
	@%p27 bra 	$L__BB7_14;
	shl.b32 	%r111, %r180, 2;
	add.s32 	%r113, %r70, %r111;
	ld.shared.f32 	%f43, [%r113];
	setp.gt.f32 	%p28, %f43, %f73;
	selp.b32 	%r114, %r180, %r185, %p28;
	selp.f32 	%f44, %f43, %f73, %p28;
	add.s32 	%r115, %r180, 1;
	ld.shared.f32 	%f45, [%r113+4];
	setp.gt.f32 	%p29, %f45, %f44;
	selp.b32 	%r116, %r115, %r114, %p29;
	selp.f32 	%f46, %f45, %f44, %p29;
	add.s32 	%r117, %r180, 2;
	ld.shared.f32 	%f47, [%r113+8];
	setp.gt.f32 	%p30, %f47, %f46;
	selp.b32 	%r118, %r117, %r116, %p30;
	selp.f32 	%f48, %f47, %f46, %p30;
	add.s32 	%r119, %r180, 3;
	ld.shared.f32 	%f49, [%r113+12];
	setp.gt.f32 	%p31, %f49, %f48;
	selp.b32 	%r120, %r119, %r118, %p31;
	selp.f32 	%f50, %f49, %f48, %p31;
	add.s32 	%r121, %r180, 4;
	ld.shared.f32 	%f51, [%r113+16];
	setp.gt.f32 	%p32, %f51, %f50;
	selp.b32 	%r122, %r121, %r120, %p32;
	selp.f32 	%f52, %f51, %f50, %p32;
	add.s32 	%r123, %r180, 5;
	ld.shared.f32 	%f53, [%r113+20];
	setp.gt.f32 	%p33, %f53, %f52;
	selp.b32 	%r124, %r123, %r122, %p33;
	selp.f32 	%f54, %f53, %f52, %p33;
	add.s32 	%r125, %r180, 6;
	ld.shared.f32 	%f55, [%r113+24];
	setp.gt.f32 	%p34, %f55, %f54;
	selp.b32 	%r126, %r125, %r124, %p34;
	selp.f32 	%f56, %f55, %f54, %p34;
	add.s32 	%r127, %r180, 7;
	ld.shared.f32 	%f57, [%r113+28];
	setp.gt.f32 	%p35, %f57, %f56;
	selp.b32 	%r185, %r127, %r126, %p35;
	selp.f32 	%f73, %f57, %f56, %p35;
	add.s32 	%r180, %r180, 8;
$L__BB7_14:
	and.b32  	%r128, %r28, 7;
	setp.eq.s32 	%p36, %r128, 0;
	@%p36 bra 	$L__BB7_21;
	not.b16 	%rs11, %rs13;
	add.s16 	%rs12, %rs11, %rs1;
	cvt.u32.u16 	%r130, %rs12;
	and.b32  	%r131, %r130, 7;
	and.b32  	%r34, %r130, 3;
	add.s32 	%r132, %r131, -1;
	setp.lt.u32 	%p37, %r132, 3;
	@%p37 bra 	$L__BB7_17;
	shl.b32 	%r133, %r180, 2;
	add.s32 	%r135, %r70, %r133;
	ld.shared.f32 	%f58, [%r135];
	setp.gt.f32 	%p38, %f58, %f73;
	selp.b32 	%r136, %r180, %r185, %p38;
	selp.f32 	%f59, %f58, %f73, %p38;
	add.s32 	%r137, %r180, 1;
	ld.shared.f32 	%f60, [%r135+4];
	setp.gt.f32 	%p39, %f60, %f59;
	selp.b32 	%r138, %r137, %r136, %p39;
	selp.f32 	%f61, %f60, %f59, %p39;
	add.s32 	%r139, %r180, 2;
	ld.shared.f32 	%f62, [%r135+8];
	setp.gt.f32 	%p40, %f62, %f61;
	selp.b32 	%r140, %r139, %r138, %p40;
	selp.f32 	%f63, %f62, %f61, %p40;
	add.s32 	%r141, %r180, 3;
	ld.shared.f32 	%f64, [%r135+12];
	setp.gt.f32 	%p41, %f64, %f63;
	selp.b32 	%r185, %r141, %r140, %p41;
	selp.f32 	%f73, %f64, %f63, %p41;
	add.s32 	%r180, %r180, 4;
$L__BB7_17:
	setp.eq.s32 	%p42, %r34, 0;
	@%p42 bra 	$L__BB7_21;
	shl.b32 	%r142, %r180, 2;
	add.s32 	%r40, %r70, %r142;
	ld.shared.f32 	%f65, [%r40];
	setp.gt.f32 	%p43, %f65, %f73;
	selp.b32 	%r185, %r180, %r185, %p43;
	selp.f32 	%f9, %f65, %f73, %p43;
	setp.eq.s32 	%p44, %r34, 1;
	@%p44 bra 	$L__BB7_21;
	add.s32 	%r144, %r180, 1;
	ld.shared.f32 	%f66, [%r40+4];
	setp.gt.f32 	%p45, %f66, %f9;
	selp.b32 	%r185, %r144, %r185, %p45;
	selp.f32 	%f10, %f66, %f9, %p45;
	setp.eq.s32 	%p46, %r34, 2;
	@%p46 bra 	$L__BB7_21;
	add.s32 	%r145, %r180, 2;
	ld.shared.f32 	%f67, [%r40+8];
	setp.gt.f32 	%p47, %f67, %f10;
	selp.b32 	%r185, %r145, %r185, %p47;
$L__BB7_21:
	setp.eq.s32 	%p48, %r185, %r171;
	mov.u32 	%r147, shared_indices;
	add.s32 	%r45, %r147, %r69;
	@%p48 bra 	$L__BB7_23;
	ld.shared.f32 	%f68, [%r12];
	shl.b32 	%r148, %r185, 2;
	add.s32 	%r150, %r70, %r148;
	ld.shared.f32 	%f69, [%r150];
	st.shared.f32 	[%r12], %f69;
	st.shared.f32 	[%r150], %f68;
	ld.shared.u32 	%r151, [%r45];
	add.s32 	%r153, %r147, %r148;
	ld.shared.u32 	%r154, [%r153];
	st.shared.u32 	[%r45], %r154;
	st.shared.u32 	[%r153], %r151;
$L__BB7_23:
	setp.ne.s32 	%p49, %r3, 0;
	@%p49 bra 	$L__BB7_25;
	ld.shared.f32 	%f70, [%r12];
	mul.wide.u32 	%rd17, %r171, 4;
	add.s64 	%rd18, %rd4, %rd17;
	st.global.f32 	[%rd18], %f70;
	ld.shared.u32 	%r155, [%r45];
	add.s64 	%rd19, %rd2, %rd17;
	st.global.u32 	[%rd19], %r155;
$L__BB7_25:
	setp.ne.s32 	%p50, %r13, %r8;
	add.s16 	%rs14, %rs14, 1;
	add.s16 	%rs13, %rs13, 1;
	mov.u32 	%r171, %r13;
	@%p50 bra 	$L__BB7_6;
$L__BB7_26:
	setp.lt.s32 	%p51, %r58, 1;
	bar.sync 	0;
	setp.ne.s32 	%p52, %r3, 0;
	or.pred  	%p53, %p52, %p51;
	@%p53 bra 	$L__BB7_33;
	mad.lo.s32 	%r157, %r57, %r1, %r2;
	mul.lo.s32 	%r46, %r157, %r57;
	min.s32 	%r47, %r58, %r57;
	and.b32  	%r48, %r47, 3;
	setp.lt.u32 	%p54, %r47, 4;
	mov.b32 	%r187, 0;
	@%p54 bra 	$L__BB7_30;
	and.b32  	%r187, %r47, 2147483644;
	neg.s32 	%r186, %r187;
	add.s64 	%rd31, %rd2, 8;
$L__BB7_29:
	ld.global.u32 	%r158, [%rd31+-8];
	add.s32 	%r159, %r158, %r46;
	mul.wide.s32 	%rd20, %r159, 4;
	add.s64 	%rd21, %rd1, %rd20;
	mov.b32 	%r160, 1;
	st.global.u32 	[%rd21], %r160;
	ld.global.u32 	%r161, [%rd31+-4];
	add.s32 	%r162, %r161, %r46;
	mul.wide.s32 	%rd22, %r162, 4;
	add.s64 	%rd23, %rd1, %rd22;
	st.global.u32 	[%rd23], %r160;
	ld.global.u32 	%r163, [%rd31];
	add.s32 	%r164, %r163, %r46;
	mul.wide.s32 	%rd24, %r164, 4;
	add.s64 	%rd25, %rd1, %rd24;
	st.global.u32 	[%rd25], %r160;
	ld.global.u32 	%r165, [%rd31+4];
	add.s32 	%r166, %r165, %r46;
	mul.wide.s32 	%rd26, %r166, 4;
	add.s64 	%rd27, %rd1, %rd26;
	st.global.u32 	[%rd27], %r160;
	add.s32 	%r186, %r186, 4;
	add.s64 	%rd31, %rd31, 16;
	setp.ne.s32 	%p55, %r186, 0;
	@%p55 bra 	$L__BB7_29;
$L__BB7_30:
	setp.eq.s32 	%p56, %r48, 0;
	@%p56 bra 	$L__BB7_33;
	mul.wide.u32 	%rd28, %r187, 4;
	add.s64 	%rd32, %rd2, %rd28;
	neg.s32 	%r188, %r48;
$L__BB7_32:
	.pragma "nounroll";
	ld.global.u32 	%r167, [%rd32];
	add.s32 	%r168, %r167, %r46;
	mul.wide.s32 	%rd29, %r168, 4;
	add.s64 	%rd30, %rd1, %rd29;
	mov.b32 	%r169, 1;
	st.global.u32 	[%rd30], %r169;
	add.s64 	%rd32, %rd32, 4;
	add.s32 	%r188, %r188, 1;
	setp.ne.s32 	%p57, %r188, 0;
	@%p57 bra 	$L__BB7_32;
$L__BB7_33:
	ret;

}


// ===== COMPILED SASS (sm_100) =====

	.target	sm_100

	.elftype	@"ET_EXEC"


//--------------------- .note.nv.tkinfo           --------------------------
	.section	.note.nv.tkinfo,"",@"SHT_NOTE"
	.sectionflags	@"SHF_NOTE_NV_TKINFO"
	.tkinfo
        /*0018*/ 	.word	0x00000002
        /*0030*/ 	.string	""
        /*0030*/ 	.string	"ptxas"
        /*0030*/ 	.string	"Cuda compilation tools, release 13.0, V13.0.88"
        /*0030*/ 	.string	"Build cuda_13.0.r13.0/compiler.36424714_0"
        /*0030*/ 	.string	"-arch sm_100 -m 64 "



//--------------------- .note.nv.cuinfo           --------------------------
	.section	.note.nv.cuinfo,"",@"SHT_NOTE"
	.sectionflags	@"SHF_NOTE_NV_CUINFO"
        /*0018*/ 	.short	0x0002
        /*001a*/ 	.short	0x0064
        /*001c*/ 	.short	0x0082
	.zero		2


//--------------------- .nv.info                  --------------------------
	.section	.nv.info,"",@"SHT_CUDA_INFO"
	.align	4


	//----- nvinfo : EIATTR_REGCOUNT
	.align		4
        /*0000*/ 	.byte	0x04, 0x2f
        /*0002*/ 	.short	(.L_1 - .L_0)
	.align		4
.L_0:
        /*0004*/ 	.word	index@(_Z15csr_spmv_kernelPK9CSRMatrixPKfPfi)
        /*0008*/ 	.word	0x00000020


	//----- nvinfo : EIATTR_FRAME_SIZE
	.align		4
.L_1:
        /*000c*/ 	.byte	0x04, 0x11
        /*000e*/ 	.short	(.L_3 - .L_2)
	.align		4
.L_2:
        /*0010*/ 	.word	index@(_Z15csr_spmv_kernelPK9CSRMatrixPKfPfi)
        /*0014*/ 	.word	0x00000000


	//----- nvinfo : EIATTR_REGCOUNT
	.align		4
.L_3:
        /*0018*/ 	.byte	0x04, 0x2f
        /*001a*/ 	.short	(.L_5 - .L_4)
	.align		4
.L_4:
        /*001c*/ 	.word	index@(_Z15csr_spmm_kernelPK9CSRMatrixPKfPfii)
        /*0020*/ 	.word	0x00000020


	//----- nvinfo : EIATTR_FRAME_SIZE
	.align		4
.L_5:
        /*0024*/ 	.byte	0x04, 0x11
        /*0026*/ 	.short	(.L_7 - .L_6)
	.align		4
.L_6:
        /*0028*/ 	.word	index@(_Z15csr_spmm_kernelPK9CSRMatrixPKfPfii)
        /*002c*/ 	.word	0x00000000


	//----- nvinfo : EIATTR_REGCOUNT
	.align		4
.L_7:
        /*0030*/ 	.byte	0x04, 0x2f
        /*0032*/ 	.short	(.L_9 - .L_8)
	.align		4
.L_8:
        /*0034*/ 	.word	index@(_Z29block_sparse_attention_kernelPKfS0_S0_PfPK17BlockSparseLayoutiiii)
        /*0038*/ 	.word	0x0000001f


	//----- nvinfo : EIATTR_FRAME_SIZE
	.align		4
.L_9:
        /*003c*/ 	.byte	0x04, 0x11
        /*003e*/ 	.short	(.L_11 - .L_10)
	.align		4
.L_10:
        /*0040*/ 	.word	index@($__internal_4_$__cuda_sm3x_div_rn_noftz_f32_slowpath)
        /*0044*/ 	.word	0x00000000


	//----- nvinfo : EIATTR_FRAME_SIZE
	.align		4
.L_11:
        /*0048*/ 	.byte	0x04, 0x11
        /*004a*/ 	.short	(.L_13 - .L_12)
	.align		4
.L_12:
        /*004c*/ 	.word	index@($__internal_3_$__cuda_sm20_sqrt_rn_f32_slowpath)
        /*0050*/ 	.word	0x00000000


	//----- nvinfo : EIATTR_FRAME_SIZE
	.align		4
.L_13:
        /*0054*/ 	.byte	0x04, 0x11
        /*0056*/ 	.short	(.L_15 - .L_14)
	.align		4
.L_14:
        /*0058*/ 	.word	index@(_Z29block_sparse_attention_kernelPKfS0_S0_PfPK17BlockSparseLayoutiiii)
        /*005c*/ 	.word	0x00000000


	//----- nvinfo : EIATTR_REGCOUNT
	.align		4
.L_15:
        /*0060*/ 	.byte	0x04, 0x2f
        /*0062*/ 	.short	(.L_17 - .L_16)
	.align		4
.L_16:
        /*0064*/ 	.word	index@(_Z35cooperative_sparse_attention_kernelPKfS0_S0_PfPKiiiii)
        /*0068*/ 	.word	0x00000028


	//----- nvinfo : EIATTR_FRAME_SIZE
	.align		4
.L_17:
        /*006c*/ 	.byte	0x04, 0x11
        /*006e*/ 	.short	(.L_19 - .L_18)
	.align		4
.L_18:
        /*0070*/ 	.word	index@($__internal_2_$__cuda_sm3x_div_rn_noftz_f32_slowpath)
        /*0074*/ 	.word	0x00000400


	//----- nvinfo : EIATTR_FRAME_SIZE
	.align		4
.L_19:
        /*0078*/ 	.byte	0x04, 0x11
        /*007a*/ 	.short	(.L_21 - .L_20)
	.align		4
.L_20:
        /*007c*/ 	.word	index@($__internal_1_$__cuda_sm20_sqrt_rn_f32_slowpath)
        /*0080*/ 	.word	0x00000400


	//----- nvinfo : EIATTR_FRAME_SIZE
	.align		4
.L_21:
        /*0084*/ 	.byte	0x04, 0x11
        /*0086*/ 	.short	(.L_23 - .L_22)
	.align		4
.L_22:
        /*0088*/ 	.word	index@(_Z35cooperative_sparse_attention_kernelPKfS0_S0_PfPKiiiii)
        /*008c*/ 	.word	0x00000400


	//----- nvinfo : EIATTR_REGCOUNT
	.align		4
.L_23:
        /*0090*/ 	.byte	0x04, 0x2f
        /*0092*/ 	.short	(.L_25 - .L_24)
	.align		4
.L_24:
        /*0094*/ 	.word	index@(_Z30optimized_sparse_matmul_kernelPKfPK9CSRMatrixPfiii)
        /*0098*/ 	.word	0x00000020


	//----- nvinfo : EIATTR_FRAME_SIZE
	.align		4
.L_25:
        /*009c*/ 	.byte	0x04, 0x11
        /*009e*/ 	.short	(.L_27 - .L_26)
	.align		4
.L_26:
        /*00a0*/ 	.word	index@(_Z30optimized_sparse_matmul_kernelPKfPK9CSRMatrixPfiii)
        /*00a4*/ 	.word	0x00000000


	//----- nvinfo : EIATTR_REGCOUNT
	.align		4
.L_27:
        /*00a8*/ 	.byte	0x04, 0x2f
        /*00aa*/ 	.short	(.L_29 - .L_28)
	.align		4
.L_28:
        /*00ac*/ 	.word	index@(_Z31create_sparse_attention_patternPKfPifii)
        /*00b0*/ 	.word	0x0000000a


	//----- nvinfo : EIATTR_FRAME_SIZE
	.align		4
.L_29:
        /*00b4*/ 	.byte	0x04, 0x11
        /*00b6*/ 	.short	(.L_31 - .L_30)
	.align		4
.L_30:
        /*00b8*/ 	.word	index@(_Z31create_sparse_attention_patternPKfPifii)
        /*00bc*/ 	.word	0x00000000


	//----- nvinfo : EIATTR_REGCOUNT
	.align		4
.L_31:
        /*00c0*/ 	.byte	0x04, 0x2f
        /*00c2*/ 	.short	(.L_33 - .L_32)
	.align		4
.L_32:
        /*00c4*/ 	.word	index@(_Z21sparse_softmax_kernelPKfPKiPfii)
        /*00c8*/ 	.word	0x00000020


	//----- nvinfo : EIATTR_FRAME_SIZE
	.align		4
.L_33:
        /*00cc*/ 	.byte	0x04, 0x11
        /*00ce*/ 	.short	(.L_35 - .L_34)
	.align		4
.L_34:
        /*00d0*/ 	.word	index@($__internal_0_$__cuda_sm3x_div_rn_noftz_f32_slowpath)
        /*00d4*/ 	.word	0x00000000


	//----- nvinfo : EIATTR_FRAME_SIZE
	.align		4
.L_35:
        /*00d8*/ 	.byte	0x04, 0x11
        /*00da*/ 	.short	(.L_37 - .L_36)
	.align		4
.L_36:
        /*00dc*/ 	.word	index@(_Z21sparse_softmax_kernelPKfPKiPfii)
        /*00e0*/ 	.word	0x00000000


	//----- nvinfo : EIATTR_REGCOUNT
	.align		4
.L_37:
        /*00e4*/ 	.byte	0x04, 0x2f
        /*00e6*/ 	.short	(.L_39 - .L_38)
	.align		4
.L_38:
        /*00e8*/ 	.word	index@(_Z28topk_sparse_attention_kernelPKfPiS1_Pfiii)
        /*00ec*/ 	.word	0x0000001c


	//----- nvinfo : EIATTR_FRAME_SIZE
	.align		4
.L_39:
        /*00f0*/ 	.byte	0x04, 0x11
        /*00f2*/ 	.short	(.L_41 - .L_40)
	.align		4
.L_40:
        /*00f4*/ 	.word	index@(_Z28topk_sparse_attention_kernelPKfPiS1_Pfiii)
        /*00f8*/ 	.word	0x00000000


	//----- nvinfo : EIATTR_MIN_STACK_SIZE
	.align		4
.L_41:
        /*00fc*/ 	.byte	0x04, 0x12
        /*00fe*/ 	.short	(.L_43 - .L_42)
	.align		4
.L_42:
        /*0100*/ 	.word	index@(_Z28topk_sparse_attention_kernelPKfPiS1_Pfiii)
        /*0104*/ 	.word	0x00000000


	//----- nvinfo : EIATTR_MIN_STACK_SIZE
	.align		4
.L_43:
        /*0108*/ 	.byte	0x04, 0x12
        /*010a*/ 	.short	(.L_45 - .L_44)
	.align		4
.L_44:
        /*010c*/ 	.word	index@(_Z21sparse_softmax_kernelPKfPKiPfii)
        /*0110*/ 	.word	0x00000000


	//----- nvinfo : EIATTR_MIN_STACK_SIZE
	.align		4
.L_45:
        /*0114*/ 	.byte	0x04, 0x12
        /*0116*/ 	.short	(.L_47 - .L_46)
	.align		4
.L_46:
        /*0118*/ 	.word	index@(_Z31create_sparse_attention_patternPKfPifii)
        /*011c*/ 	.word	0x00000000


	//----- nvinfo : EIATTR_MIN_STACK_SIZE
	.align		4
.L_47:
        /*0120*/ 	.byte	0x04, 0x12
        /*0122*/ 	.short	(.L_49 - .L_48)
	.align		4
.L_48:
        /*0124*/ 	.word	index@(_Z30optimized_sparse_matmul_kernelPKfPK9CSRMatrixPfiii)
        /*0128*/ 	.word	0x00000000


	//----- nvinfo : EIATTR_MIN_STACK_SIZE
	.align		4
.L_49:
        /*012c*/ 	.byte	0x04, 0x12
        /*012e*/ 	.short	(.L_51 - .L_50)
	.align		4
.L_50:
        /*0130*/ 	.word	index@(_Z35cooperative_sparse_attention_kernelPKfS0_S0_PfPKiiiii)
        /*0134*/ 	.word	0x00000400


	//----- nvinfo : EIATTR_MIN_STACK_SIZE
	.align		4
.L_51:
        /*0138*/ 	.byte	0x04, 0x12
        /*013a*/ 	.short	(.L_53 - .L_52)
	.align		4
.L_52:
        /*013c*/ 	.word	index@(_Z29block_sparse_attention_kernelPKfS0_S0_PfPK17BlockSparseLayoutiiii)
        /*0140*/ 	.word	0x00000000


	//----- nvinfo : EIATTR_MIN_STACK_SIZE
	.align		4
.L_53:
        /*0144*/ 	.byte	0x04, 0x12
        /*0146*/ 	.short	(.L_55 - .L_54)
	.align		4
.L_54:
        /*0148*/ 	.word	index@(_Z15csr_spmm_kernelPK9CSRMatrixPKfPfii)
        /*014c*/ 	.word	0x00000000


	//----- nvinfo : EIATTR_MIN_STACK_SIZE
	.align		4
.L_55:
        /*0150*/ 	.byte	0x04, 0x12
        /*0152*/ 	.short	(.L_57 - .L_56)
	.align		4
.L_56:
        /*0154*/ 	.word	index@(_Z15csr_spmv_kernelPK9CSRMatrixPKfPfi)
        /*0158*/ 	.word	0x00000000
.L_57:


//--------------------- .nv.compat                --------------------------
	.section	.nv.compat,"",@"SHT_CUDA_COMPAT_INFO"
	.align	4
        /*0000*/ 	.byte	0x02, 0x09, 0x00, 0x00, 0x02, 0x02, 0x01, 0x00, 0x02, 0x05, 0x05, 0x00, 0x03, 0x07, 0x01, 0x01
        /*0010*/ 	.byte	0x02, 0x03, 0x00, 0x00, 0x02, 0x06, 0x01, 0x00, 0x04, 0x0b, 0x08, 0x00, 0x01, 0x00, 0x00, 0x00
        /*0020*/ 	.byte	0x00, 0x00, 0x00, 0x00


//--------------------- .nv.info._Z28topk_sparse_attention_kernelPKfPiS1_Pfiii --------------------------
	.section	.nv.info._Z28topk_sparse_attention_kernelPKfPiS1_Pfiii,"",@"SHT_CUDA_INFO"
	.sectionflags	@""
	.align	4


	//----- nvinfo : EIATTR_CUDA_API_VERSION
	.align		4
        /*0000*/ 	.byte	0x04, 0x37
        /*0002*/ 	.short	(.L_59 - .L_58)
.L_58:
        /*0004*/ 	.word	0x00000082


	//----- nvinfo : EIATTR_KPARAM_INFO
	.align		4
.L_59:
        /*0008*/ 	.byte	0x04, 0x17
        /*000a*/ 	.short	(.L_61 - .L_60)
.L_60:
        /*000c*/ 	.word	0x00000000
        /*0010*/ 	.short	0x0006
        /*0012*/ 	.short	0x0028
        /*0014*/ 	.byte	0x00, 0xf0, 0x11, 0x00


	//----- nvinfo : EIATTR_KPARAM_INFO
	.align		4
.L_61:
        /*0018*/ 	.byte	0x04, 0x17
        /*001a*/ 	.short	(.L_63 - .L_62)
.L_62:
        /*001c*/ 	.word	0x00000000
        /*0020*/ 	.short	0x0005
        /*0022*/ 	.short	0x0024
        /*0024*/ 	.byte	0x00, 0xf0, 0x11, 0x00


	//----- nvinfo : EIATTR_KPARAM_INFO
	.align		4
.L_63:
        /*0028*/ 	.byte	0x04, 0x17
        /*002a*/ 	.short	(.L_65 - .L_64)
.L_64:
        /*002c*/ 	.word	0x00000000
        /*0030*/ 	.short	0x0004
        /*0032*/ 	.short	0x0020
        /*0034*/ 	.byte	0x00, 0xf0, 0x11, 0x00


	//----- nvinfo : EIATTR_KPARAM_INFO
	.align		4
.L_65:
        /*0038*/ 	.byte	0x04, 0x17
        /*003a*/ 	.short	(.L_67 - .L_66)
.L_66:
        /*003c*/ 	.word	0x00000000
        /*0040*/ 	.short	0x0003
        /*0042*/ 	.short	0x0018
        /*0044*/ 	.byte	0x00, 0xf5, 0x21, 0x00


	//----- nvinfo : EIATTR_KPARAM_INFO
	.align		4
.L_67:
        /*0048*/ 	.byte	0x04, 0x17
        /*004a*/ 	.short	(.L_69 - .L_68)
.L_68:
        /*004c*/ 	.word	0x00000000
        /*0050*/ 	.short	0x0002
        /*0052*/ 	.short	0x0010
        /*0054*/ 	.byte	0x00, 0xf5, 0x21, 0x00


	//----- nvinfo : EIATTR_KPARAM_INFO
	.align		4
.L_69:
        /*0058*/ 	.byte	0x04, 0x17
        /*005a*/ 	.short	(.L_71 - .L_70)
.L_70:
        /*005c*/ 	.word	0x00000000
        /*0060*/ 	.short	0x0001
        /*0062*/ 	.short	0x0008
        /*0064*/ 	.byte	0x00, 0xf5, 0x21, 0x00


	//----- nvinfo : EIATTR_KPARAM_INFO
	.align		4
.L_71:
        /*0068*/ 	.byte	0x04, 0x17
        /*006a*/ 	.short	(.L_73 - .L_72)
.L_72:
        /*006c*/ 	.word	0x00000000
        /*0070*/ 	.short	0x0000
        /*0072*/ 	.short	0x0000
        /*0074*/ 	.byte	0x00, 0xf5, 0x21, 0x00


	//----- nvinfo : EIATTR_SPARSE_MMA_MASK
	.align		4
.L_73:
        /*0078*/ 	.byte	0x03, 0x50
        /*007a*/ 	.short	0x0000


	//----- nvinfo : EIATTR_MAXREG_COUNT
	.align		4
        /*007c*/ 	.byte	0x03, 0x1b
        /*007e*/ 	.short	0x00ff


	//----- nvinfo : EIATTR_NUM_BARRIERS
	.align		4
        /*0080*/ 	.byte	0x02, 0x4c
        /*0082*/ 	.byte	0x01
	.zero		1


	//----- nvinfo : EIATTR_MERCURY_ISA_VERSION
	.align		4
        /*0084*/ 	.byte	0x03, 0x5f
        /*0086*/ 	.short	0x0101


	//----- nvinfo : EIATTR_VRC_CTA_INIT_COUNT
	.align		4
        /*0088*/ 	.byte	0x02, 0x4a
	.zero		1
	.zero		1


	//----- nvinfo : EIATTR_EXIT_INSTR_OFFSETS
	.align		4
        /*008c*/ 	.byte	0x04, 0x1c
        /*008e*/ 	.short	(.L_75 - .L_74)


	//   ....[0]....
.L_74:
        /*0090*/ 	.word	0x00000060


	//   ....[1]....
        /*0094*/ 	.word	0x00000f30


	//   ....[2]....
        /*0098*/ 	.word	0x00001980


	//   ....[3]....
        /*009c*/ 	.word	0x00001ab0


	//----- nvinfo : EIATTR_CRS_STACK_SIZE
	.align		4
.L_75:
        /*00a0*/ 	.byte	0x04, 0x1e
        /*00a2*/ 	.short	(.L_77 - .L_76)
.L_76:
        /*00a4*/ 	.word	0x00000000


	//----- nvinfo : EIATTR_CBANK_PARAM_SIZE
	.align		4
.L_77:
        /*00a8*/ 	.byte	0x03, 0x19
        /*00aa*/ 	.short	0x002c


	//----- nvinfo : EIATTR_PARAM_CBANK
	.align		4
        /*00ac*/ 	.byte	0x04, 0x0a
        /*00ae*/ 	.short	(.L_79 - .L_78)
	.align		4
.L_78:
        /*00b0*/ 	.word	index@(.nv.constant0._Z28topk_sparse_attention_kernelPKfPiS1_Pfiii)
        /*00b4*/ 	.short	0x0380
        /*00b6*/ 	.short	0x002c


	//----- nvinfo : EIATTR_SW_WAR
	.align		4
.L_79:
        /*00b8*/ 	.byte	0x04, 0x36
        /*00ba*/ 	.short	(.L_81 - .L_80)
.L_80:
        /*00bc*/ 	.word	0x00000008
.L_81:


//--------------------- .nv.info._Z21sparse_softmax_kernelPKfPKiPfii --------------------------
	.section	.nv.info._Z21sparse_softmax_kernelPKfPKiPfii,"",@"SHT_CUDA_INFO"
	.sectionflags	@""
	.align	4


	//----- nvinfo : EIATTR_CUDA_API_VERSION
	.align		4
        /*0000*/ 	.byte	0x04, 0x37
        /*0002*/ 	.short	(.L_83 - .L_82)
.L_82:
        /*0004*/ 	.word	0x00000082


	//----- nvinfo : EIATTR_KPARAM_INFO
	.align		4
.L_83:
        /*0008*/ 	.byte	0x04, 0x17
        /*000a*/ 	.short	(.L_85 - .L_84)
.L_84:
        /*000c*/ 	.word	0x00000000
        /*0010*/ 	.short	0x0004
        /*0012*/ 	.short	0x001c
        /*0014*/ 	.byte	0x00, 0xf0, 0x11, 0x00


	//----- nvinfo : EIATTR_KPARAM_INFO
	.align		4
.L_85:
        /*0018*/ 	.byte	0x04, 0x17
        /*001a*/ 	.short	(.L_87 - .L_86)
.L_86:
        /*001c*/ 	.word	0x00000000
        /*0020*/ 	.short	0x0003
        /*0022*/ 	.short	0x0018
        /*0024*/ 	.byte	0x00, 0xf0, 0x11, 0x00


	//----- nvinfo : EIATTR_KPARAM_INFO
	.align		4
.L_87:
        /*0028*/ 	.byte	0x04, 0x17
        /*002a*/ 	.short	(.L_89 - .L_88)
.L_88:
        /*002c*/ 	.word	0x00000000
        /*0030*/ 	.short	0x0002
        /*0032*/ 	.short	0x0010
        /*0034*/ 	.byte	0x00, 0xf5, 0x21, 0x00


	//----- nvinfo : EIATTR_KPARAM_INFO
	.align		4
.L_89:
        /*0038*/ 	.byte	0x04, 0x17
        /*003a*/ 	.short	(.L_91 - .L_90)
.L_90:
        /*003c*/ 	.word	0x00000000
        /*0040*/ 	.short	0x0001
        /*0042*/ 	.short	0x0008
        /*0044*/ 	.byte	0x00, 0xf5, 0x21, 0x00


	//----- nvinfo : EIATTR_KPARAM_INFO
	.align		4
.L_91:
        /*0048*/ 	.byte	0x04, 0x17
        /*004a*/ 	.short	(.L_93 - .L_92)
.L_92:
        /*004c*/ 	.word	0x00000000
        /*0050*/ 	.short	0x0000
        /*0052*/ 	.short	0x0000
        /*0054*/ 	.byte	0x00, 0xf5, 0x21, 0x00


	//----- nvinfo : EIATTR_SPARSE_MMA_MASK
	.align		4
.L_93:
        /*0058*/ 	.byte	0x03, 0x50
        /*005a*/ 	.short	0x0000


	//----- nvinfo : EIATTR_MAXREG_COUNT
	.align		4
        /*005c*/ 	.byte	0x03, 0x1b
        /*005e*/ 	.short	0x00ff


	//----- nvinfo : EIATTR_MERCURY_ISA_VERSION
	.align		4
        /*0060*/ 	.byte	0x03, 0x5f
        /*0062*/ 	.short	0x0101


	//----- nvinfo : EIATTR_COOP_GROUP_MASK_REGIDS
	.align		4
        /*0064*/ 	.byte	0x04, 0x29
        /*0066*/ 	.short	(.L_95 - .L_94)


	//   ....[0]....
.L_94:
        /*0068*/ 	.word	0xffffffff


	//   ....[1]....
        /*006c*/ 	.word	0xffffffff


	//   ....[2]....
        /*0070*/ 	.word	0xffffffff


	//   ....[3]....
        /*0074*/ 	.word	0xffffffff


	//   ....[4]....
        /*0078*/ 	.word	0xffffffff


	//   ....[5]....
        /*007c*/ 	.word	0xffffffff


	//   ....[6]....
        /*0080*/ 	.word	0xffffffff


	//   ....[7]....
        /*0084*/ 	.word	0xffffffff


	//   ....[8]....
        /*0088*/ 	.word	0xffffffff


	//   ....[9]....
        /*008c*/ 	.word	0xffffffff


	//   ....[10]....
        /*0090*/ 	.word	0xffffffff


	//   ....[11]....
        /*0094*/ 	.word	0xffffffff


	//   ....[12]....
        /*0098*/ 	.word	0xffffffff


	//   ....[13]....
        /*009c*/ 	.word	0xffffffff


	//   ....[14]....
        /*00a0*/ 	.word	0xffffffff


	//   ....[15]....
        /*00a4*/ 	.word	0xffffffff


	//   ....[16]....
        /*00a8*/ 	.word	0xffffffff


	//   ....[17]....
        /*00ac*/ 	.word	0xffffffff


	//   ....[18]....
        /*00b0*/ 	.word	0xffffffff


	//   ....[19]....
        /*00b4*/ 	.word	0xffffffff


	//   ....[20]....
        /*00b8*/ 	.word	0xffffffff


	//   ....[21]....
        /*00bc*/ 	.word	0xffffffff


	//   ....[22]....
        /*00c0*/ 	.word	0xffffffff


	//   ....[23]....
        /*00c4*/ 	.word	0xffffffff


	//   ....[24]....
        /*00c8*/ 	.word	0xffffffff


	//   ....[25]....
        /*00cc*/ 	.word	0xffffffff


	//   ....[26]....
        /*00d0*/ 	.word	0x05000003


	//   ....[27]....
        /*00d4*/ 	.word	0x05000003


	//   ....[28]....
        /*00d8*/ 	.word	0x05000003


	//   ....[29]....
        /*00dc*/ 	.word	0x05000003


	//   ....[30]....
        /*00e0*/ 	.word	0x05000003


	//   ....[31]....
        /*00e4*/ 	.word	0x05000003


	//   ....[32]....
        /*00e8*/ 	.word	0x05000003


	//   ....[33]....
        /*00ec*/ 	.word	0x05000003


	//   ....[34]....
        /*00f0*/ 	.word	0x05000003


	//   ....[35]....
        /*00f4*/ 	.word	0x05000003


	//   ....[36]....
        /*00f8*/ 	.word	0x05000003


	//   ....[37]....
        /*00fc*/ 	.word	0x05000003


	//   ....[38]....
        /*0100*/ 	.word	0x05000003


	//   ....[39]....
        /*0104*/ 	.word	0x05000003


	//   ....[40]....
        /*0108*/ 	.word	0x05000003


	//   ....[41]....
        /*010c*/ 	.word	0x05000003


	//   ....[42]....
        /*0110*/ 	.word	0x05000003


	//   ....[43]....
        /*0114*/ 	.word	0x05000003


	//   ....[44]....
        /*0118*/ 	.word	0x05000003


	//   ....[45]....
        /*011c*/ 	.word	0x05000003


	//   ....[46]....
        /*0120*/ 	.word	0x05000003


	//   ....[47]....
        /*0124*/ 	.word	0x05000003


	//   ....[48]....
        /*0128*/ 	.word	0x05000003


	//   ....[49]....
        /*012c*/ 	.word	0x05000003


	//   ....[50]....
        /*0130*/ 	.word	0x05000003


	//----- nvinfo : EIATTR_COOP_GROUP_INSTR_OFFSETS
	.align		4
.L_95:
        /*0134*/ 	.byte	0x04, 0x28
        /*0136*/ 	.short	(.L_97 - .L_96)


	//   ....[0]....
.L_96:
        /*0138*/ 	.word	0x00000d00


	//   ....[1]....
        /*013c*/ 	.word	0x00000fa0


	//   ....[2]....
        /*0140*/ 	.word	0x00000fc0


	//   ....[3]....
        /*0144*/ 	.word	0x00000fe0


	//   ....[4]....
        /*0148*/ 	.word	0x00001000


	//   ....[5]....
        /*014c*/ 	.word	0x00001020


	//   ....[6]....
        /*0150*/ 	.word	0x00001260


	//   ....[7]....
        /*0154*/ 	.word	0x00001280


	//   ....[8]....
        /*0158*/ 	.word	0x000012a0


	//   ....[9]....
        /*015c*/ 	.word	0x000012c0


	//   ....[10]....
        /*0160*/ 	.word	0x000012e0


	//   ....[11]....
        /*0164*/ 	.word	0x00001430


	//   ....[12]....
        /*0168*/ 	.word	0x00001450


	//   ....[13]....
        /*016c*/ 	.word	0x00001470


	//   ....[14]....
        /*0170*/ 	.word	0x00001490


	//   ....[15]....
        /*0174*/ 	.word	0x000014b0


	//   ....[16]....
        /*0178*/ 	.word	0x00001600


	//   ....[17]....
        /*017c*/ 	.word	0x00001620


	//   ....[18]....
        /*0180*/ 	.word	0x00001640


	//   ....[19]....
        /*0184*/ 	.word	0x00001660


	//   ....[20]....
        /*0188*/ 	.word	0x00001680


	//   ....[21]....
        /*018c*/ 	.word	0x000017d0


	//   ....[22]....
        /*0190*/ 	.word	0x000017f0


	//   ....[23]....
        /*0194*/ 	.word	0x00001810


	//   ....[24]....
        /*0198*/ 	.word	0x00001830


	//   ....[25]....
        /*019c*/ 	.word	0x00001850


	//   ....[26]....
        /*01a0*/ 	.word	0x00002a70


	//   ....[27]....
        /*01a4*/ 	.word	0x00002b00


	//   ....[28]....
        /*01a8*/ 	.word	0x00002b60


	//   ....[29]....
        /*01ac*/ 	.word	0x00002bc0


	//   ....[30]....
        /*01b0*/ 	.word	0x00002c20


	//   ....[31]....
        /*01b4*/ 	.word	0x00002cb0


	//   ....[32]....
        /*01b8*/ 	.word	0x00002d40


	//   ....[33]....
        /*01bc*/ 	.word	0x00002da0


	//   ....[34]....
        /*01c0*/ 	.word	0x00002e00


	//   ....[35]....
        /*01c4*/ 	.word	0x00002e60


	//   ....[36]....
        /*01c8*/ 	.word	0x00002ef0


	//   ....[37]....
        /*01cc*/ 	.word	0x00002f80


	//   ....[38]....
        /*01d0*/ 	.word	0x00002fe0


	//   ....[39]....
        /*01d4*/ 	.word	0x00003040


	//   ....[40]....
        /*01d8*/ 	.word	0x000030a0


	//   ....[41]....
        /*01dc*/ 	.word	0x00003130


	//   ....[42]....
        /*01e0*/ 	.word	0x000031c0


	//   ....[43]....
        /*01e4*/ 	.word	0x00003220


	//   ....[44]....
        /*01e8*/ 	.word	0x00003280


	//   ....[45]....
        /*01ec*/ 	.word	0x000032e0


	//   ....[46]....
        /*01f0*/ 	.word	0x00003370


	//   ....[47]....
        /*01f4*/ 	.word	0x00003400


	//   ....[48]....
        /*01f8*/ 	.word	0x00003460


	//   ....[49]....
        /*01fc*/ 	.word	0x000034c0


	//   ....[50]....
        /*0200*/ 	.word	0x00003520


	//----- nvinfo : EIATTR_VRC_CTA_INIT_COUNT
	.align		4
.L_97:
        /*0204*/ 	.byte	0x02, 0x4a
	.zero		1
	.zero		1


	//----- nvinfo : EIATTR_EXIT_INSTR_OFFSETS
	.align		4
        /*0208*/ 	.byte	0x04, 0x1c
        /*020a*/ 	.short	(.L_99 - .L_98)


	//   ....[0]....
.L_98:
        /*020c*/ 	.word	0x00000060


	//   ....[1]....
        /*0210*/ 	.word	0x000018f0


	//   ....[2]....
        /*0214*/ 	.word	0x000022d0


	//   ....[3]....
        /*0218*/ 	.word	0x00002790


	//   ....[4]....
        /*021c*/ 	.word	0x00002a00


	//----- nvinfo : EIATTR_CRS_STACK_SIZE
	.align		4
.L_99:
        /*0220*/ 	.byte	0x04, 0x1e
        /*0222*/ 	.short	(.L_101 - .L_100)
.L_100:
        /*0224*/ 	.word	0x00000000


	//----- nvinfo : EIATTR_CBANK_PARAM_SIZE
	.align		4
.L_101:
        /*0228*/ 	.byte	0x03, 0x19
        /*022a*/ 	.short	0x0020


	//----- nvinfo : EIATTR_PARAM_CBANK
	.align		4
        /*022c*/ 	.byte	0x04, 0x0a
        /*022e*/ 	.short	(.L_103 - .L_102)
	.align		4
.L_102:
        /*0230*/ 	.word	index@(.nv.constant0._Z21sparse_softmax_kernelPKfPKiPfii)
        /*0234*/ 	.short	0x0380
        /*0236*/ 	.short	0x0020


	//----- nvinfo : EIATTR_SW_WAR
	.align		4
.L_103:
        /*0238*/ 	.byte	0x04, 0x36
        /*023a*/ 	.short	(.L_105 - .L_104)
.L_104:
        /*023c*/ 	.word	0x00000008
.L_105:


//--------------------- .nv.info._Z31create_sparse_attention_patternPKfPifii --------------------------
	.section	.nv.info._Z31create_sparse_attention_patternPKfPifii,"",@"SHT_CUDA_INFO"
	.sectionflags	@""
	.align	4


	//----- nvinfo : EIATTR_CUDA_API_VERSION
	.align		4
        /*0000*/ 	.byte	0x04, 0x37
        /*0002*/ 	.short	(.L_107 - .L_106)
.L_106:
        /*0004*/ 	.word	0x00000082


	//----- nvinfo : EIATTR_KPARAM_INFO
	.align		4
.L_107:
        /*0008*/ 	.byte	0x04, 0x17
        /*000a*/ 	.short	(.L_109 - .L_108)
.L_108:
        /*000c*/ 	.word	0x00000000
        /*0010*/ 	.short	0x0004
        /*0012*/ 	.short	0x0018
        /*0014*/ 	.byte	0x00, 0xf0, 0x11, 0x00


	//----- nvinfo : EIATTR_KPARAM_INFO
	.align		4
.L_109:
        /*0018*/ 	.byte	0x04, 0x17
        /*001a*/ 	.short	(.L_111 - .L_110)
.L_110:
        /*001c*/ 	.word	0x00000000
        /*0020*/ 	.short	0x0003
        /*0022*/ 	.short	0x0014
        /*0024*/ 	.byte	0x00, 0xf0, 0x11, 0x00


	//----- nvinfo : EIATTR_KPARAM_INFO
	.align		4
.L_111:
        /*0028*/ 	.byte	0x04, 0x17
        /*002a*/ 	.short	(.L_113 - .L_112)
.L_112:
        /*002c*/ 	.word	0x00000000
        /*0030*/ 	.short	0x0002
        /*0032*/ 	.short	0x0010
        /*0034*/ 	.byte	0x00, 0xf0, 0x11, 0x00


	//----- nvinfo : EIATTR_KPARAM_INFO
	.align		4
.L_113:
        /*0038*/ 	.byte	0x04, 0x17
        /*003a*/ 	.short	(.L_115 - .L_114)
.L_114:
        /*003c*/ 	.word	0x00000000
        /*0040*/ 	.short	0x0001
        /*0042*/ 	.short	0x0008
        /*0044*/ 	.byte	0x00, 0xf5, 0x21, 0x00


	//----- nvinfo : EIATTR_KPARAM_INFO
	.align		4
.L_115:
        /*0048*/ 	.byte	0x04, 0x17
        /*004a*/ 	.short	(.L_117 - .L_116)
.L_116:
        /*004c*/ 	.word	0x00000000
        /*0050*/ 	.short	0x0000
        /*0052*/ 	.short	0x0000
        /*0054*/ 	.byte	0x00, 0xf5, 0x21, 0x00


	//----- nvinfo : EIATTR_SPARSE_MMA_MASK
	.align		4
.L_117:
        /*0058*/ 	.byte	0x03, 0x50
        /*005a*/ 	.short	0x0000


	//----- nvinfo : EIATTR_MAXREG_COUNT
	.align		4
        /*005c*/ 	.byte	0x03, 0x1b
        /*005e*/ 	.short	0x00ff


	//----- nvinfo : EIATTR_MERCURY_ISA_VERSION
	.align		4
        /*0060*/ 	.byte	0x03, 0x5f
        /*0062*/ 	.short	0x0101


	//----- nvinfo : EIATTR_VRC_CTA_INIT_COUNT
	.align		4
        /*0064*/ 	.byte	0x02, 0x4a
	.zero		1
	.zero		1


	//----- nvinfo : EIATTR_EXIT_INSTR_OFFSETS
	.align		4
        /*0068*/ 	.byte	0x04, 0x1c
        /*006a*/ 	.short	(.L_119 - .L_118)


	//   ....[0]....
.L_118:
        /*006c*/ 	.word	0x000000a0


	//   ....[1]....
        /*0070*/ 	.word	0x00000150


	//----- nvinfo : EIATTR_CBANK_PARAM_SIZE
	.align		4
.L_119:
        /*0074*/ 	.byte	0x03, 0x19
        /*0076*/ 	.short	0x001c


	//----- nvinfo : EIATTR_PARAM_CBANK
	.align		4
        /*0078*/ 	.byte	0x04, 0x0a
        /*007a*/ 	.short	(.L_121 - .L_120)
	.align		4
.L_120:
        /*007c*/ 	.word	index@(.nv.constant0._Z31create_sparse_attention_patternPKfPifii)
        /*0080*/ 	.short	0x0380
        /*0082*/ 	.short	0x001c


	//----- nvinfo : EIATTR_SW_WAR
	.align		4
.L_121:
        /*0084*/ 	.byte	0x04, 0x36
        /*0086*/ 	.short	(.L_123 - .L_122)
.L_122:
        /*0088*/ 	.word	0x00000008
.L_123:


//--------------------- .nv.info._Z30optimized_sparse_matmul_kernelPKfPK9CSRMatrixPfiii --------------------------
	.section	.nv.info._Z30optimized_sparse_matmul_kernelPKfPK9CSRMatrixPfiii,"",@"SHT_CUDA_INFO"
	.sectionflags	@""
	.align	4


	//----- nvinfo : EIATTR_CUDA_API_VERSION
	.align		4
        /*0000*/ 	.byte	0x04, 0x37
        /*0002*/ 	.short	(.L_125 - .L_124)
.L_124:
        /*0004*/ 	.word	0x00000082


	//----- nvinfo : EIATTR_KPARAM_INFO
	.align		4
.L_125:
        /*0008*/ 	.byte	0x04, 0x17
        /*000a*/ 	.short	(.L_127 - .L_126)
.L_126:
        /*000c*/ 	.word	0x00000000
        /*0010*/ 	.short	0x0005
        /*0012*/ 	.short	0x0020
        /*0014*/ 	.byte	0x00, 0xf0, 0x11, 0x00


	//----- nvinfo : EIATTR_KPARAM_INFO
	.align		4
.L_127:
        /*0018*/ 	.byte	0x04, 0x17
        /*001a*/ 	.short	(.L_129 - .L_128)
.L_128:
        /*001c*/ 	.word	0x00000000
        /*0020*/ 	.short	0x0004
        /*0022*/ 	.short	0x001c
        /*0024*/ 	.byte	0x00, 0xf0, 0x11, 0x00


	//----- nvinfo : EIATTR_KPARAM_INFO
	.align		4
.L_129:
        /*0028*/ 	.byte	0x04, 0x17
        /*002a*/ 	.short	(.L_131 - .L_130)
.L_130:
        /*002c*/ 	.word	0x00000000
        /*0030*/ 	.short	0x0003
        /*0032*/ 	.short	0x0018
        /*0034*/ 	.byte	0x00, 0xf0, 0x11, 0x00


	//----- nvinfo : EIATTR_KPARAM_INFO
	.align		4
.L_131:
        /*0038*/ 	.byte	0x04, 0x17
        /*003a*/ 	.short	(.L_133 - .L_132)
.L_132:
        /*003c*/ 	.word	0x00000000
        /*0040*/ 	.short	0x0002
        /*0042*/ 	.short	0x0010
        /*0044*/ 	.byte	0x00, 0xf5, 0x21, 0x00


	//----- nvinfo : EIATTR_KPARAM_INFO
	.align		4
.L_133:
        /*0048*/ 	.byte	0x04, 0x17
        /*004a*/ 	.short	(.L_135 - .L_134)
.L_134:
        /*004c*/ 	.word	0x00000000
        /*0050*/ 	.short	0x0001
        /*0052*/ 	.short	0x0008
        /*0054*/ 	.byte	0x00, 0xf5, 0x21, 0x00


	//----- nvinfo : EIATTR_KPARAM_INFO
	.align		4
.L_135:
        /*0058*/ 	.byte	0x04, 0x17
        /*005a*/ 	.short	(.L_137 - .L_136)
.L_136:
        /*005c*/ 	.word	0x00000000
        /*0060*/ 	.short	0x0000
        /*0062*/ 	.short	0x0000
        /*0064*/ 	.byte	0x00, 0xf5, 0x21, 0x00


	//----- nvinfo : EIATTR_SPARSE_MMA_MASK
	.align		4
.L_137:
        /*0068*/ 	.byte	0x03, 0x50
        /*006a*/ 	.short	0x0000


	//----- nvinfo : EIATTR_MAXREG_COUNT
	.align		4
        /*006c*/ 	.byte	0x03, 0x1b
        /*006e*/ 	.short	0x00ff


	//----- nvinfo : EIATTR_MERCURY_ISA_VERSION
	.align		4
        /*0070*/ 	.byte	0x03, 0x5f
        /*0072*/ 	.short	0x0101


	//----- nvinfo : EIATTR_VRC_CTA_INIT_COUNT
	.align		4
        /*0074*/ 	.byte	0x02, 0x4a
	.zero		1
	.zero		1


	//----- nvinfo : EIATTR_EXIT_INSTR_OFFSETS
	.align		4
        /*0078*/ 	.byte	0x04, 0x1c
        /*007a*/ 	.short	(.L_139 - .L_138)


	//   ....[0]....
.L_138:
        /*007c*/ 	.word	0x000000c0


	//   ....[1]....
        /*0080*/ 	.word	0x00000a60


	//----- nvinfo : EIATTR_CRS_STACK_SIZE
	.align		4
.L_139:
        /*0084*/ 	.byte	0x04, 0x1e
        /*0086*/ 	.short	(.L_141 - .L_140)
.L_140:
        /*0088*/ 	.word	0x00000000


	//----- nvinfo : EIATTR_CBANK_PARAM_SIZE
	.align		4
.L_141:
        /*008c*/ 	.byte	0x03, 0x19
        /*008e*/ 	.short	0x0024


	//----- nvinfo : EIATTR_PARAM_CBANK
	.align		4
        /*0090*/ 	.byte	0x04, 0x0a
        /*0092*/ 	.short	(.L_143 - .L_142)
	.align		4
.L_142:
        /*0094*/ 	.word	index@(.nv.constant0._Z30optimized_sparse_matmul_kernelPKfPK9CSRMatrixPfiii)
        /*0098*/ 	.short	0x0380
        /*009a*/ 	.short	0x0024


	//----- nvinfo : EIATTR_SW_WAR
	.align		4
.L_143:
        /*009c*/ 	.byte	0x04, 0x36
        /*009e*/ 	.short	(.L_145 - .L_144)
.L_144:
        /*00a0*/ 	.word	0x00000008
.L_145:


//--------------------- .nv.info._Z35cooperative_sparse_attention_kernelPKfS0_S0_PfPKiiiii --------------------------
	.section	.nv.info._Z35cooperative_sparse_attention_kernelPKfS0_S0_PfPKiiiii,"",@"SHT_CUDA_INFO"
	.sectionflags	@""
	.align	4


	//----- nvinfo : EIATTR_CUDA_API_VERSION
	.align		4
        /*0000*/ 	.byte	0x04, 0x37
        /*0002*/ 	.short	(.L_147 - .L_146)
.L_146:
        /*0004*/ 	.word	0x00000082


	//----- nvinfo : EIATTR_KPARAM_INFO
	.align		4
.L_147:
        /*0008*/ 	.byte	0x04, 0x17
        /*000a*/ 	.short	(.L_149 - .L_148)
.L_148:
        /*000c*/ 	.word	0x00000000
        /*0010*/ 	.short	0x0008
        /*0012*/ 	.short	0x0034
        /*0014*/ 	.byte	0x00, 0xf0, 0x11, 0x00


	//----- nvinfo : EIATTR_KPARAM_INFO
	.align		4
.L_149:
        /*0018*/ 	.byte	0x04, 0x17
        /*001a*/ 	.short	(.L_151 - .L_150)
.L_150:
        /*001c*/ 	.word	0x00000000
        /*0020*/ 	.short	0x0007
        /*0022*/ 	.short	0x0030
        /*0024*/ 	.byte	0x00, 0xf0, 0x11, 0x00


	//----- nvinfo : EIATTR_KPARAM_INFO
	.align		4
.L_151:
        /*0028*/ 	.byte	0x04, 0x17
        /*002a*/ 	.short	(.L_153 - .L_152)
.L_152:
        /*002c*/ 	.word	0x00000000
        /*0030*/ 	.short	0x0006
        /*0032*/ 	.short	0x002c
        /*0034*/ 	.byte	0x00, 0xf0, 0x11, 0x00


	//----- nvinfo : EIATTR_KPARAM_INFO
	.align		4
.L_153:
        /*0038*/ 	.byte	0x04, 0x17
        /*003a*/ 	.short	(.L_155 - .L_154)
.L_154:
        /*003c*/ 	.word	0x00000000
        /*0040*/ 	.short	0x0005
        /*0042*/ 	.short	0x0028
        /*0044*/ 	.byte	0x00, 0xf0, 0x11, 0x00


	//----- nvinfo : EIATTR_KPARAM_INFO
	.align		4
.L_155:
        /*0048*/ 	.byte	0x04, 0x17
        /*004a*/ 	.short	(.L_157 - .L_156)
.L_156:
        /*004c*/ 	.word	0x00000000
        /*0050*/ 	.short	0x0004
        /*0052*/ 	.short	0x0020
        /*0054*/ 	.byte	0x00, 0xf5, 0x21, 0x00


	//----- nvinfo : EIATTR_KPARAM_INFO
	.align		4
.L_157:
        /*0058*/ 	.byte	0x04, 0x17
        /*005a*/ 	.short	(.L_159 - .L_158)
.L_158:
        /*005c*/ 	.word	0x00000000
        /*0060*/ 	.short	0x0003
        /*0062*/ 	.short	0x0018
        /*0064*/ 	.byte	0x00, 0xf5, 0x21, 0x00


	//----- nvinfo : EIATTR_KPARAM_INFO
	.align		4
.L_159:
        /*0068*/ 	.byte	0x04, 0x17
        /*006a*/ 	.short	(.L_161 - .L_160)
.L_160:
        /*006c*/ 	.word	0x00000000
        /*0070*/ 	.short	0x0002
        /*0072*/ 	.short	0x0010
        /*0074*/ 	.byte	0x00, 0xf5, 0x21, 0x00


	//----- nvinfo : EIATTR_KPARAM_INFO
	.align		4
.L_161:
        /*0078*/ 	.byte	0x04, 0x17
        /*007a*/ 	.short	(.L_163 - .L_162)
.L_162:
        /*007c*/ 	.word	0x00000000
        /*0080*/ 	.short	0x0001
        /*0082*/ 	.short	0x0008
        /*0084*/ 	.byte	0x00, 0xf5, 0x21, 0x00


	//----- nvinfo : EIATTR_KPARAM_INFO
	.align		4
.L_163:
        /*0088*/ 	.byte	0x04, 0x17
        /*008a*/ 	.short	(.L_165 - .L_164)
.L_164:
        /*008c*/ 	.word	0x00000000
        /*0090*/ 	.short	0x0000
        /*0092*/ 	.short	0x0000
        /*0094*/ 	.byte	0x00, 0xf5, 0x21, 0x00


	//----- nvinfo : EIATTR_SPARSE_MMA_MASK
	.align		4
.L_165:
        /*0098*/ 	.byte	0x03, 0x50
        /*009a*/ 	.short	0x0000


	//----- nvinfo : EIATTR_MAXREG_COUNT
	.align		4
        /*009c*/ 	.byte	0x03, 0x1b
        /*009e*/ 	.short	0x00ff


	//----- nvinfo : EIATTR_MERCURY_ISA_VERSION
	.align		4
        /*00a0*/ 	.byte	0x03, 0x5f
        /*00a2*/ 	.short	0x0101


	//----- nvinfo : EIATTR_COOP_GROUP_MASK_REGIDS
	.align		4
        /*00a4*/ 	.byte	0x04, 0x29
        /*00a6*/ 	.short	(.L_167 - .L_166)


	//   ....[0]....
.L_166:
        /*00a8*/ 	.word	0xffffffff


	//   ....[1]....
        /*00ac*/ 	.word	0xffffffff


	//   ....[2]....
        /*00b0*/ 	.word	0xffffffff


	//   ....[3]....
        /*00b4*/ 	.word	0xffffffff


	//   ....[4]....
        /*00b8*/ 	.word	0xffffffff


	//   ....[5]....
        /*00bc*/ 	.word	0xffffffff


	//   ....[6]....
        /*00c0*/ 	.word	0xffffffff


	//   ....[7]....
        /*00c4*/ 	.word	0xffffffff


	//   ....[8]....
        /*00c8*/ 	.word	0xffffffff


	//   ....[9]....
        /*00cc*/ 	.word	0xffffffff


	//   ....[10]....
        /*00d0*/ 	.word	0xffffffff


	//   ....[11]....
        /*00d4*/ 	.word	0xffffffff


	//   ....[12]....
        /*00d8*/ 	.word	0xffffffff


	//   ....[13]....
        /*00dc*/ 	.word	0xffffffff


	//   ....[14]....
        /*00e0*/ 	.word	0xffffffff


	//   ....[15]....
        /*00e4*/ 	.word	0xffffffff


	//   ....[16]....
        /*00e8*/ 	.word	0xffffffff


	//   ....[17]....
        /*00ec*/ 	.word	0xffffffff


	//   ....[18]....
        /*00f0*/ 	.word	0xffffffff


	//   ....[19]....
        /*00f4*/ 	.word	0xffffffff


	//   ....[20]....
        /*00f8*/ 	.word	0xffffffff


	//   ....[21]....
        /*00fc*/ 	.word	0xffffffff


	//   ....[22]....
        /*0100*/ 	.word	0xffffffff


	//   ....[23]....
        /*0104*/ 	.word	0xffffffff


	//   ....[24]....
        /*0108*/ 	.word	0xffffffff


	//   ....[25]....
        /*010c*/ 	.word	0xffffffff


	//   ....[26]....
        /*0110*/ 	.word	0xffffffff


	//   ....[27]....
        /*0114*/ 	.word	0xffffffff


	//   ....[28]....
        /*0118*/ 	.word	0xffffffff


	//   ....[29]....
        /*011c*/ 	.word	0xffffffff


	//   ....[30]....
        /*0120*/ 	.word	0xffffffff


	//   ....[31]....
        /*0124*/ 	.word	0xffffffff


	//   ....[32]....
        /*0128*/ 	.word	0xffffffff


	//   ....[33]....
        /*012c*/ 	.word	0xffffffff


	//   ....[34]....
        /*0130*/ 	.word	0xffffffff


	//   ....[35]....
        /*0134*/ 	.word	0xffffffff


	//   ....[36]....
        /*0138*/ 	.word	0xffffffff


	//   ....[37]....
        /*013c*/ 	.word	0xffffffff


	//   ....[38]....
        /*0140*/ 	.word	0xffffffff


	//   ....[39]....
        /*0144*/ 	.word	0xffffffff


	//   ....[40]....
        /*0148*/ 	.word	0xffffffff


	//   ....[41]....
        /*014c*/ 	.word	0xffffffff


	//   ....[42]....
        /*0150*/ 	.word	0xffffffff


	//   ....[43]....
        /*0154*/ 	.word	0xffffffff


	//   ....[44]....
        /*0158*/ 	.word	0xffffffff


	//   ....[45]....
        /*015c*/ 	.word	0xffffffff


	//   ....[46]....
        /*0160*/ 	.word	0xffffffff


	//   ....[47]....
        /*0164*/ 	.word	0xffffffff


	//   ....[48]....
        /*0168*/ 	.word	0xffffffff


	//   ....[49]....
        /*016c*/ 	.word	0xffffffff


	//   ....[50]....
        /*0170*/ 	.word	0xffffffff


	//   ....[51]....
        /*0174*/ 	.word	0xffffffff


	//   ....[52]....
        /*0178*/ 	.word	0xffffffff


	//   ....[53]....
        /*017c*/ 	.word	0xffffffff


	//   ....[54]....
        /*0180*/ 	.word	0xffffffff


	//   ....[55]....
        /*0184*/ 	.word	0xffffffff


	//   ....[56]....
        /*0188*/ 	.word	0xffffffff


	//   ....[57]....
        /*018c*/ 	.word	0xffffffff


	//   ....[58]....
        /*0190*/ 	.word	0xffffffff


	//   ....[59]....
        /*0194*/ 	.word	0xffffffff


	//   ....[60]....
        /*0198*/ 	.word	0xffffffff


	//   ....[61]....
        /*019c*/ 	.word	0xffffffff


	//   ....[62]....
        /*01a0*/ 	.word	0xffffffff


	//   ....[63]....
        /*01a4*/ 	.word	0xffffffff


	//   ....[64]....
        /*01a8*/ 	.word	0xffffffff


	//   ....[65]....
        /*01ac*/ 	.word	0xffffffff


	//   ....[66]....
        /*01b0*/ 	.word	0xffffffff


	//   ....[67]....
        /*01b4*/ 	.word	0xffffffff


	//   ....[68]....
        /*01b8*/ 	.word	0xffffffff


	//   ....[69]....
        /*01bc*/ 	.word	0xffffffff


	//   ....[70]....
        /*01c0*/ 	.word	0xffffffff


	//   ....[71]....
        /*01c4*/ 	.word	0xffffffff


	//   ....[72]....
        /*01c8*/ 	.word	0xffffffff


	//   ....[73]....
        /*01cc*/ 	.word	0xffffffff


	//   ....[74]....
        /*01d0*/ 	.word	0xffffffff


	//   ....[75]....
        /*01d4*/ 	.word	0xffffffff


	//   ....[76]....
        /*01d8*/ 	.word	0xffffffff


	//   ....[77]....
        /*01dc*/ 	.word	0xffffffff


	//   ....[78]....
        /*01e0*/ 	.word	0xffffffff


	//   ....[79]....
        /*01e4*/ 	.word	0xffffffff


	//   ....[80]....
        /*01e8*/ 	.word	0xffffffff


	//   ....[81]....
        /*01ec*/ 	.word	0xffffffff


	//   ....[82]....
        /*01f0*/ 	.word	0xffffffff


	//   ....[83]....
        /*01f4*/ 	.word	0xffffffff


	//   ....[84]....
        /*01f8*/ 	.word	0xffffffff


	//   ....[85]....
        /*01fc*/ 	.word	0xffffffff


	//   ....[86]....
        /*0200*/ 	.word	0xffffffff


	//   ....[87]....
        /*0204*/ 	.word	0xffffffff


	//   ....[88]....
        /*0208*/ 	.word	0xffffffff


	//   ....[89]....
        /*020c*/ 	.word	0xffffffff


	//   ....[90]....
        /*0210*/ 	.word	0xffffffff


	//   ....[91]....
        /*0214*/ 	.word	0xffffffff


	//   ....[92]....
        /*0218*/ 	.word	0xffffffff


	//   ....[93]....
        /*021c*/ 	.word	0xffffffff


	//   ....[94]....
        /*0220*/ 	.word	0xffffffff


	//   ....[95]....
        /*0224*/ 	.word	0xffffffff


	//   ....[96]....
        /*0228*/ 	.word	0xffffffff


	//   ....[97]....
        /*022c*/ 	.word	0xffffffff


	//   ....[98]....
        /*0230*/ 	.word	0xffffffff


	//   ....[99]....
        /*0234*/ 	.word	0xffffffff


	//   ....[100]....
        /*0238*/ 	.word	0xffffffff


	//   ....[101]....
        /*023c*/ 	.word	0x05000000


	//   ....[102]....
        /*0240*/ 	.word	0x05000000


	//   ....[103]....
        /*0244*/ 	.word	0x05000000


	//   ....[104]....
        /*0248*/ 	.word	0x05000000


	//   ....[105]....
        /*024c*/ 	.word	0x05000000


	//   ....[106]....
        /*0250*/ 	.word	0x05000000


	//   ....[107]....
        /*0254*/ 	.word	0x05000000


	//   ....[108]....
        /*0258*/ 	.word	0x05000000


	//   ....[109]....
        /*025c*/ 	.word	0x05000000


	//   ....[110]....
        /*0260*/ 	.word	0x05000000


	//   ....[111]....
        /*0264*/ 	.word	0x05000000


	//   ....[112]....
        /*0268*/ 	.word	0x05000000


	//   ....[113]....
        /*026c*/ 	.word	0x05000000


	//   ....[114]....
        /*0270*/ 	.word	0x05000000


	//   ....[115]....
        /*0274*/ 	.word	0x05000000


	//   ....[116]....
        /*0278*/ 	.word	0x05000000


	//   ....[117]....
        /*027c*/ 	.word	0x05000000


	//   ....[118]....
        /*0280*/ 	.word	0x05000000


	//   ....[119]....
        /*0284*/ 	.word	0x05000000


	//   ....[120]....
        /*0288*/ 	.word	0x05000000


	//   ....[121]....
        /*028c*/ 	.word	0x05000000


	//   ....[122]....
        /*0290*/ 	.word	0x05000000


	//   ....[123]....
        /*0294*/ 	.word	0x05000000


	//   ....[124]....
        /*0298*/ 	.word	0x05000000


	//   ....[125]....
        /*029c*/ 	.word	0x05000000


	//   ....[126]....
        /*02a0*/ 	.word	0x05000000


	//   ....[127]....
        /*02a4*/ 	.word	0x05000000


	//   ....[128]....
        /*02a8*/ 	.word	0x05000000


	//   ....[129]....
        /*02ac*/ 	.word	0x05000000


	//   ....[130]....
        /*02b0*/ 	.word	0x05000000


	//   ....[131]....
        /*02b4*/ 	.word	0x05000000


	//   ....[132]....
        /*02b8*/ 	.word	0x05000000


	//   ....[133]....
        /*02bc*/ 	.word	0x05000000


	//   ....[134]....
        /*02c0*/ 	.word	0x05000000


	//   ....[135]....
        /*02c4*/ 	.word	0x05000000


	//   ....[136]....
        /*02c8*/ 	.word	0x05000000


	//   ....[137]....
        /*02cc*/ 	.word	0x05000000


	//   ....[138]....
        /*02d0*/ 	.word	0x05000000


	//   ....[139]....
        /*02d4*/ 	.word	0x05000000


	//   ....[140]....
        /*02d8*/ 	.word	0x05000000


	//   ....[141]....
        /*02dc*/ 	.word	0x05000000


	//   ....[142]....
        /*02e0*/ 	.word	0x05000000


	//   ....[143]....
        /*02e4*/ 	.word	0x05000000


	//   ....[144]....
        /*02e8*/ 	.word	0x05000000


	//   ....[145]....
        /*02ec*/ 	.word	0x05000000


	//   ....[146]....
        /*02f0*/ 	.word	0x05000000


	//   ....[147]....
        /*02f4*/ 	.word	0x05000000


	//   ....[148]....
        /*02f8*/ 	.word	0x05000000


	//   ....[149]....
        /*02fc*/ 	.word	0x05000000


	//   ....[150]....
        /*0300*/ 	.word	0x05000000


	//   ....[151]....
        /*0304*/ 	.word	0x05000000


	//   ....[152]....
        /*0308*/ 	.word	0x05000000


	//   ....[153]....
        /*030c*/ 	.word	0x05000000


	//   ....[154]....
        /*0310*/ 	.word	0x05000000


	//   ....[155]....
        /*0314*/ 	.word	0x05000000


	//   ....[156]....
        /*0318*/ 	.word	0x05000000


	//   ....[157]....
        /*031c*/ 	.word	0x05000000


	//   ....[158]....
        /*0320*/ 	.word	0x05000000


	//   ....[159]....
        /*0324*/ 	.word	0x05000000


	//   ....[160]....
        /*0328*/ 	.word	0x05000000


	//   ....[161]....
        /*032c*/ 	.word	0x05000000


	//   ....[162]....
        /*0330*/ 	.word	0x05000000


	//   ....[163]....
        /*0334*/ 	.word	0x05000000


	//   ....[164]....
        /*0338*/ 	.word	0x05000000


	//   ....[165]....
        /*033c*/ 	.word	0x05000000


	//   ....[166]....
        /*0340*/ 	.word	0x05000000


	//   ....[167]....
        /*0344*/ 	.word	0x05000000


	//   ....[168]....
        /*0348*/ 	.word	0x05000000


	//   ....[169]....
        /*034c*/ 	.word	0x05000000


	//   ....[170]....
        /*0350*/ 	.word	0x05000000


	//   ....[171]....
        /*0354*/ 	.word	0x05000000


	//   ....[172]....
        /*0358*/ 	.word	0x05000000


	//   ....[173]....
        /*035c*/ 	.word	0x05000000


	//   ....[174]....
        /*0360*/ 	.word	0x05000000


	//   ....[175]....
        /*0364*/ 	.word	0x05000000


	//   ....[176]....
        /*0368*/ 	.word	0x05000000


	//   ....[177]....
        /*036c*/ 	.word	0x05000000


	//   ....[178]....
        /*0370*/ 	.word	0x05000000


	//   ....[179]....
        /*0374*/ 	.word	0x05000000


	//   ....[180]....
        /*0378*/ 	.word	0x05000000


	//   ....[181]....
        /*037c*/ 	.word	0x05000000


	//   ....[182]....
        /*0380*/ 	.word	0x05000000


	//   ....[183]....
        /*0384*/ 	.word	0x05000000


	//   ....[184]....
        /*0388*/ 	.word	0x05000000


	//   ....[185]....
        /*038c*/ 	.word	0x05000000


	//   ....[186]....
        /*0390*/ 	.word	0x05000000


	//   ....[187]....
        /*0394*/ 	.word	0x05000000


	//   ....[188]....
        /*0398*/ 	.word	0x05000000


	//   ....[189]....
        /*039c*/ 	.word	0x05000000


	//   ....[190]....
        /*03a0*/ 	.word	0x05000000


	//   ....[191]....
        /*03a4*/ 	.word	0x05000000


	//   ....[192]....
        /*03a8*/ 	.word	0x05000000


	//   ....[193]....
        /*03ac*/ 	.word	0x05000000


	//   ....[194]....
        /*03b0*/ 	.word	0x05000000


	//   ....[195]....
        /*03b4*/ 	.word	0x05000000


	//   ....[196]....
        /*03b8*/ 	.word	0x05000000


	//   ....[197]....
        /*03bc*/ 	.word	0x05000000


	//   ....[198]....
        /*03c0*/ 	.word	0x05000000


	//   ....[199]....
        /*03c4*/ 	.word	0x05000000


	//   ....[200]....
        /*03c8*/ 	.word	0x05000000


	//   ....[201]....
        /*03cc*/ 	.word	0x05000000


	//----- nvinfo : EIATTR_COOP_GROUP_INSTR_OFFSETS
	.align		4
.L_167:
        /*03d0*/ 	.byte	0x04, 0x28
        /*03d2*/ 	.short	(.L_169 - .L_168)


	//   ....[0]....
.L_168:
        /*03d4*/ 	.word	0x00001dd0


	//   ....[1]....
        /*03d8*/ 	.word	0x00001df0


	//   ....[2]....
        /*03dc*/ 	.word	0x00001e10


	//   ....[3]....
        /*03e0*/ 	.word	0x00001e30


	//   ....[4]....
        /*03e4*/ 	.word	0x00001e50


	//   ....[5]....
        /*03e8*/ 	.word	0x00001f70


	//   ....[6]....
        /*03ec*/ 	.word	0x00001fc0


	//   ....[7]....
        /*03f0*/ 	.word	0x00001ff0


	//   ....[8]....
        /*03f4*/ 	.word	0x00002030


	//   ....[9]....
        /*03f8*/ 	.word	0x00002050


	//   ....[10]....
        /*03fc*/ 	.word	0x00002090


	//   ....[11]....
        /*0400*/ 	.word	0x000020c0


	//   ....[12]....
        /*0404*/ 	.word	0x000020f0


	//   ....[13]....
        /*0408*/ 	.word	0x00002110


	//   ....[14]....
        /*040c*/ 	.word	0x00002130


	//   ....[15]....
        /*0410*/ 	.word	0x00002160


	//   ....[16]....
        /*0414*/ 	.word	0x00002180


	//   ....[17]....
        /*0418*/ 	.word	0x000021a0


	//   ....[18]....
        /*041c*/ 	.word	0x000021c0


	//   ....[19]....
        /*0420*/ 	.word	0x000021e0


	//   ....[20]....
        /*0424*/ 	.word	0x00002270


	//   ....[21]....
        /*0428*/ 	.word	0x00002290


	//   ....[22]....
        /*042c*/ 	.word	0x000022a0


	//   ....[23]....
        /*0430*/ 	.word	0x000022f0


	//   ....[24]....
        /*0434*/ 	.word	0x00002310


	//   ....[25]....
        /*0438*/ 	.word	0x00002330


	//   ....[26]....
        /*043c*/ 	.word	0x00002340


	//   ....[27]....
        /*0440*/ 	.word	0x00002370


	//   ....[28]....
        /*0444*/ 	.word	0x000023a0


	//   ....[29]....
        /*0448*/ 	.word	0x000023b0


	//   ....[30]....
        /*044c*/ 	.word	0x000023e0


	//   ....[31]....
        /*0450*/ 	.word	0x00002410


	//   ....[32]....
        /*0454*/ 	.word	0x00002420


	//   ....[33]....
        /*0458*/ 	.word	0x00002440


	//   ....[34]....
        /*045c*/ 	.word	0x00002470


	//   ....[35]....
        /*0460*/ 	.word	0x000024a0


	//   ....[36]....
        /*0464*/ 	.word	0x000024b0


	//   ....[37]....
        /*0468*/ 	.word	0x000024c0


	//   ....[38]....
        /*046c*/ 	.word	0x000024e0


	//   ....[39]....
        /*0470*/ 	.word	0x00002510


	//   ....[40]....
        /*0474*/ 	.word	0x00002530


	//   ....[41]....
        /*0478*/ 	.word	0x00002540


	//   ....[42]....
        /*047c*/ 	.word	0x00002560


	//   ....[43]....
        /*0480*/ 	.word	0x00002570


	//   ....[44]....
        /*0484*/ 	.word	0x00002640


	//   ....[45]....
        /*0488*/ 	.word	0x00002790


	//   ....[46]....
        /*048c*/ 	.word	0x000027b0


	//   ....[47]....
        /*0490*/ 	.word	0x000027d0


	//   ....[48]....
        /*0494*/ 	.word	0x000027f0


	//   ....[49]....
        /*0498*/ 	.word	0x00002810


	//   ....[50]....
        /*049c*/ 	.word	0x000028d0


	//   ....[51]....
        /*04a0*/ 	.word	0x000028f0


	//   ....[52]....
        /*04a4*/ 	.word	0x00002910


	//   ....[53]....
        /*04a8*/ 	.word	0x00002930


	//   ....[54]....
        /*04ac*/ 	.word	0x00002950


	//   ....[55]....
        /*04b0*/ 	.word	0x00002a00


	//   ....[56]....
        /*04b4*/ 	.word	0x00002a20


	//   ....[57]....
        /*04b8*/ 	.word	0x00002a40


	//   ....[58]....
        /*04bc*/ 	.word	0x00002a60


	//   ....[59]....
        /*04c0*/ 	.word	0x00002a80


	//   ....[60]....
        /*04c4*/ 	.word	0x00002b30


	//   ....[61]....
        /*04c8*/ 	.word	0x00002b50


	//   ....[62]....
        /*04cc*/ 	.word	0x00002b70


	//   ....[63]....
        /*04d0*/ 	.word	0x00002b90


	//   ....[64]....
        /*04d4*/ 	.word	0x00002bb0


	//   ....[65]....
        /*04d8*/ 	.word	0x00002c60


	//   ....[66]....
        /*04dc*/ 	.word	0x00002c80


	//   ....[67]....
        /*04e0*/ 	.word	0x00002ca0


	//   ....[68]....
        /*04e4*/ 	.word	0x00002cc0


	//   ....[69]....
        /*04e8*/ 	.word	0x00002ce0


	//   ....[70]....
        /*04ec*/ 	.word	0x00002d90


	//   ....[71]....
        /*04f0*/ 	.word	0x00002db0


	//   ....[72]....
        /*04f4*/ 	.word	0x00002dd0


	//   ....[73]....
        /*04f8*/ 	.word	0x00002df0


	//   ....[74]....
        /*04fc*/ 	.word	0x00002e10


	//   ....[75]....
        /*0500*/ 	.word	0x00002eb0


	//   ....[76]....
        /*0504*/ 	.word	0x00002ed0


	//   ....[77]....
        /*0508*/ 	.word	0x00002ef0


	//   ....[78]....
        /*050c*/ 	.word	0x00002f10


	//   ....[79]....
        /*0510*/ 	.word	0x00002f30


	//   ....[80]....
        /*0514*/ 	.word	0x00003370


	//   ....[81]....
        /*0518*/ 	.word	0x00003390


	//   ....[82]....
        /*051c*/ 	.word	0x000033b0


	//   ....[83]....
        /*0520*/ 	.word	0x000033d0


	//   ....[84]....
        /*0524*/ 	.word	0x000033f0


	//   ....[85]....
        /*0528*/ 	.word	0x00003760


	//   ....[86]....
        /*052c*/ 	.word	0x00003780


	//   ....[87]....
        /*0530*/ 	.word	0x000037a0


	//   ....[88]....
        /*0534*/ 	.word	0x000037c0


	//   ....[89]....
        /*0538*/ 	.word	0x000037e0


	//   ....[90]....
        /*053c*/ 	.word	0x00003ae0


	//   ....[91]....
        /*0540*/ 	.word	0x00003b00


	//   ....[92]....
        /*0544*/ 	.word	0x00003b20


	//   ....[93]....
        /*0548*/ 	.word	0x00003b40


	//   ....[94]....
        /*054c*/ 	.word	0x00003b60


	//   ....[95]....
        /*0550*/ 	.word	0x00003d40


	//   ....[96]....
        /*0554*/ 	.word	0x00003d60


	//   ....[97]....
        /*0558*/ 	.word	0x00003d70


	//   ....[98]....
        /*055c*/ 	.word	0x00003d80


	//   ....[99]....
        /*0560*/ 	.word	0x00003e90


	//   ....[100]....
        /*0564*/ 	.word	0x00003f20


	//   ....[101]....
        /*0568*/ 	.word	0x00005d10


	//   ....[102]....
        /*056c*/ 	.word	0x00005d90


	//   ....[103]....
        /*0570*/ 	.word	0x00005df0


	//   ....[104]....
        /*0574*/ 	.word	0x00005e50


	//   ....[105]....
        /*0578*/ 	.word	0x00005eb0


	//   ....[106]....
        /*057c*/ 	.word	0x00005f40


	//   ....[107]....
        /*0580*/ 	.word	0x00006000


	//   ....[108]....
        /*0584*/ 	.word	0x00006090


	//   ....[109]....
        /*0588*/ 	.word	0x00006110


	//   ....[110]....
        /*058c*/ 	.word	0x00006180


	//   ....[111]....
        /*0590*/ 	.word	0x00006230


	//   ....[112]....
        /*0594*/ 	.word	0x000062a0


	//   ....[113]....
        /*0598*/ 	.word	0x00006300


	//   ....[114]....
        /*059c*/ 	.word	0x00006360


	//   ....[115]....
        /*05a0*/ 	.word	0x000063d0


	//   ....[116]....
        /*05a4*/ 	.word	0x00006450


	//   ....[117]....
        /*05a8*/ 	.word	0x000064b0


	//   ....[118]....
        /*05ac*/ 	.word	0x00006530


	//   ....[119]....
        /*05b0*/ 	.word	0x00006590


	//   ....[120]....
        /*05b4*/ 	.word	0x000065f0


	//   ....[121]....
        /*05b8*/ 	.word	0x00006650


	//   ....[122]....
        /*05bc*/ 	.word	0x00006700


	//   ....[123]....
        /*05c0*/ 	.word	0x00006770


	//   ....[124]....
        /*05c4*/ 	.word	0x000067e0


	//   ....[125]....
        /*05c8*/ 	.word	0x00006860


	//   ....[126]....
        /*05cc*/ 	.word	0x00006900


	//   ....[127]....
        /*05d0*/ 	.word	0x00006960


	//   ....[128]....
        /*05d4*/ 	.word	0x000069e0


	//   ....[129]....
        /*05d8*/ 	.word	0x00006a50


	//   ....[130]....
        /*05dc*/ 	.word	0x00006ac0


	//   ....[131]....
        /*05e0*/ 	.word	0x00006b80


	//   ....[132]....
        /*05e4*/ 	.word	0x00006bf0


	//   ....[133]....
        /*05e8*/ 	.word	0x00006c60


	//   ....[134]....
        /*05ec*/ 	.word	0x00006cd0


	//   ....[135]....
        /*05f0*/ 	.word	0x00006d40


	//   ....[136]....
        /*05f4*/ 	.word	0x00006de0


	//   ....[137]....
        /*05f8*/ 	.word	0x00006e50


	//   ....[138]....
        /*05fc*/ 	.word	0x00006ec0


	//   ....[139]....
        /*0600*/ 	.word	0x00006f30


	//   ....[140]....
        /*0604*/ 	.word	0x00006fa0


	//   ....[141]....
        /*0608*/ 	.word	0x00007030


	//   ....[142]....
        /*060c*/ 	.word	0x000070a0


	//   ....[143]....
        /*0610*/ 	.word	0x00007110


	//   ....[144]....
        /*0614*/ 	.word	0x00007180


	//   ....[145]....
        /*0618*/ 	.word	0x00007220


	//   ....[146]....
        /*061c*/ 	.word	0x000072a0


	//   ....[147]....
        /*0620*/ 	.word	0x00007320


	//   ....[148]....
        /*0624*/ 	.word	0x00007380


	//   ....[149]....
        /*0628*/ 	.word	0x000073e0


	//   ....[150]....
        /*062c*/ 	.word	0x00007440


	//   ....[151]....
        /*0630*/ 	.word	0x000074c0


	//   ....[152]....
        /*0634*/ 	.word	0x00007540


	//   ....[153]....
        /*0638*/ 	.word	0x000075a0


	//   ....[154]....
        /*063c*/ 	.word	0x00007600


	//   ....[155]....
        /*0640*/ 	.word	0x00007660


	//   ....[156]....
        /*0644*/ 	.word	0x000076e0


	//   ....[157]....
        /*0648*/ 	.word	0x00007760


	//   ....[158]....
        /*064c*/ 	.word	0x000077c0


	//   ....[159]....
        /*0650*/ 	.word	0x00007820


	//   ....[160]....
        /*0654*/ 	.word	0x00007880


	//   ....[161]....
        /*0658*/ 	.word	0x00007900


	//   ....[162]....
        /*065c*/ 	.word	0x00007980


	//   ....[163]....
        /*0660*/ 	.word	0x000079e0


	//   ....[164]....
        /*0664*/ 	.word	0x00007a40


	//   ....[165]....
        /*0668*/ 	.word	0x00007aa0


	//   ....[166]....
        /*066c*/ 	.word	0x00007b20


	//   ....[167]....
        /*0670*/ 	.word	0x00007ba0


	//   ....[168]....
        /*0674*/ 	.word	0x00007c00


	//   ....[169]....
        /*0678*/ 	.word	0x00007c60


	//   ....[170]....
        /*067c*/ 	.word	0x00007cc0


	//   ....[171]....
        /*0680*/ 	.word	0x00007d40


	//   ....[172]....
        /*0684*/ 	.word	0x00007dc0


	//   ....[173]....
        /*0688*/ 	.word	0x00007e20


	//   ....[174]....
        /*068c*/ 	.word	0x00007e80


	//   ....[175]....
        /*0690*/ 	.word	0x00007ee0


	//   ....[176]....
        /*0694*/ 	.word	0x00007f60


	//   ....[177]....
        /*0698*/ 	.word	0x00007fe0


	//   ....[178]....
        /*069c*/ 	.word	0x00008040


	//   ....[179]....
        /*06a0*/ 	.word	0x000080a0


	//   ....[180]....
        /*06a4*/ 	.word	0x00008100


	//   ....[181]....
        /*06a8*/ 	.word	0x00008170


	//   ....[182]....
        /*06ac*/ 	.word	0x000081d0


	//   ....[183]....
        /*06b0*/ 	.word	0x00008230


	//   ....[184]....
        /*06b4*/ 	.word	0x00008290


	//   ....[185]....
        /*06b8*/ 	.word	0x000082f0


	//   ....[186]....
        /*06bc*/ 	.word	0x00008370


	//   ....[187]....
        /*06c0*/ 	.word	0x000083f0


	//   ....[188]....
        /*06c4*/ 	.word	0x00008450


	//   ....[189]....
        /*06c8*/ 	.word	0x000084b0


	//   ....[190]....
        /*06cc*/ 	.word	0x00008510


	//   ....[191]....
        /*06d0*/ 	.word	0x00008590


	//   ....[192]....
        /*06d4*/ 	.word	0x00008610


	//   ....[193]....
        /*06d8*/ 	.word	0x00008670


	//   ....[194]....
        /*06dc*/ 	.word	0x000086d0


	//   ....[195]....
        /*06e0*/ 	.word	0x00008730


	//   ....[196]....
        /*06e4*/ 	.word	0x000087f0


	//   ....[197]....
        /*06e8*/ 	.word	0x00008880


	//   ....[198]....
        /*06ec*/ 	.word	0x000088e0


	//   ....[199]....
        /*06f0*/ 	.word	0x00008940


	//   ....[200]....
        /*06f4*/ 	.word	0x000089f0


	//   ....[201]....
        /*06f8*/ 	.word	0x00008aa0


	//----- nvinfo : EIATTR_VRC_CTA_INIT_COUNT
	.align		4
.L_169:
        /*06fc*/ 	.byte	0x02, 0x4a
	.zero		1
	.zero		1


	//----- nvinfo : EIATTR_EXIT_INSTR_OFFSETS
	.align		4
        /*0700*/ 	.byte	0x04, 0x1c
        /*0702*/ 	.short	(.L_171 - .L_170)


	//   ....[0]....
.L_170:
        /*0704*/ 	.word	0x000001b0


	//   ....[1]....
        /*0708*/ 	.word	0x000046a0


	//   ....[2]....
        /*070c*/ 	.word	0x00005170


	//   ....[3]....
        /*0710*/ 	.word	0x00005780


	//   ....[4]....
        /*0714*/ 	.word	0x00005af0


	//   ....[5]....
        /*0718*/ 	.word	0x00005ca0


	//----- nvinfo : EIATTR_CRS_STACK_SIZE
	.align		4
.L_171:
        /*071c*/ 	.byte	0x04, 0x1e
        /*071e*/ 	.short	(.L_173 - .L_172)
.L_172:
        /*0720*/ 	.word	0x00000000


	//----- nvinfo : EIATTR_CBANK_PARAM_SIZE
	.align		4
.L_173:
        /*0724*/ 	.byte	0x03, 0x19
        /*0726*/ 	.short	0x0038


	//----- nvinfo : EIATTR_PARAM_CBANK
	.align		4
        /*0728*/ 	.byte	0x04, 0x0a
        /*072a*/ 	.short	(.L_175 - .L_174)
	.align		4
.L_174:
        /*072c*/ 	.word	index@(.nv.constant0._Z35cooperative_sparse_attention_kernelPKfS0_S0_PfPKiiiii)
        /*0730*/ 	.short	0x0380
        /*0732*/ 	.short	0x0038


	//----- nvinfo : EIATTR_SW_WAR
	.align		4
.L_175:
        /*0734*/ 	.byte	0x04, 0x36
        /*0736*/ 	.short	(.L_177 - .L_176)
.L_176:
        /*0738*/ 	.word	0x00000008
.L_177:


//--------------------- .nv.info._Z29block_sparse_attention_kernelPKfS0_S0_PfPK17BlockSparseLayoutiiii --------------------------
	.section	.nv.info._Z29block_sparse_attention_kernelPKfS0_S0_PfPK17BlockSparseLayoutiiii,"",@"SHT_CUDA_INFO"
	.sectionflags	@""
	.align	4


	//----- nvinfo : EIATTR_CUDA_API_VERSION
	.align		4
        /*0000*/ 	.byte	0x04, 0x37
        /*0002*/ 	.short	(.L_179 - .L_178)
.L_178:
        /*0004*/ 	.word	0x00000082


	//----- nvinfo : EIATTR_KPARAM_INFO
	.align		4
.L_179:
        /*0008*/ 	.byte	0x04, 0x17
        /*000a*/ 	.short	(.L_181 - .L_180)
.L_180:
        /*000c*/ 	.word	0x00000000
        /*0010*/ 	.short	0x0008
        /*0012*/ 	.short	0x0034
        /*0014*/ 	.byte	0x00, 0xf0, 0x11, 0x00


	//----- nvinfo : EIATTR_KPARAM_INFO
	.align		4
.L_181:
        /*0018*/ 	.byte	0x04, 0x17
        /*001a*/ 	.short	(.L_183 - .L_182)
.L_182:
        /*001c*/ 	.word	0x00000000
        /*0020*/ 	.short	0x0007
        /*0022*/ 	.short	0x0030
        /*0024*/ 	.byte	0x00, 0xf0, 0x11, 0x00


	//----- nvinfo : EIATTR_KPARAM_INFO
	.align		4
.L_183:
        /*0028*/ 	.byte	0x04, 0x17
        /*002a*/ 	.short	(.L_185 - .L_184)
.L_184:
        /*002c*/ 	.word	0x00000000
        /*0030*/ 	.short	0x0006
        /*0032*/ 	.short	0x002c
        /*0034*/ 	.byte	0x00, 0xf0, 0x11, 0x00


	//----- nvinfo : EIATTR_KPARAM_INFO
	.align		4
.L_185:
        /*0038*/ 	.byte	0x04, 0x17
        /*003a*/ 	.short	(.L_187 - .L_186)
.L_186:
        /*003c*/ 	.word	0x00000000
        /*0040*/ 	.short	0x0005
        /*0042*/ 	.short	0x0028
        /*0044*/ 	.byte	0x00, 0xf0, 0x11, 0x00


	//----- nvinfo : EIATTR_KPARAM_INFO
	.align		4
.L_187:
        /*0048*/ 	.byte	0x04, 0x17
        /*004a*/ 	.short	(.L_189 - .L_188)
.L_188:
        /*004c*/ 	.word	0x00000000
        /*0050*/ 	.short	0x0004
        /*0052*/ 	.short	0x0020
        /*0054*/ 	.byte	0x00, 0xf5, 0x21, 0x00


	//----- nvinfo : EIATTR_KPARAM_INFO
	.align		4
.L_189:
        /*0058*/ 	.byte	0x04, 0x17
        /*005a*/ 	.short	(.L_191 - .L_190)
.L_190:
        /*005c*/ 	.word	0x00000000
        /*0060*/ 	.short	0x0003
        /*0062*/ 	.short	0x0018
        /*0064*/ 	.byte	0x00, 0xf5, 0x21, 0x00


	//----- nvinfo : EIATTR_KPARAM_INFO
	.align		4
.L_191:
        /*0068*/ 	.byte	0x04, 0x17
        /*006a*/ 	.short	(.L_193 - .L_192)
.L_192:
        /*006c*/ 	.word	0x00000000
        /*0070*/ 	.short	0x0002
        /*0072*/ 	.short	0x0010
        /*0074*/ 	.byte	0x00, 0xf5, 0x21, 0x00


	//----- nvinfo : EIATTR_KPARAM_INFO
	.align		4
.L_193:
        /*0078*/ 	.byte	0x04, 0x17
        /*007a*/ 	.short	(.L_195 - .L_194)
.L_194:
        /*007c*/ 	.word	0x00000000
        /*0080*/ 	.short	0x0001
        /*0082*/ 	.short	0x0008
        /*0084*/ 	.byte	0x00, 0xf5, 0x21, 0x00


	//----- nvinfo : EIATTR_KPARAM_INFO
	.align		4
.L_195:
        /*0088*/ 	.byte	0x04, 0x17
        /*008a*/ 	.short	(.L_197 - .L_196)
.L_196:
        /*008c*/ 	.word	0x00000000
        /*0090*/ 	.short	0x0000
        /*0092*/ 	.short	0x0000
        /*0094*/ 	.byte	0x00, 0xf5, 0x21, 0x00


	//----- nvinfo : EIATTR_SPARSE_MMA_MASK
	.align		4
.L_197:
        /*0098*/ 	.byte	0x03, 0x50
        /*009a*/ 	.short	0x0000


	//----- nvinfo : EIATTR_MAXREG_COUNT
	.align		4
        /*009c*/ 	.byte	0x03, 0x1b
        /*009e*/ 	.short	0x00ff


	//----- nvinfo : EIATTR_NUM_BARRIERS
	.align		4
        /*00a0*/ 	.byte	0x02, 0x4c
        /*00a2*/ 	.byte	0x01
	.zero		1


	//----- nvinfo : EIATTR_MERCURY_ISA_VERSION
	.align		4
        /*00a4*/ 	.byte	0x03, 0x5f
        /*00a6*/ 	.short	0x0101


	//----- nvinfo : EIATTR_VRC_CTA_INIT_COUNT
	.align		4
        /*00a8*/ 	.byte	0x02, 0x4a
	.zero		1
	.zero		1


	//----- nvinfo : EIATTR_EXIT_INSTR_OFFSETS
	.align		4
        /*00ac*/ 	.byte	0x04, 0x1c
        /*00ae*/ 	.short	(.L_199 - .L_198)


	//   ....[0]....
.L_198:
        /*00b0*/ 	.word	0x00000170


	//   ....[1]....
        /*00b4*/ 	.word	0x000001d0


	//   ....[2]....
        /*00b8*/ 	.word	0x00000230


	//   ....[3]....
        /*00bc*/ 	.word	0x00000330


	//   ....[4]....
        /*00c0*/ 	.word	0x000003d0


	//   ....[5]....
        /*00c4*/ 	.word	0x000004f0


	//   ....[6]....
        /*00c8*/ 	.word	0x00001ec0


	//   ....[7]....
        /*00cc*/ 	.word	0x00002210


	//----- nvinfo : EIATTR_CRS_STACK_SIZE
	.align		4
.L_199:
        /*00d0*/ 	.byte	0x04, 0x1e
        /*00d2*/ 	.short	(.L_201 - .L_200)
.L_200:
        /*00d4*/ 	.word	0x00000000


	//----- nvinfo : EIATTR_CBANK_PARAM_SIZE
	.align		4
.L_201:
        /*00d8*/ 	.byte	0x03, 0x19
        /*00da*/ 	.short	0x0038


	//----- nvinfo : EIATTR_PARAM_CBANK
	.align		4
        /*00dc*/ 	.byte	0x04, 0x0a
        /*00de*/ 	.short	(.L_203 - .L_202)
	.align		4
.L_202:
        /*00e0*/ 	.word	index@(.nv.constant0._Z29block_sparse_attention_kernelPKfS0_S0_PfPK17BlockSparseLayoutiiii)
        /*00e4*/ 	.short	0x0380
        /*00e6*/ 	.short	0x0038


	//----- nvinfo : EIATTR_SW_WAR
	.align		4
.L_203:
        /*00e8*/ 	.byte	0x04, 0x36
        /*00ea*/ 	.short	(.L_205 - .L_204)
.L_204:
        /*00ec*/ 	.word	0x00000008
.L_205:


//--------------------- .nv.info._Z15csr_spmm_kernelPK9CSRMatrixPKfPfii --------------------------
	.section	.nv.info._Z15csr_spmm_kernelPK9CSRMatrixPKfPfii,"",@"SHT_CUDA_INFO"
	.sectionflags	@""
	.align	4


	//----- nvinfo : EIATTR_CUDA_API_VERSION
	.align		4
        /*0000*/ 	.byte	0x04, 0x37
        /*0002*/ 	.short	(.L_207 - .L_206)
.L_206:
        /*0004*/ 	.word	0x00000082


	//----- nvinfo : EIATTR_KPARAM_INFO
	.align		4
.L_207:
        /*0008*/ 	.byte	0x04, 0x17
        /*000a*/ 	.short	(.L_209 - .L_208)
.L_208:
        /*000c*/ 	.word	0x00000000
        /*0010*/ 	.short	0x0004
        /*0012*/ 	.short	0x001c
        /*0014*/ 	.byte	0x00, 0xf0, 0x11, 0x00


	//----- nvinfo : EIATTR_KPARAM_INFO
	.align		4
.L_209:
        /*0018*/ 	.byte	0x04, 0x17
        /*001a*/ 	.short	(.L_211 - .L_210)
.L_210:
        /*001c*/ 	.word	0x00000000
        /*0020*/ 	.short	0x0003
        /*0022*/ 	.short	0x0018
        /*0024*/ 	.byte	0x00, 0xf0, 0x11, 0x00


	//----- nvinfo : EIATTR_KPARAM_INFO
	.align		4
.L_211:
        /*0028*/ 	.byte	0x04, 0x17
        /*002a*/ 	.short	(.L_213 - .L_212)
.L_212:
        /*002c*/ 	.word	0x00000000
        /*0030*/ 	.short	0x0002
        /*0032*/ 	.short	0x0010
        /*0034*/ 	.byte	0x00, 0xf5, 0x21, 0x00


	//----- nvinfo : EIATTR_KPARAM_INFO
	.align		4
.L_213:
        /*0038*/ 	.byte	0x04, 0x17
        /*003a*/ 	.short	(.L_215 - .L_214)
.L_214:
        /*003c*/ 	.word	0x00000000
        /*0040*/ 	.short	0x0001
        /*0042*/ 	.short	0x0008
        /*0044*/ 	.byte	0x00, 0xf5, 0x21, 0x00


	//----- nvinfo : EIATTR_KPARAM_INFO
	.align		4
.L_215:
        /*0048*/ 	.byte	0x04, 0x17
        /*004a*/ 	.short	(.L_217 - .L_216)
.L_216:
        /*004c*/ 	.word	0x00000000
        /*0050*/ 	.short	0x0000
        /*0052*/ 	.short	0x0000
        /*0054*/ 	.byte	0x00, 0xf5, 0x21, 0x00


	//----- nvinfo : EIATTR_SPARSE_MMA_MASK
	.align		4
.L_217:
        /*0058*/ 	.byte	0x03, 0x50
        /*005a*/ 	.short	0x0000


	//----- nvinfo : EIATTR_MAXREG_COUNT
	.align		4
        /*005c*/ 	.byte	0x03, 0x1b
        /*005e*/ 	.short	0x00ff


	//----- nvinfo : EIATTR_MERCURY_ISA_VERSION
	.align		4
        /*0060*/ 	.byte	0x03, 0x5f
        /*0062*/ 	.short	0x0101


	//----- nvinfo : EIATTR_VRC_CTA_INIT_COUNT
	.align		4
        /*0064*/ 	.byte	0x02, 0x4a
	.zero		1
	.zero		1


	//----- nvinfo : EIATTR_EXIT_INSTR_OFFSETS
	.align		4
        /*0068*/ 	.byte	0x04, 0x1c
        /*006a*/ 	.short	(.L_219 - .L_218)


	//   ....[0]....
.L_218:
        /*006c*/ 	.word	0x00000090


	//   ....[1]....
        /*0070*/ 	.word	0x00000990


	//----- nvinfo : EIATTR_CBANK_PARAM_SIZE
	.align		4
.L_219:
        /*0074*/ 	.byte	0x03, 0x19
        /*0076*/ 	.short	0x0020


	//----- nvinfo : EIATTR_PARAM_CBANK
	.align		4
        /*0078*/ 	.byte	0x04, 0x0a
        /*007a*/ 	.short	(.L_221 - .L_220)
	.align		4
.L_220:
        /*007c*/ 	.word	index@(.nv.constant0._Z15csr_spmm_kernelPK9CSRMatrixPKfPfii)
        /*0080*/ 	.short	0x0380
        /*0082*/ 	.short	0x0020


	//----- nvinfo : EIATTR_SW_WAR
	.align		4
.L_221:
        /*0084*/ 	.byte	0x04, 0x36
        /*0086*/ 	.short	(.L_223 - .L_222)
.L_222:
        /*0088*/ 	.word	0x00000008
.L_223:


//--------------------- .nv.info._Z15csr_spmv_kernelPK9CSRMatrixPKfPfi --------------------------
	.section	.nv.info._Z15csr_spmv_kernelPK9CSRMatrixPKfPfi,"",@"SHT_CUDA_INFO"
	.sectionflags	@""
	.align	4


	//----- nvinfo : EIATTR_CUDA_API_VERSION
	.align		4
        /*0000*/ 	.byte	0x04, 0x37
        /*0002*/ 	.short	(.L_225 - .L_224)
.L_224:
        /*0004*/ 	.word	0x00000082


	//----- nvinfo : EIATTR_KPARAM_INFO
	.align		4
.L_225:
        /*0008*/ 	.byte	0x04, 0x17
        /*000a*/ 	.short	(.L_227 - .L_226)
.L_226:
        /*000c*/ 	.word	0x00000000
        /*0010*/ 	.short	0x0003
        /*0012*/ 	.short	0x0018
        /*0014*/ 	.byte	0x00, 0xf0, 0x11, 0x00


	//----- nvinfo : EIATTR_KPARAM_INFO
	.align		4
.L_227:
        /*0018*/ 	.byte	0x04, 0x17
        /*001a*/ 	.short	(.L_229 - .L_228)
.L_228:
        /*001c*/ 	.word	0x00000000
        /*0020*/ 	.short	0x0002
        /*0022*/ 	.short	0x0010
        /*0024*/ 	.byte	0x00, 0xf5, 0x21, 0x00


	//----- nvinfo : EIATTR_KPARAM_INFO
	.align		4
.L_229:
        /*0028*/ 	.byte	0x04, 0x17
        /*002a*/ 	.short	(.L_231 - .L_230)
.L_230:
        /*002c*/ 	.word	0x00000000
        /*0030*/ 	.short	0x0001
        /*0032*/ 	.short	0x0008
        /*0034*/ 	.byte	0x00, 0xf5, 0x21, 0x00


	//----- nvinfo : EIATTR_KPARAM_INFO
	.align		4
.L_231:
        /*0038*/ 	.byte	0x04, 0x17
        /*003a*/ 	.short	(.L_233 - .L_232)
.L_232:
        /*003c*/ 	.word	0x00000000
        /*0040*/ 	.short	0x0000
        /*0042*/ 	.short	0x0000
        /*0044*/ 	.byte	0x00, 0xf5, 0x21, 0x00


	//----- nvinfo : EIATTR_SPARSE_MMA_MASK
	.align		4
.L_233:
        /*0048*/ 	.byte	0x03, 0x50
        /*004a*/ 	.short	0x0000


	//----- nvinfo : EIATTR_MAXREG_COUNT
	.align		4
        /*004c*/ 	.byte	0x03, 0x1b
        /*004e*/ 	.short	0x00ff


	//----- nvinfo : EIATTR_MERCURY_ISA_VERSION
	.align		4
        /*0050*/ 	.byte	0x03, 0x5f
        /*0052*/ 	.short	0x0101


	//----- nvinfo : EIATTR_VRC_CTA_INIT_COUNT
	.align		4
        /*0054*/ 	.byte	0x02, 0x4a
	.zero		1
	.zero		1


	//----- nvinfo : EIATTR_EXIT_INSTR_OFFSETS
	.align		4
        /*0058*/ 	.byte	0x04, 0x1c
        /*005a*/ 	.short	(.L_235 - .L_234)


	//   ....[0]....
.L_234:
        /*005c*/ 	.word	0x00000070


	//   ....[1]....
        /*0060*/ 	.word	0x00000db0


	//----- nvinfo : EIATTR_CRS_STACK_SIZE
	.align		4
.L_235:
        /*0064*/ 	.byte	0x04, 0x1e
        /*0066*/ 	.short	(.L_237 - .L_236)
.L_236:
        /*0068*/ 	.word	0x00000000


	//----- nvinfo : EIATTR_CBANK_PARAM_SIZE
	.align		4
.L_237:
        /*006c*/ 	.byte	0x03, 0x19
        /*006e*/ 	.short	0x001c


	//----- nvinfo : EIATTR_PARAM_CBANK
	.align		4
        /*0070*/ 	.byte	0x04, 0x0a
        /*0072*/ 	.short	(.L_239 - .L_238)
	.align		4
.L_238:
        /*0074*/ 	.word	index@(.nv.constant0._Z15csr_spmv_kernelPK9CSRMatrixPKfPfi)
        /*0078*/ 	.short	0x0380
        /*007a*/ 	.short	0x001c


	//----- nvinfo : EIATTR_SW_WAR
	.align		4
.L_239:
        /*007c*/ 	.byte	0x04, 0x36
        /*007e*/ 	.short	(.L_241 - .L_240)
.L_240:
        /*0080*/ 	.word	0x00000008
.L_241:


//--------------------- .nv.callgraph             --------------------------
	.section	.nv.callgraph,"",@"SHT_CUDA_CALLGRAPH"
	.align	4
	.sectionentsize	8
	.align		4
        /*0000*/ 	.word	0x00000000
	.align		4
        /*0004*/ 	.word	0xffffffff
	.align		4
        /*0008*/ 	.word	0x00000000
	.align		4
        /*000c*/ 	.word	0xfffffffe
	.align		4
        /*0010*/ 	.word	0x00000000
	.align		4
        /*0014*/ 	.word	0xfffffffd
	.align		4
        /*0018*/ 	.word	0x00000000
	.align		4
        /*001c*/ 	.word	0xfffffffc


//--------------------- .text._Z28topk_sparse_attention_kernelPKfPiS1_Pfiii --------------------------
	.section	.text._Z28topk_sparse_attention_kernelPKfPiS1_Pfiii,"ax",@progbits
	.align	128
        .global         _Z28topk_sparse_attention_kernelPKfPiS1_Pfiii
        .type           _Z28topk_sparse_attention_kernelPKfPiS1_Pfiii,@function
        .size           _Z28topk_sparse_attention_kernelPKfPiS1_Pfiii,(.L_x_504 - _Z28topk_sparse_attention_kernelPKfPiS1_Pfiii)
        .other          _Z28topk_sparse_attention_kernelPKfPiS1_Pfiii,@"STO_CUDA_ENTRY STV_DEFAULT"
_Z28topk_sparse_attention_kernelPKfPiS1_Pfiii:
.text._Z28topk_sparse_attention_kernelPKfPiS1_Pfiii:
[----:B------:R-:W-:Y:S01]  /*0000*/  LDC R1, c[0x0][0x37c] ;  /* 0x0000df00ff017b82 */ /* 0x000fe20000000800 */
[----:B------:R-:W0:Y:S07]  /*0010*/  S2R R0, SR_CTAID.Y ;  /* 0x0000000000007919 */ /* 0x000e2e0000002600 */
[----:B------:R-:W0:Y:S08]  /*0020*/  LDC.64 R8, c[0x0][0x3a0] ;  /* 0x0000e800ff087b82 */ /* 0x000e300000000a00 */
[----:B------:R-:W1:Y:S01]  /*0030*/  S2UR UR5, SR_CTAID.X ;  /* 0x00000000000579c3 */ /* 0x000e620000002500 */
[----:B0-----:R-:W-:-:S04]  /*0040*/  ISETP.GE.AND P0, PT, R0, R9, PT ;  /* 0x000000090000720c */ /* 0x001fc80003f06270 */
[----:B-1----:R-:W-:-:S13]  /*0050*/  ISETP.LE.OR P0, PT, R8, UR5, P0 ;  /* 0x0000000508007c0c */ /* 0x002fda0008703670 */
[----:B------:R-:W-:Y:S05]  /*0060*/  @P0 EXIT ;  /* 0x000000000000094d */ /* 0x000fea0003800000 */
[----:B------:R-:W0:Y:S01]  /*0070*/  S2R R2, SR_TID.X ;  /* 0x0000000000027919 */ /* 0x000e220000002100 */
[----:B------:R-:W-:Y:S01]  /*0080*/  BSSY.RECONVERGENT B0, `(.L_x_0) ;  /* 0x000000d000007945 */ /* 0x000fe20003800200 */
[----:B0-----:R-:W-:-:S13]  /*0090*/  ISETP.GE.U32.AND P0, PT, R2, R9, PT ;  /* 0x000000090200720c */ /* 0x001fda0003f06070 */
[----:B------:R-:W-:Y:S05]  /*00a0*/  @P0 BRA `(.L_x_1) ;  /* 0x0000000000280947 */ /* 0x000fea0003800000 */
[----:B------:R-:W0:Y:S01]  /*00b0*/  S2R R6, SR_CgaCtaId ;  /* 0x0000000000067919 */ /* 0x000e220000008800 */
[----:B------:R-:W1:Y:S01]  /*00c0*/  LDC R7, c[0x0][0x360] ;  /* 0x0000d800ff077b82 */ /* 0x000e620000000800 */
[----:B------:R-:W-:Y:S01]  /*00d0*/  MOV R3, 0x400 ;  /* 0x0000040000037802 */ /* 0x000fe20000000f00 */
[----:B------:R-:W-:-:S03]  /*00e0*/  IMAD.MOV.U32 R4, RZ, RZ, R2 ;  /* 0x000000ffff047224 */ /* 0x000fc600078e0002 */
[----:B0-----:R-:W-:-:S07]  /*00f0*/  LEA R3, R6, R3, 0x18 ;  /* 0x0000000306037211 */ /* 0x001fce00078ec0ff */
.L_x_2:
[----:B------:R-:W-:-:S05]  /*0100*/  IMAD R5, R4, 0x4, R3 ;  /* 0x0000000404057824 */ /* 0x000fca00078e0203 */
[----:B------:R1:W-:Y:S02]  /*0110*/  STS [R5], R4 ;  /* 0x0000000405007388 */ /* 0x0003e40000000800 */
[----:B-1----:R-:W-:-:S05]  /*0120*/  IMAD.IADD R4, R7, 0x1, R4 ;  /* 0x0000000107047824 */ /* 0x002fca00078e0204 */
[----:B------:R-:W-:-:S13]  /*0130*/  ISETP.GE.AND P0, PT, R4, R9, PT ;  /* 0x000000090400720c */ /* 0x000fda0003f06270 */
[----:B------:R-:W-:Y:S05]  /*0140*/  @!P0 BRA `(.L_x_2) ;  /* 0xfffffffc00ec8947 */ /* 0x000fea000383ffff */
.L_x_1:
[----:B------:R-:W-:Y:S05]  /*0150*/  BSYNC.RECONVERGENT B0 ;  /* 0x0000000000007941 */ /* 0x000fea0003800200 */
.L_x_0:
[----:B------:R-:W0:Y:S01]  /*0160*/  LDCU UR8, c[0x0][0x3a8] ;  /* 0x00007500ff0877ac */ /* 0x000e220008000800 */
[----:B------:R-:W1:Y:S01]  /*0170*/  LDCU.64 UR6, c[0x0][0x358] ;  /* 0x00006b00ff0677ac */ /* 0x000e620008000a00 */
[----:B0-----:R-:W-:Y:S01]  /*0180*/  UISETP.GE.AND UP0, UPT, UR8, 0x1, UPT ;  /* 0x000000010800788c */ /* 0x001fe2000bf06270 */
[----:B------:R-:W-:Y:S08]  /*0190*/  BAR.SYNC.DEFER_BLOCKING 0x0 ;  /* 0x0000000000007b1d */ /* 0x000ff00000010000 */
[----:B-1----:R-:W-:Y:S05]  /*01a0*/  BRA.U !UP0, `(.L_x_3) ;  /* 0x0000000d08507547 */ /* 0x002fea000b800000 */
[----:B------:R-:W0:Y:S01]  /*01b0*/  S2R R5, SR_CgaCtaId ;  /* 0x0000000000057919 */ /* 0x000e220000008800 */
[----:B------:R-:W-:Y:S01]  /*01c0*/  MOV R4, 0x400 ;  /* 0x0000040000047802 */ /* 0x000fe20000000f00 */
[----:B------:R-:W-:Y:S01]  /*01d0*/  IMAD.MOV.U32 R11, RZ, RZ, RZ ;  /* 0x000000ffff0b7224 */ /* 0x000fe200078e00ff */
[----:B------:R-:W-:Y:S01]  /*01e0*/  VIMNMX.U32 R3, PT, PT, R9, UR8, PT ;  /* 0x0000000809037c48 */ /* 0x000fe2000bfe0000 */
[----:B------:R-:W1:Y:S01]  /*01f0*/  LDCU.U16 UR4, c[0x0][0x3a4] ;  /* 0x00007480ff0477ac */ /* 0x000e620008000400 */
[----:B------:R-:W-:Y:S02]  /*0200*/  PRMT R7, RZ, 0x7610, R7 ;  /* 0x00007610ff077816 */ /* 0x000fe40000000007 */
[----:B0-----:R-:W-:Y:S02]  /*0210*/  LEA R4, R5, R4, 0x18 ;  /* 0x0000000405047211 */ /* 0x001fe400078ec0ff */
[----:B-1----:R-:W-:-:S07]  /*0220*/  PRMT R5, RZ, 0x7610, R5 ;  /* 0x00007610ff057816 */ /* 0x002fce0000000005 */
.L_x_10:
[----:B------:R-:W0:Y:S01]  /*0230*/  LDC R9, c[0x0][0x3a4] ;  /* 0x0000e900ff097b82 */ /* 0x000e220000000800 */
[C---:B------:R-:W-:Y:S01]  /*0240*/  VIADD R6, R11.reuse, 0x1 ;  /* 0x000000010b067836 */ /* 0x040fe20000000000 */
[----:B------:R-:W-:Y:S01]  /*0250*/  LEA R8, R11, R4, 0x2 ;  /* 0x000000040b087211 */ /* 0x000fe200078e10ff */
[----:B------:R-:W-:-:S03]  /*0260*/  IMAD.MOV.U32 R14, RZ, RZ, R11 ;  /* 0x000000ffff0e7224 */ /* 0x000fc600078e000b */
[----:B0-----:R-:W-:-:S13]  /*0270*/  ISETP.GE.AND P0, PT, R6, R9, PT ;  /* 0x000000090600720c */ /* 0x001fda0003f06270 */
[----:B------:R-:W-:Y:S05]  /*0280*/  @P0 BRA `(.L_x_4) ;  /* 0x0000000800a80947 */ /* 0x000fea0003800000 */
[----:B------:R0:W1:Y:S01]  /*0290*/  LDS R17, [R8] ;  /* 0x0000000008117984 */ /* 0x0000620000000800 */
[----:B------:R-:W-:Y:S01]  /*02a0*/  IADD3 R10, PT, PT, -R11, -0x2, R9 ;  /* 0xfffffffe0b0a7810 */ /* 0x000fe20007ffe109 */
[----:B------:R-:W-:Y:S02]  /*02b0*/  IMAD.MOV.U32 R13, RZ, RZ, R6 ;  /* 0x000000ffff0d7224 */ /* 0x000fe400078e0006 */
[----:B------:R-:W-:Y:S01]  /*02c0*/  IMAD.MOV.U32 R14, RZ, RZ, R11 ;  /* 0x000000ffff0e7224 */ /* 0x000fe200078e000b */
[----:B------:R-:W-:Y:S02]  /*02d0*/  ISETP.GE.U32.AND P0, PT, R10, 0xf, PT ;  /* 0x0000000f0a00780c */ /* 0x000fe40003f06070 */
[----:B------:R-:W-:-:S05]  /*02e0*/  LOP3.LUT R10, RZ, R11, RZ, 0x33, !PT ;  /* 0x0000000bff0a7212 */ /* 0x000fca00078e33ff */
[----:B------:R-:W-:-:S06]  /*02f0*/  IMAD.IADD R10, R10, 0x1, R9 ;  /* 0x000000010a0a7824 */ /* 0x000fcc00078e0209 */
[----:B0-----:R-:W-:Y:S05]  /*0300*/  @!P0 BRA `(.L_x_5) ;  /* 0x00000004002c8947 */ /* 0x001fea0003800000 */
[----:B------:R-:W-:Y:S01]  /*0310*/  LOP3.LUT R15, R10, 0xfffffff0, RZ, 0xc0, !PT ;  /* 0xfffffff00a0f7812 */ /* 0x000fe200078ec0ff */
[----:B------:R-:W-:Y:S01]  /*0320*/  VIADD R12, R8, 0x20 ;  /* 0x00000020080c7836 */ /* 0x000fe20000000000 */
[----:B------:R-:W-:Y:S01]  /*0330*/  MOV R13, R11 ;  /* 0x0000000b000d7202 */ /* 0x000fe20000000f00 */
[----:B------:R-:W-:Y:S02]  /*0340*/  IMAD.MOV.U32 R14, RZ, RZ, R11 ;  /* 0x000000ffff0e7224 */ /* 0x000fe400078e000b */
[----:B------:R-:W-:-:S07]  /*0350*/  IMAD.MOV R15, RZ, RZ, -R15 ;  /* 0x000000ffff0f7224 */ /* 0x000fce00078e0a0f */
.L_x_6:
[----:B------:R-:W1:Y:S01]  /*0360*/  LDS R18, [R12+-0x1c] ;  /* 0xffffe4000c127984 */ /* 0x000e620000000800 */
[----:B------:R-:W-:-:S03]  /*0370*/  VIADD R15, R15, 0x10 ;  /* 0x000000100f0f7836 */ /* 0x000fc60000000000 */
[----:B------:R-:W0:Y:S04]  /*0380*/  LDS R21, [R12+-0x18] ;  /* 0xffffe8000c157984 */ /* 0x000e280000000800 */
[----:B------:R-:W2:Y:S04]  /*0390*/  LDS R20, [R12+-0x14] ;  /* 0xffffec000c147984 */ /* 0x000ea80000000800 */
[----:B------:R-:W3:Y:S04]  /*03a0*/  LDS R22, [R12+-0x10] ;  /* 0xfffff0000c167984 */ /* 0x000ee80000000800 */
[----:B------:R-:W4:Y:S04]  /*03b0*/  LDS R19, [R12+-0xc] ;  /* 0xfffff4000c137984 */ /* 0x000f280000000800 */
[----:B------:R-:W5:Y:S04]  /*03c0*/  LDS R16, [R12+-0x8] ;  /* 0xfffff8000c107984 */ /* 0x000f680000000800 */
[----:B------:R-:W-:Y:S01]  /*03d0*/  LDS R25, [R12+0x18] ;  /* 0x000018000c197984 */ /* 0x000fe20000000800 */
[----:B-1----:R-:W-:-:S04]  /*03e0*/  FSETP.GT.AND P2, PT, R18, R17, PT ;  /* 0x000000111200720b */ /* 0x002fc80003f44000 */
[----:B------:R-:W-:Y:S02]  /*03f0*/  FSEL R18, R18, R17, P2 ;  /* 0x0000001112127208 */ /* 0x000fe40001000000 */
[----:B------:R-:W1:Y:S02]  /*0400*/  LDS R17, [R12+-0x4] ;  /* 0xfffffc000c117984 */ /* 0x000e640000000800 */
[----:B0-----:R-:W-:-:S04]  /*0410*/  FSETP.GT.AND P3, PT, R21, R18, PT ;  /* 0x000000121500720b */ /* 0x001fc80003f64000 */
[----:B------:R-:W-:Y:S01]  /*0420*/  FSEL R21, R21, R18, P3 ;  /* 0x0000001215157208 */ /* 0x000fe20001800000 */
[----:B------:R-:W-:Y:S01]  /*0430*/  @P2 VIADD R14, R13, 0x1 ;  /* 0x000000010d0e2836 */ /* 0x000fe20000000000 */
[----:B------:R-:W0:Y:S02]  /*0440*/  LDS R18, [R12] ;  /* 0x000000000c127984 */ /* 0x000e240000000800 */
[----:B--2---:R-:W-:-:S04]  /*0450*/  FSETP.GT.AND P1, PT, R20, R21, PT ;  /* 0x000000151400720b */ /* 0x004fc80003f24000 */
[----:B------:R-:W-:Y:S01]  /*0460*/  FSEL R21, R20, R21, P1 ;  /* 0x0000001514157208 */ /* 0x000fe20000800000 */
[----:B------:R-:W-:Y:S01]  /*0470*/  @P3 VIADD R14, R13, 0x2 ;  /* 0x000000020d0e3836 */ /* 0x000fe20000000000 */
[----:B------:R-:W2:Y:S02]  /*0480*/  LDS R20, [R12+0x4] ;  /* 0x000004000c147984 */ /* 0x000ea40000000800 */
[----:B---3--:R-:W-:-:S04]  /*0490*/  FSETP.GT.AND P6, PT, R22, R21, PT ;  /* 0x000000151600720b */ /* 0x008fc80003fc4000 */
[----:B------:R-:W-:Y:S01]  /*04a0*/  FSEL R22, R22, R21, P6 ;  /* 0x0000001516167208 */ /* 0x000fe20003000000 */
[----:B------:R-:W-:Y:S01]  /*04b0*/  @P1 VIADD R14, R13, 0x3 ;  /* 0x000000030d0e1836 */ /* 0x000fe20000000000 */
[----:B------:R-:W3:Y:S02]  /*04c0*/  LDS R21, [R12+0x8] ;  /* 0x000008000c157984 */ /* 0x000ee40000000800 */
[----:B----4-:R-:W-:-:S04]  /*04d0*/  FSETP.GT.AND P5, PT, R19, R22, PT ;  /* 0x000000161300720b */ /* 0x010fc80003fa4000 */
[----:B------:R-:W-:Y:S02]  /*04e0*/  FSEL R23, R19, R22, P5 ;  /* 0x0000001613177208 */ /* 0x000fe40002800000 */
[----:B------:R-:W4:Y:S01]  /*04f0*/  LDS R19, [R12+0xc] ;  /* 0x00000c000c137984 */ /* 0x000f220000000800 */
[----:B------:R-:W-:Y:S02]  /*0500*/  @P6 IADD3 R14, PT, PT, R13, 0x4, RZ ;  /* 0x000000040d0e6810 */ /* 0x000fe40007ffe0ff */
[----:B-----5:R-:W-:-:S04]  /*0510*/  FSETP.GT.AND P0, PT, R16, R23, PT ;  /* 0x000000171000720b */ /* 0x020fc80003f04000 */
[----:B------:R-:W-:Y:S01]  /*0520*/  FSEL R22, R16, R23, P0 ;  /* 0x0000001710167208 */ /* 0x000fe20000000000 */
[----:B------:R-:W-:Y:S01]  /*0530*/  @P5 VIADD R14, R13, 0x5 ;  /* 0x000000050d0e5836 */ /* 0x000fe20000000000 */
[----:B------:R-:W5:Y:S02]  /*0540*/  LDS R16, [R12+0x10] ;  /* 0x000010000c107984 */ /* 0x000f640000000800 */
[----:B-1----:R-:W-:-:S04]  /*0550*/  FSETP.GT.AND P4, PT, R17, R22, PT ;  /* 0x000000161100720b */ /* 0x002fc80003f84000 */
[----:B------:R-:W-:Y:S01]  /*0560*/  FSEL R23, R17, R22, P4 ;  /* 0x0000001611177208 */ /* 0x000fe20002000000 */
[----:B------:R-:W-:Y:S01]  /*0570*/  @P0 VIADD R14, R13, 0x6 ;  /* 0x000000060d0e0836 */ /* 0x000fe20000000000 */
[----:B------:R-:W1:Y:S02]  /*0580*/  LDS R17, [R12+0x14] ;  /* 0x000014000c117984 */ /* 0x000e640000000800 */
[----:B0-----:R-:W-:-:S04]  /*0590*/  FSETP.GT.AND P2, PT, R18, R23, PT ;  /* 0x000000171200720b */ /* 0x001fc80003f44000 */
[----:B------:R-:W-:Y:S01]  /*05a0*/  FSEL R23, R18, R23, P2 ;  /* 0x0000001712177208 */ /* 0x000fe20001000000 */
[----:B------:R-:W-:-:S03]  /*05b0*/  @P4 VIADD R14, R13, 0x7 ;  /* 0x000000070d0e4836 */ /* 0x000fc60000000000 */
[----:B--2---:R-:W-:-:S04]  /*05c0*/  FSETP.GT.AND P3, PT, R20, R23, PT ;  /* 0x000000171400720b */ /* 0x004fc80003f64000 */
[----:B------:R-:W-:Y:S01]  /*05d0*/  FSEL R20, R20, R23, P3 ;  /* 0x0000001714147208 */ /* 0x000fe20001800000 */
[----:B------:R-:W-:Y:S01]  /*05e0*/  @P2 VIADD R14, R13, 0x8 ;  /* 0x000000080d0e2836 */ /* 0x000fe20000000000 */
[----:B------:R-:W0:Y:S02]  /*05f0*/  LDS R23, [R12+0x1c] ;  /* 0x00001c000c177984 */ /* 0x000e240000000800 */
[----:B---3--:R-:W-:-:S04]  /*0600*/  FSETP.GT.AND P1, PT, R21, R20, PT ;  /* 0x000000141500720b */ /* 0x008fc80003f24000 */
[----:B------:R-:W-:Y:S01]  /*0610*/  FSEL R20, R21, R20, P1 ;  /* 0x0000001415147208 */ /* 0x000fe20000800000 */
[----:B------:R-:W-:Y:S01]  /*0620*/  @P3 VIADD R14, R13, 0x9 ;  /* 0x000000090d0e3836 */ /* 0x000fe20000000000 */
[----:B------:R2:W3:Y:S02]  /*0630*/  LDS R21, [R12+0x20] ;  /* 0x000020000c157984 */ /* 0x0004e40000000800 */
[----:B----4-:R-:W-:-:S04]  /*0640*/  FSETP.GT.AND P6, PT, R19, R20, PT ;  /* 0x000000141300720b */ /* 0x010fc80003fc4000 */
[----:B------:R-:W-:Y:S02]  /*0650*/  FSEL R19, R19, R20, P6 ;  /* 0x0000001413137208 */ /* 0x000fe40003000000 */
[----:B------:R-:W-:Y:S01]  /*0660*/  @P1 IADD3 R14, PT, PT, R13, 0xa, RZ ;  /* 0x0000000a0d0e1810 */ /* 0x000fe20007ffe0ff */
[----:B--2---:R-:W-:Y:S01]  /*0670*/  VIADD R12, R12, 0x40 ;  /* 0x000000400c0c7836 */ /* 0x004fe20000000000 */
[----:B-----5:R-:W-:-:S04]  /*0680*/  FSETP.GT.AND P5, PT, R16, R19, PT ;  /* 0x000000131000720b */ /* 0x020fc80003fa4000 */
[----:B------:R-:W-:Y:S01]  /*0690*/  FSEL R16, R16, R19, P5 ;  /* 0x0000001310107208 */ /* 0x000fe20002800000 */
[----:B------:R-:W-:-:S03]  /*06a0*/  @P6 VIADD R14, R13, 0xb ;  /* 0x0000000b0d0e6836 */ /* 0x000fc60000000000 */
[----:B-1----:R-:W-:-:S04]  /*06b0*/  FSETP.GT.AND P0, PT, R17, R16, PT ;  /* 0x000000101100720b */ /* 0x002fc80003f04000 */
[----:B------:R-:W-:Y:S01]  /*06c0*/  FSEL R16, R17, R16, P0 ;  /* 0x0000001011107208 */ /* 0x000fe20000000000 */
[----:B------:R-:W-:-:S03]  /*06d0*/  @P5 VIADD R14, R13, 0xc ;  /* 0x0000000c0d0e5836 */ /* 0x000fc60000000000 */
[----:B------:R-:W-:-:S04]  /*06e0*/  FSETP.GT.AND P2, PT, R25, R16, PT ;  /* 0x000000101900720b */ /* 0x000fc80003f44000 */
[----:B------:R-:W-:Y:S01]  /*06f0*/  FSEL R16, R25, R16, P2 ;  /* 0x0000001019107208 */ /* 0x000fe20001000000 */
[----:B------:R-:W-:-:S03]  /*0700*/  @P0 VIADD R14, R13, 0xd ;  /* 0x0000000d0d0e0836 */ /* 0x000fc60000000000 */
[----:B0-----:R-:W-:-:S04]  /*0710*/  FSETP.GT.AND P1, PT, R23, R16, PT ;  /* 0x000000101700720b */ /* 0x001fc80003f24000 */
[----:B------:R-:W-:Y:S01]  /*0720*/  FSEL R16, R23, R16, P1 ;  /* 0x0000001017107208 */ /* 0x000fe20000800000 */
[----:B------:R-:W-:Y:S01]  /*0730*/  @P2 VIADD R14, R13, 0xe ;  /* 0x0000000e0d0e2836 */ /* 0x000fe20000000000 */
[----:B------:R-:W-:Y:S02]  /*0740*/  ISETP.NE.AND P2, PT, R15, RZ, PT ;  /* 0x000000ff0f00720c */ /* 0x000fe40003f45270 */
[----:B---3--:R-:W-:-:S04]  /*0750*/  FSETP.GT.AND P0, PT, R21, R16, PT ;  /* 0x000000101500720b */ /* 0x008fc80003f04000 */
[----:B------:R-:W-:Y:S02]  /*0760*/  FSEL R17, R21, R16, P0 ;  /* 0x0000001015117208 */ /* 0x000fe40000000000 */
[C---:B------:R-:W-:Y:S01]  /*0770*/  @P1 IADD3 R14, PT, PT, R13.reuse, 0xf, RZ ;  /* 0x0000000f0d0e1810 */ /* 0x040fe20007ffe0ff */
[----:B------:R-:W-:-:S05]  /*0780*/  VIADD R13, R13, 0x10 ;  /* 0x000000100d0d7836 */ /* 0x000fca0000000000 */
[----:B------:R-:W-:Y:S01]  /*0790*/  SEL R14, R13, R14, P0 ;  /* 0x0000000e0d0e7207 */ /* 0x000fe20000000000 */
[----:B------:R-:W-:Y:S06]  /*07a0*/  @P2 BRA `(.L_x_6) ;  /* 0xfffffff800ec2947 */ /* 0x000fec000383ffff */
[----:B------:R-:W-:-:S07]  /*07b0*/  VIADD R13, R13, 0x1 ;  /* 0x000000010d0d7836 */ /* 0x000fce0000000000 */
.L_x_5:
[----:B------:R-:W-:-:S13]  /*07c0*/  LOP3.LUT P0, RZ, R10, 0xf, RZ, 0xc0, !PT ;  /* 0x0000000f0aff7812 */ /* 0x000fda000780c0ff */
[----:B------:R-:W-:Y:S05]  /*07d0*/  @!P0 BRA `(.L_x_4) ;  /* 0x0000000400548947 */ /* 0x000fea0003800000 */
[----:B------:R-:W-:-:S05]  /*07e0*/  LOP3.LUT R10, RZ, R7, RZ, 0x33, !PT ;  /* 0x00000007ff0a7212 */ /* 0x000fca00078e33ff */
[----:B------:R-:W-:-:S05]  /*07f0*/  VIADD R10, R10, UR4 ;  /* 0x000000040a0a7c36 */ /* 0x000fca0008000000 */
[----:B------:R-:W-:-:S04]  /*0800*/  LOP3.LUT R10, R10, 0xf, RZ, 0xc0, !PT ;  /* 0x0000000f0a0a7812 */ /* 0x000fc800078ec0ff */
[C---:B------:R-:W-:Y:S02]  /*0810*/  IADD3 R12, PT, PT, R10.reuse, -0x1, RZ ;  /* 0xffffffff0a0c7810 */ /* 0x040fe40007ffe0ff */
[----:B------:R-:W-:Y:S02]  /*0820*/  LOP3.LUT P0, RZ, R10, 0x7, RZ, 0xc0, !PT ;  /* 0x000000070aff7812 */ /* 0x000fe4000780c0ff */
[----:B------:R-:W-:-:S13]  /*0830*/  ISETP.GE.U32.AND P1, PT, R12, 0x7, PT ;  /* 0x000000070c00780c */ /* 0x000fda0003f26070 */
[----:B------:R-:W-:Y:S05]  /*0840*/  @!P1 BRA `(.L_x_7) ;  /* 0x0000000000889947 */ /* 0x000fea0003800000 */
[----:B------:R-:W-:-:S05]  /*0850*/  IMAD R10, R13, 0x4, R4 ;  /* 0x000000040d0a7824 */ /* 0x000fca00078e0204 */
[----:B------:R-:W1:Y:S04]  /*0860*/  LDS R12, [R10] ;  /* 0x000000000a0c7984 */ /* 0x000e680000000800 */
[----:B------:R-:W0:Y:S04]  /*0870*/  LDS R15, [R10+0x4] ;  /* 0x000004000a0f7984 */ /* 0x000e280000000800 */
[----:B------:R-:W2:Y:S04]  /*0880*/  LDS R19, [R10+0x8] ;  /* 0x000008000a137984 */ /* 0x000ea80000000800 */
[----:B------:R-:W3:Y:S04]  /*0890*/  LDS R21, [R10+0xc] ;  /* 0x00000c000a157984 */ /* 0x000ee80000000800 */
[----:B------:R-:W4:Y:S04]  /*08a0*/  LDS R23, [R10+0x10] ;  /* 0x000010000a177984 */ /* 0x000f280000000800 */
[----:B------:R-:W5:Y:S04]  /*08b0*/  LDS R25, [R10+0x14] ;  /* 0x000014000a197984 */ /* 0x000f680000000800 */
[----:B------:R-:W-:Y:S01]  /*08c0*/  LDS R16, [R10+0x1c] ;  /* 0x00001c000a107984 */ /* 0x000fe20000000800 */
[----:B-1----:R-:W-:-:S04]  /*08d0*/  FSETP.GT.AND P5, PT, R12, R17, PT ;  /* 0x000000110c00720b */ /* 0x002fc80003fa4000 */
[----:B------:R-:W-:Y:S02]  /*08e0*/  FSEL R12, R12, R17, P5 ;  /* 0x000000110c0c7208 */ /* 0x000fe40002800000 */
[----:B------:R-:W1:Y:S01]  /*08f0*/  LDS R17, [R10+0x18] ;  /* 0x000018000a117984 */ /* 0x000e620000000800 */
[----:B------:R-:W-:Y:S02]  /*0900*/  SEL R14, R13, R14, P5 ;  /* 0x0000000e0d0e7207 */ /* 0x000fe40002800000 */
[----:B0-----:R-:W-:-:S04]  /*0910*/  FSETP.GT.AND P6, PT, R15, R12, PT ;  /* 0x0000000c0f00720b */ /* 0x001fc80003fc4000 */
[----:B------:R-:W-:-:S04]  /*0920*/  FSEL R12, R15, R12, P6 ;  /* 0x0000000c0f0c7208 */ /* 0x000fc80003000000 */
[----:B--2---:R-:W-:-:S04]  /*0930*/  FSETP.GT.AND P4, PT, R19, R12, PT ;  /* 0x0000000c1300720b */ /* 0x004fc80003f84000 */
[----:B------:R-:W-:Y:S01]  /*0940*/  FSEL R12, R19, R12, P4 ;  /* 0x0000000c130c7208 */ /* 0x000fe20002000000 */
[----:B------:R-:W-:-:S03]  /*0950*/  @P6 VIADD R14, R13, 0x1 ;  /* 0x000000010d0e6836 */ /* 0x000fc60000000000 */
[----:B---3--:R-:W-:-:S04]  /*0960*/  FSETP.GT.AND P3, PT, R21, R12, PT ;  /* 0x0000000c1500720b */ /* 0x008fc80003f64000 */
[----:B------:R-:W-:Y:S01]  /*0970*/  FSEL R12, R21, R12, P3 ;  /* 0x0000000c150c7208 */ /* 0x000fe20001800000 */
[----:B------:R-:W-:-:S03]  /*0980*/  @P4 VIADD R14, R13, 0x2 ;  /* 0x000000020d0e4836 */ /* 0x000fc60000000000 */
[----:B----4-:R-:W-:-:S04]  /*0990*/  FSETP.GT.AND P1, PT, R23, R12, PT ;  /* 0x0000000c1700720b */ /* 0x010fc80003f24000 */
[----:B------:R-:W-:Y:S01]  /*09a0*/  FSEL R12, R23, R12, P1 ;  /* 0x0000000c170c7208 */ /* 0x000fe20000800000 */
[----:B------:R-:W-:-:S03]  /*09b0*/  @P3 VIADD R14, R13, 0x3 ;  /* 0x000000030d0e3836 */ /* 0x000fc60000000000 */
[----:B-----5:R-:W-:-:S04]  /*09c0*/  FSETP.GT.AND P2, PT, R25, R12, PT ;  /* 0x0000000c1900720b */ /* 0x020fc80003f44000 */
[----:B------:R-:W-:Y:S02]  /*09d0*/  FSEL R12, R25, R12, P2 ;  /* 0x0000000c190c7208 */ /* 0x000fe40001000000 */
[----:B------:R-:W-:Y:S02]  /*09e0*/  @P1 IADD3 R14, PT, PT, R13, 0x4, RZ ;  /* 0x000000040d0e1810 */ /* 0x000fe40007ffe0ff */
[----:B-1----:R-:W-:-:S04]  /*09f0*/  FSETP.GT.AND P5, PT, R17, R12, PT ;  /* 0x0000000c1100720b */ /* 0x002fc80003fa4000 */
[----:B------:R-:W-:Y:S01]  /*0a00*/  FSEL R17, R17, R12, P5 ;  /* 0x0000000c11117208 */ /* 0x000fe20002800000 */
[----:B------:R-:W-:-:S03]  /*0a10*/  @P2 VIADD R14, R13, 0x5 ;  /* 0x000000050d0e2836 */ /* 0x000fc60000000000 */
[----:B------:R-:W-:-:S04]  /*0a20*/  FSETP.GT.AND P3, PT, R16, R17, PT ;  /* 0x000000111000720b */ /* 0x000fc80003f64000 */
[----:B------:R-:W-:Y:S01]  /*0a30*/  FSEL R17, R16, R17, P3 ;  /* 0x0000001110117208 */ /* 0x000fe20001800000 */
[----:B------:R-:W-:-:S08]  /*0a40*/  @P5 VIADD R14, R13, 0x6 ;  /* 0x000000060d0e5836 */ /* 0x000fd00000000000 */
[C---:B------:R-:W-:Y:S02]  /*0a50*/  @P3 VIADD R14, R13.reuse, 0x7 ;  /* 0x000000070d0e3836 */ /* 0x040fe40000000000 */
[----:B------:R-:W-:-:S07]  /*0a60*/  VIADD R13, R13, 0x8 ;  /* 0x000000080d0d7836 */ /* 0x000fce0000000000 */
.L_x_7:
[----:B------:R-:W-:Y:S05]  /*0a70*/  @!P0 BRA `(.L_x_4) ;  /* 0x0000000000ac8947 */ /* 0x000fea0003800000 */
[----:B------:R-:W-:-:S04]  /*0a80*/  LOP3.LUT R10, RZ, R5, RZ, 0x33, !PT ;  /* 0x00000005ff0a7212 */ /* 0x000fc800078e33ff */
[----:B------:R-:W-:-:S04]  /*0a90*/  IADD3 R10, PT, PT, R10, UR4, RZ ;  /* 0x000000040a0a7c10 */ /* 0x000fc8000fffe0ff */
[----:B------:R-:W-:-:S04]  /*0aa0*/  LOP3.LUT R10, R10, 0xffff, RZ, 0xc0, !PT ;  /* 0x0000ffff0a0a7812 */ /* 0x000fc800078ec0ff */
[C---:B------:R-:W-:Y:S02]  /*0ab0*/  LOP3.LUT R12, R10.reuse, 0x7, RZ, 0xc0, !PT ;  /* 0x000000070a0c7812 */ /* 0x040fe400078ec0ff */
[----:B------:R-:W-:-:S03]  /*0ac0*/  LOP3.LUT R10, R10, 0x3, RZ, 0xc0, !PT ;  /* 0x000000030a0a7812 */ /* 0x000fc600078ec0ff */
[----:B------:R-:W-:Y:S01]  /*0ad0*/  VIADD R12, R12, 0xffffffff ;  /* 0xffffffff0c0c7836 */ /* 0x000fe20000000000 */
[----:B------:R-:W-:-:S04]  /*0ae0*/  ISETP.NE.AND P1, PT, R10, RZ, PT ;  /* 0x000000ff0a00720c */ /* 0x000fc80003f25270 */
[----:B------:R-:W-:-:S13]  /*0af0*/  ISETP.GE.U32.AND P0, PT, R12, 0x3, PT ;  /* 0x000000030c00780c */ /* 0x000fda0003f06070 */
[----:B------:R-:W-:Y:S05]  /*0b00*/  @!P0 BRA `(.L_x_8) ;  /* 0x0000000000488947 */ /* 0x000fea0003800000 */
[----:B------:R-:W-:-:S05]  /*0b10*/  IMAD R12, R13, 0x4, R4 ;  /* 0x000000040d0c7824 */ /* 0x000fca00078e0204 */
[----:B------:R-:W1:Y:S04]  /*0b20*/  LDS R16, [R12] ;  /* 0x000000000c107984 */ /* 0x000e680000000800 */
[----:B------:R-:W0:Y:S04]  /*0b30*/  LDS R15, [R12+0x4] ;  /* 0x000004000c0f7984 */ /* 0x000e280000000800 */
[----:B------:R-:W2:Y:S04]  /*0b40*/  LDS R18, [R12+0x8] ;  /* 0x000008000c127984 */ /* 0x000ea80000000800 */
[----:B------:R-:W3:Y:S01]  /*0b50*/  LDS R20, [R12+0xc] ;  /* 0x00000c000c147984 */ /* 0x000ee20000000800 */
[----:B-1----:R-:W-:-:S04]  /*0b60*/  FSETP.GT.AND P0, PT, R16, R17, PT ;  /* 0x000000111000720b */ /* 0x002fc80003f04000 */
[----:B------:R-:W-:Y:S02]  /*0b70*/  FSEL R16, R16, R17, P0 ;  /* 0x0000001110107208 */ /* 0x000fe40000000000 */
        /* <DEDUP_REMOVED lines=8> */
[----:B------:R-:W-:-:S08]  /*0c00*/  @P3 VIADD R14, R13, 0x2 ;  /* 0x000000020d0e3836 */ /* 0x000fd00000000000 */
[C---:B------:R-:W-:Y:S01]  /*0c10*/  @P4 IADD3 R14, PT, PT, R13.reuse, 0x3, RZ ;  /* 0x000000030d0e4810 */ /* 0x040fe20007ffe0ff */
[----:B------:R-:W-:-:S07]  /*0c20*/  VIADD R13, R13, 0x4 ;  /* 0x000000040d0d7836 */ /* 0x000fce0000000000 */
.L_x_8:
[----:B------:R-:W-:Y:S05]  /*0c30*/  @!P1 BRA `(.L_x_4) ;  /* 0x00000000003c9947 */ /* 0x000fea0003800000 */
[----:B------:R-:W-:Y:S01]  /*0c40*/  IMAD R12, R13, 0x4, R4 ;  /* 0x000000040d0c7824 */ /* 0x000fe200078e0204 */
[----:B------:R-:W-:-:S04]  /*0c50*/  ISETP.NE.AND P1, PT, R10, 0x1, PT ;  /* 0x000000010a00780c */ /* 0x000fc80003f25270 */
[----:B------:R-:W1:Y:S02]  /*0c60*/  LDS R4, [R12] ;  /* 0x000000000c047984 */ /* 0x000e640000000800 */
[----:B-1----:R-:W-:-:S04]  /*0c70*/  FSETP.GT.AND P0, PT, R4, R17, PT ;  /* 0x000000110400720b */ /* 0x002fc80003f04000 */
[----:B------:R-:W-:Y:S02]  /*0c80*/  FSEL R17, R4, R17, P0 ;  /* 0x0000001104117208 */ /* 0x000fe40000000000 */
[----:B------:R-:W-:Y:S01]  /*0c90*/  SEL R14, R13, R14, P0 ;  /* 0x0000000e0d0e7207 */ /* 0x000fe20000000000 */
[----:B------:R-:W-:Y:S06]  /*0ca0*/  @!P1 BRA `(.L_x_4) ;  /* 0x0000000000209947 */ /* 0x000fec0003800000 */
[----:B------:R-:W-:Y:S01]  /*0cb0*/  ISETP.NE.AND P1, PT, R10, 0x2, PT ;  /* 0x000000020a00780c */ /* 0x000fe20003f25270 */
[----:B------:R-:W0:-:S12]  /*0cc0*/  LDS R4, [R12+0x4] ;  /* 0x000004000c047984 */ /* 0x000e180000000800 */
[----:B------:R-:W1:Y:S01]  /*0cd0*/  @P1 LDS R10, [R12+0x8] ;  /* 0x000008000c0a1984 */ /* 0x000e620000000800 */
[----:B0-----:R-:W-:-:S04]  /*0ce0*/  FSETP.GT.AND P0, PT, R4, R17, PT ;  /* 0x000000110400720b */ /* 0x001fc80003f04000 */
[----:B------:R-:W-:-:S04]  /*0cf0*/  FSEL R17, R4, R17, P0 ;  /* 0x0000001104117208 */ /* 0x000fc80000000000 */
[----:B-1----:R-:W-:-:S05]  /*0d00*/  FSETP.GT.AND P2, PT, R10, R17, P1 ;  /* 0x000000110a00720b */ /* 0x002fca0000f44000 */
[----:B------:R-:W-:-:S08]  /*0d10*/  @P0 VIADD R14, R13, 0x1 ;  /* 0x000000010d0e0836 */ /* 0x000fd00000000000 */
[----:B------:R-:W-:-:S07]  /*0d20*/  @P2 VIADD R14, R13, 0x2 ;  /* 0x000000020d0e2836 */ /* 0x000fce0000000000 */
.L_x_4:
[----:B------:R-:W0:Y:S01]  /*0d30*/  S2R R13, SR_CgaCtaId ;  /* 0x00000000000d7919 */ /* 0x000e220000008800 */
[----:B------:R-:W-:Y:S02]  /*0d40*/  ISETP.NE.AND P0, PT, R14, R11, PT ;  /* 0x0000000b0e00720c */ /* 0x000fe40003f05270 */
[----:B------:R-:W-:-:S04]  /*0d50*/  MOV R4, 0x400 ;  /* 0x0000040000047802 */ /* 0x000fc80000000f00 */
[----:B0-----:R-:W-:-:S04]  /*0d60*/  LEA R4, R13, R4, 0x18 ;  /* 0x000000040d047211 */ /* 0x001fc800078ec0ff */
[----:B------:R-:W-:-:S03]  /*0d70*/  LEA R19, R11, R4, 0x2 ;  /* 0x000000040b137211 */ /* 0x000fc600078e10ff */
[----:B------:R-:W-:Y:S05]  /*0d80*/  @!P0 BRA `(.L_x_9) ;  /* 0x0000000000208947 */ /* 0x000fea0003800000 */
[----:B------:R-:W-:Y:S01]  /*0d90*/  IMAD R13, R14, 0x4, R4 ;  /* 0x000000040e0d7824 */ /* 0x000fe200078e0204 */
[----:B------:R-:W-:Y:S04]  /*0da0*/  LDS R10, [R8] ;  /* 0x00000000080a7984 */ /* 0x000fe80000000800 */
[----:B------:R-:W0:Y:S04]  /*0db0*/  LDS R15, [R13] ;  /* 0x000000000d0f7984 */ /* 0x000e280000000800 */
[----:B0-----:R-:W-:Y:S04]  /*0dc0*/  STS [R8], R15 ;  /* 0x0000000f08007388 */ /* 0x001fe80000000800 */
[----:B------:R-:W-:Y:S04]  /*0dd0*/  STS [R13], R10 ;  /* 0x0000000a0d007388 */ /* 0x000fe80000000800 */
[----:B------:R-:W0:Y:S04]  /*0de0*/  LDS R12, [R19] ;  /* 0x00000000130c7984 */ /* 0x000e280000000800 */
[----:B------:R2:W-:Y:S04]  /*0df0*/  STS [R19], R10 ;  /* 0x0000000a13007388 */ /* 0x0005e80000000800 */
[----:B0-----:R2:W-:Y:S02]  /*0e00*/  STS [R13], R12 ;  /* 0x0000000c0d007388 */ /* 0x0015e40000000800 */
.L_x_9:
[----:B------:R-:W-:Y:S01]  /*0e10*/  ISETP.NE.AND P0, PT, R2, RZ, PT ;  /* 0x000000ff0200720c */ /* 0x000fe20003f05270 */
[----:B--2---:R-:W0:Y:S01]  /*0e20*/  LDC.64 R12, c[0x0][0x398] ;  /* 0x0000e600ff0c7b82 */ /* 0x004e220000000a00 */
[----:B------:R-:W-:Y:S02]  /*0e30*/  VIADD R7, R7, 0x1 ;  /* 0x0000000107077836 */ /* 0x000fe40000000000 */
[----:B------:R-:W-:-:S05]  /*0e40*/  VIADD R5, R5, 0x1 ;  /* 0x0000000105057836 */ /* 0x000fca0000000000 */
[----:B------:R-:W2:Y:S04]  /*0e50*/  LDC.64 R14, c[0x0][0x390] ;  /* 0x0000e400ff0e7b82 */ /* 0x000ea80000000a00 */
[----:B-1----:R-:W1:Y:S04]  /*0e60*/  @!P0 LDS R17, [R8] ;  /* 0x0000000008118984 */ /* 0x002e680000000800 */
[----:B------:R-:W3:Y:S01]  /*0e70*/  @!P0 LDS R19, [R19] ;  /* 0x0000000013138984 */ /* 0x000ee20000000800 */
[----:B0-----:R-:W-:-:S04]  /*0e80*/  @!P0 IMAD.WIDE.U32 R12, R11, 0x4, R12 ;  /* 0x000000040b0c8825 */ /* 0x001fc800078e000c */
[----:B--2---:R-:W-:-:S04]  /*0e90*/  @!P0 IMAD.WIDE.U32 R14, R11, 0x4, R14 ;  /* 0x000000040b0e8825 */ /* 0x004fc800078e000e */
[----:B------:R-:W-:Y:S01]  /*0ea0*/  IMAD.MOV.U32 R11, RZ, RZ, R6 ;  /* 0x000000ffff0b7224 */ /* 0x000fe200078e0006 */
[----:B-1----:R0:W-:Y:S04]  /*0eb0*/  @!P0 STG.E desc[UR6][R12.64], R17 ;  /* 0x000000110c008986 */ /* 0x0021e8000c101906 */
[----:B---3--:R0:W-:Y:S01]  /*0ec0*/  @!P0 STG.E desc[UR6][R14.64], R19 ;  /* 0x000000130e008986 */ /* 0x0081e2000c101906 */
[----:B------:R-:W-:-:S13]  /*0ed0*/  ISETP.NE.AND P0, PT, R6, R3, PT ;  /* 0x000000030600720c */ /* 0x000fda0003f05270 */
[----:B0-----:R-:W-:Y:S05]  /*0ee0*/  @P0 BRA `(.L_x_10) ;  /* 0xfffffff000d00947 */ /* 0x001fea000383ffff */
.L_x_3:
[----:B------:R-:W0:Y:S08]  /*0ef0*/  LDC R4, c[0x0][0x3a8] ;  /* 0x0000ea00ff047b82 */ /* 0x000e300000000800 */
[----:B------:R-:W-:Y:S01]  /*0f00*/  BAR.SYNC.DEFER_BLOCKING 0x0 ;  /* 0x0000000000007b1d */ /* 0x000fe20000010000 */
[----:B0-----:R-:W-:-:S04]  /*0f10*/  ISETP.GE.AND P0, PT, R4, 0x1, PT ;  /* 0x000000010400780c */ /* 0x001fc80003f06270 */
[----:B------:R-:W-:-:S13]  /*0f20*/  ISETP.NE.OR P0, PT, R2, RZ, !P0 ;  /* 0x000000ff0200720c */ /* 0x000fda0004705670 */
[----:B------:R-:W-:Y:S05]  /*0f30*/  @P0 EXIT ;  /* 0x000000000000094d */ /* 0x000fea0003800000 */
[C---:B------:R-:W-:Y:S01]  /*0f40*/  VIMNMX R4, PT, PT, R9.reuse, R4, PT ;  /* 0x0000000409047248 */ /* 0x040fe20003fe0100 */
[----:B------:R-:W-:Y:S02]  /*0f50*/  HFMA2 R7, -RZ, RZ, 0, 0 ;  /* 0x00000000ff077431 */ /* 0x000fe400000001ff */
[----:B------:R-:W-:Y:S01]  /*0f60*/  IMAD R0, R9, UR5, R0 ;  /* 0x0000000509007c24 */ /* 0x000fe2000f8e0200 */
[C---:B------:R-:W-:Y:S02]  /*0f70*/  ISETP.GE.U32.AND P0, PT, R4.reuse, 0x4, PT ;  /* 0x000000040400780c */ /* 0x040fe40003f06070 */
[----:B------:R-:W-:-:S11]  /*0f80*/  LOP3.LUT R6, R4, 0x3, RZ, 0xc0, !PT ;  /* 0x0000000304067812 */ /* 0x000fd600078ec0ff */
[----:B------:R-:W-:Y:S05]  /*0f90*/  @!P0 BRA `(.L_x_11) ;  /* 0x0000000800748947 */ /* 0x000fea0003800000 */
[----:B------:R-:W0:Y:S01]  /*0fa0*/  LDCU.64 UR4, c[0x0][0x390] ;  /* 0x00007200ff0477ac */ /* 0x000e220008000a00 */
[----:B------:R-:W-:Y:S01]  /*0fb0*/  LOP3.LUT R7, R4, 0x7ffffffc, RZ, 0xc0, !PT ;  /* 0x7ffffffc04077812 */ /* 0x000fe200078ec0ff */
[----:B------:R-:W1:Y:S04]  /*0fc0*/  LDC.64 R2, c[0x0][0x388] ;  /* 0x0000e200ff027b82 */ /* 0x000e680000000a00 */
[----:B------:R-:W-:-:S05]  /*0fd0*/  IMAD.MOV R8, RZ, RZ, -R7 ;  /* 0x000000ffff087224 */ /* 0x000fca00078e0a07 */
[----:B------:R-:W-:Y:S01]  /*0fe0*/  ISETP.GE.AND P0, PT, R8, RZ, PT ;  /* 0x000000ff0800720c */ /* 0x000fe20003f06270 */
[----:B0-----:R-:W-:-:S04]  /*0ff0*/  UIADD3 UR4, UP0, UPT, UR4, 0x8, URZ ;  /* 0x0000000804047890 */ /* 0x001fc8000ff1e0ff */
[----:B------:R-:W-:Y:S02]  /*1000*/  UIADD3.X UR5, UPT, UPT, URZ, UR5, URZ, UP0, !UPT ;  /* 0x00000005ff057290 */ /* 0x000fe400087fe4ff */
[----:B------:R-:W-:-:S04]  /*1010*/  IMAD.U32 R4, RZ, RZ, UR4 ;  /* 0x00000004ff047e24 */ /* 0x000fc8000f8e00ff */
[----:B------:R-:W-:Y:S02]  /*1020*/  IMAD.U32 R5, RZ, RZ, UR5 ;  /* 0x00000005ff057e24 */ /* 0x000fe4000f8e00ff */
[----:B------:R-:W-:Y:S05]  /*1030*/  @P0 BRA `(.L_x_12) ;  /* 0x0000000400ec0947 */ /* 0x000fea0003800000 */
[----:B------:R-:W-:Y:S01]  /*1040*/  IMAD.MOV R10, RZ, RZ, -R8 ;  /* 0x000000ffff0a7224 */ /* 0x000fe200078e0a08 */
[----:B------:R-:W-:-:S04]  /*1050*/  PLOP3.LUT P0, PT, PT, PT, PT, 0x80, 0x8 ;  /* 0x000000000008781c */ /* 0x000fc80003f0f070 */
[----:B------:R-:W-:-:S13]  /*1060*/  ISETP.GT.AND P1, PT, R10, 0xc, PT ;  /* 0x0000000c0a00780c */ /* 0x000fda0003f24270 */
[----:B------:R-:W-:Y:S05]  /*1070*/  @!P1 BRA `(.L_x_13) ;  /* 0x0000000400289947 */ /* 0x000fea0003800000 */
[----:B------:R-:W-:-:S13]  /*1080*/  PLOP3.LUT P0, PT, PT, PT, PT, 0x8, 0x80 ;  /* 0x000000000080781c */ /* 0x000fda0003f0e170 */
.L_x_14:
[----:B--2---:R-:W2:Y:S01]  /*1090*/  LDG.E R12, desc[UR6][R4.64+-0x8] ;  /* 0xfffff806040c7981 */ /* 0x004ea2000c1e1900 */
[----:B------:R-:W0:Y:S01]  /*10a0*/  LDC.64 R10, c[0x0][0x388] ;  /* 0x0000e200ff0a7b82 */ /* 0x000e220000000a00 */
[----:B--2---:R-:W-:Y:S02]  /*10b0*/  IMAD R15, R0, R9, R12 ;  /* 0x00000009000f7224 */ /* 0x004fe400078e020c */
[----:B------:R-:W-:Y:S02]  /*10c0*/  HFMA2 R12, -RZ, RZ, 0, 5.9604644775390625e-08 ;  /* 0x00000001ff0c7431 */ /* 0x000fe400000001ff */
[----:B0-----:R-:W-:-:S05]  /*10d0*/  IMAD.WIDE R14, R15, 0x4, R10 ;  /* 0x000000040f0e7825 */ /* 0x001fca00078e020a */
[----:B------:R0:W-:Y:S04]  /*10e0*/  STG.E desc[UR6][R14.64], R12 ;  /* 0x0000000c0e007986 */ /* 0x0001e8000c101906 */
[----:B------:R-:W2:Y:S02]  /*10f0*/  LDG.E R13, desc[UR6][R4.64+-0x4] ;  /* 0xfffffc06040d7981 */ /* 0x000ea4000c1e1900 */
[----:B--2---:R-:W-:-:S04]  /*1100*/  IMAD R13, R0, R9, R13 ;  /* 0x00000009000d7224 */ /* 0x004fc800078e020d */
[----:B------:R-:W-:-:S05]  /*1110*/  IMAD.WIDE R16, R13, 0x4, R10 ;  /* 0x000000040d107825 */ /* 0x000fca00078e020a */
[----:B------:R2:W-:Y:S04]  /*1120*/  STG.E desc[UR6][R16.64], R12 ;  /* 0x0000000c10007986 */ /* 0x0005e8000c101906 */
[----:B------:R-:W3:Y:S02]  /*1130*/  LDG.E R13, desc[UR6][R4.64] ;  /* 0x00000006040d7981 */ /* 0x000ee4000c1e1900 */
[----:B---3--:R-:W-:-:S04]  /*1140*/  IMAD R13, R0, R9, R13 ;  /* 0x00000009000d7224 */ /* 0x008fc800078e020d */
[----:B------:R-:W-:-:S05]  /*1150*/  IMAD.WIDE R18, R13, 0x4, R10 ;  /* 0x000000040d127825 */ /* 0x000fca00078e020a */
[----:B------:R3:W-:Y:S04]  /*1160*/  STG.E desc[UR6][R18.64], R12 ;  /* 0x0000000c12007986 */ /* 0x0007e8000c101906 */
[----:B------:R-:W4:Y:S02]  /*1170*/  LDG.E R13, desc[UR6][R4.64+0x4] ;  /* 0x00000406040d7981 */ /* 0x000f24000c1e1900 */
[----:B----4-:R-:W-:-:S04]  /*1180*/  IMAD R13, R0, R9, R13 ;  /* 0x00000009000d7224 */ /* 0x010fc800078e020d */
[----:B0-----:R-:W-:-:S05]  /*1190*/  IMAD.WIDE R14, R13, 0x4, R10 ;  /* 0x000000040d0e7825 */ /* 0x001fca00078e020a */
[----:B------:R0:W-:Y:S04]  /*11a0*/  STG.E desc[UR6][R14.64], R12 ;  /* 0x0000000c0e007986 */ /* 0x0001e8000c101906 */
[----:B------:R-:W4:Y:S02]  /*11b0*/  LDG.E R13, desc[UR6][R4.64+0x8] ;  /* 0x00000806040d7981 */ /* 0x000f24000c1e1900 */
[----:B----4-:R-:W-:-:S04]  /*11c0*/  IMAD R13, R0, R9, R13 ;  /* 0x00000009000d7224 */ /* 0x010fc800078e020d */
[----:B--2---:R-:W-:-:S05]  /*11d0*/  IMAD.WIDE R16, R13, 0x4, R10 ;  /* 0x000000040d107825 */ /* 0x004fca00078e020a */
[----:B------:R2:W-:Y:S04]  /*11e0*/  STG.E desc[UR6][R16.64], R12 ;  /* 0x0000000c10007986 */ /* 0x0005e8000c101906 */
[----:B------:R-:W4:Y:S02]  /*11f0*/  LDG.E R13, desc[UR6][R4.64+0xc] ;  /* 0x00000c06040d7981 */ /* 0x000f24000c1e1900 */
[----:B----4-:R-:W-:-:S04]  /*1200*/  IMAD R13, R0, R9, R13 ;  /* 0x00000009000d7224 */ /* 0x010fc800078e020d */
[----:B---3--:R-:W-:-:S05]  /*1210*/  IMAD.WIDE R18, R13, 0x4, R10 ;  /* 0x000000040d127825 */ /* 0x008fca00078e020a */
        /* <DEDUP_REMOVED lines=37> */
[----:B------:R-:W3:Y:S01]  /*1470*/  LDG.E R13, desc[UR6][R4.64+0x34] ;  /* 0x00003406040d7981 */ /* 0x000ee2000c1e1900 */
[----:B------:R-:W-:-:S05]  /*1480*/  VIADD R8, R8, 0x10 ;  /* 0x0000001008087836 */ /* 0x000fca0000000000 */
[----:B------:R-:W-:Y:S01]  /*1490*/  ISETP.GE.AND P1, PT, R8, -0xc, PT ;  /* 0xfffffff40800780c */ /* 0x000fe20003f26270 */
[----:B---3--:R-:W-:-:S04]  /*14a0*/  IMAD R13, R0, R9, R13 ;  /* 0x00000009000d7224 */ /* 0x008fc800078e020d */
[----:B------:R-:W-:Y:S01]  /*14b0*/  IMAD.WIDE R10, R13, 0x4, R10 ;  /* 0x000000040d0a7825 */ /* 0x000fe200078e020a */
[----:B------:R-:W-:-:S04]  /*14c0*/  IADD3 R13, P2, PT, R4, 0x40, RZ ;  /* 0x00000040040d7810 */ /* 0x000fc80007f5e0ff */
[----:B------:R2:W-:Y:S01]  /*14d0*/  STG.E desc[UR6][R10.64], R12 ;  /* 0x0000000c0a007986 */ /* 0x0005e2000c101906 */
[----:B0-----:R-:W-:Y:S02]  /*14e0*/  IMAD.X R14, RZ, RZ, R5, P2 ;  /* 0x000000ffff0e7224 */ /* 0x001fe400010e0605 */
[----:B------:R-:W-:Y:S02]  /*14f0*/  IMAD.MOV.U32 R4, RZ, RZ, R13 ;  /* 0x000000ffff047224 */ /* 0x000fe400078e000d */
[----:B------:R-:W-:Y:S01]  /*1500*/  IMAD.MOV.U32 R5, RZ, RZ, R14 ;  /* 0x000000ffff057224 */ /* 0x000fe200078e000e */
[----:B------:R-:W-:Y:S06]  /*1510*/  @!P1 BRA `(.L_x_14) ;  /* 0xfffffff800dc9947 */ /* 0x000fec000383ffff */
.L_x_13:
[----:B--2---:R-:W-:-:S04]  /*1520*/  IADD3 R10, PT, PT, -R8, RZ, RZ ;  /* 0x000000ff080a7210 */ /* 0x004fc80007ffe1ff */
[----:B------:R-:W-:-:S13]  /*1530*/  ISETP.GT.AND P1, PT, R10, 0x4, PT ;  /* 0x000000040a00780c */ /* 0x000fda0003f24270 */
[----:B------:R-:W-:Y:S05]  /*1540*/  @!P1 BRA `(.L_x_15) ;  /* 0x0000000000a09947 */ /* 0x000fea0003800000 */
[----:B------:R-:W2:Y:S01]  /*1550*/  LDG.E R12, desc[UR6][R4.64+-0x8] ;  /* 0xfffff806040c7981 */ /* 0x000ea2000c1e1900 */
[----:B------:R-:W0:Y:S01]  /*1560*/  LDC.64 R10, c[0x0][0x388] ;  /* 0x0000e200ff0a7b82 */ /* 0x000e220000000a00 */
[----:B--2---:R-:W-:Y:S02]  /*1570*/  IMAD R15, R0, R9, R12 ;  /* 0x00000009000f7224 */ /* 0x004fe400078e020c */
[----:B------:R-:W-:Y:S02]  /*1580*/  IMAD.MOV.U32 R12, RZ, RZ, 0x1 ;  /* 0x00000001ff0c7424 */ /* 0x000fe400078e00ff */
        /* <DEDUP_REMOVED lines=26> */
[----:B------:R-:W4:Y:S01]  /*1730*/  LDG.E R13, desc[UR6][R4.64+0x14] ;  /* 0x00001406040d7981 */ /* 0x000f22000c1e1900 */
[----:B------:R-:W-:Y:S01]  /*1740*/  PLOP3.LUT P0, PT, PT, PT, PT, 0x8, 0x80 ;  /* 0x000000000080781c */ /* 0x000fe20003f0e170 */
[----:B------:R-:W-:Y:S02]  /*1750*/  VIADD R8, R8, 0x8 ;  /* 0x0000000808087836 */ /* 0x000fe40000000000 */
[----:B----4-:R-:W-:-:S04]  /*1760*/  IMAD R13, R0, R9, R13 ;  /* 0x00000009000d7224 */ /* 0x010fc800078e020d */
[----:B------:R-:W-:Y:S01]  /*1770*/  IMAD.WIDE R10, R13, 0x4, R10 ;  /* 0x000000040d0a7825 */ /* 0x000fe200078e020a */
[----:B------:R-:W-:-:S04]  /*1780*/  IADD3 R13, P1, PT, R4, 0x20, RZ ;  /* 0x00000020040d7810 */ /* 0x000fc80007f3e0ff */
[----:B------:R3:W-:Y:S01]  /*1790*/  STG.E desc[UR6][R10.64], R12 ;  /* 0x0000000c0a007986 */ /* 0x0007e2000c101906 */
[----:B--2---:R-:W-:Y:S02]  /*17a0*/  IMAD.X R16, RZ, RZ, R5, P1 ;  /* 0x000000ffff107224 */ /* 0x004fe400008e0605 */
[----:B------:R-:W-:-:S03]  /*17b0*/  IMAD.MOV.U32 R4, RZ, RZ, R13 ;  /* 0x000000ffff047224 */ /* 0x000fc600078e000d */
[----:B------:R-:W-:-:S07]  /*17c0*/  MOV R5, R16 ;  /* 0x0000001000057202 */ /* 0x000fce0000000f00 */
.L_x_15:
[----:B------:R-:W-:-:S13]  /*17d0*/  ISETP.NE.OR P0, PT, R8, RZ, P0 ;  /* 0x000000ff0800720c */ /* 0x000fda0000705670 */
[----:B------:R-:W-:Y:S05]  /*17e0*/  @!P0 BRA `(.L_x_11) ;  /* 0x0000000000608947 */ /* 0x000fea0003800000 */
.L_x_12:
[----:B--23--:R-:W2:Y:S01]  /*17f0*/  LDG.E R10, desc[UR6][R4.64+-0x8] ;  /* 0xfffff806040a7981 */ /* 0x00cea2000c1e1900 */
[----:B------:R-:W-:Y:S02]  /*1800*/  IMAD.MOV.U32 R19, RZ, RZ, 0x1 ;  /* 0x00000001ff137424 */ /* 0x000fe400078e00ff */
[----:B--2---:R-:W-:-:S04]  /*1810*/  IMAD R11, R0, R9, R10 ;  /* 0x00000009000b7224 */ /* 0x004fc800078e020a */
[----:B-1----:R-:W-:-:S05]  /*1820*/  IMAD.WIDE R10, R11, 0x4, R2 ;  /* 0x000000040b0a7825 */ /* 0x002fca00078e0202 */
        /* <DEDUP_REMOVED lines=9> */
[----:B------:R-:W3:Y:S01]  /*18c0*/  LDG.E R16, desc[UR6][R4.64+0x4] ;  /* 0x0000040604107981 */ /* 0x000ee2000c1e1900 */
[----:B------:R-:W-:-:S05]  /*18d0*/  VIADD R8, R8, 0x4 ;  /* 0x0000000408087836 */ /* 0x000fca0000000000 */
[----:B------:R-:W-:Y:S01]  /*18e0*/  ISETP.NE.AND P0, PT, R8, RZ, PT ;  /* 0x000000ff0800720c */ /* 0x000fe20003f05270 */
[----:B---3--:R-:W-:Y:S01]  /*18f0*/  IMAD R17, R0, R9, R16 ;  /* 0x0000000900117224 */ /* 0x008fe200078e0210 */
[----:B------:R-:W-:-:S03]  /*1900*/  IADD3 R16, P1, PT, R4, 0x10, RZ ;  /* 0x0000001004107810 */ /* 0x000fc60007f3e0ff */
[----:B0-----:R-:W-:-:S04]  /*1910*/  IMAD.WIDE R10, R17, 0x4, R2 ;  /* 0x00000004110a7825 */ /* 0x001fc800078e0202 */
[----:B------:R-:W-:Y:S01]  /*1920*/  IMAD.X R17, RZ, RZ, R5, P1 ;  /* 0x000000ffff117224 */ /* 0x000fe200008e0605 */
[----:B------:R2:W-:Y:S01]  /*1930*/  STG.E desc[UR6][R10.64], R19 ;  /* 0x000000130a007986 */ /* 0x0005e2000c101906 */
[----:B------:R-:W-:-:S03]  /*1940*/  IMAD.MOV.U32 R4, RZ, RZ, R16 ;  /* 0x000000ffff047224 */ /* 0x000fc600078e0010 */
[----:B------:R-:W-:Y:S01]  /*1950*/  MOV R5, R17 ;  /* 0x0000001100057202 */ /* 0x000fe20000000f00 */
[----:B------:R-:W-:Y:S06]  /*1960*/  @P0 BRA `(.L_x_12) ;  /* 0xfffffffc00a00947 */ /* 0x000fec000383ffff */
.L_x_11:
[----:B------:R-:W-:-:S13]  /*1970*/  ISETP.NE.AND P0, PT, R6, RZ, PT ;  /* 0x000000ff0600720c */ /* 0x000fda0003f05270 */
[----:B------:R-:W-:Y:S05]  /*1980*/  @!P0 EXIT ;  /* 0x000000000000894d */ /* 0x000fea0003800000 */
[----:B------:R-:W0:Y:S01]  /*1990*/  LDC.64 R4, c[0x0][0x390] ;  /* 0x0000e400ff047b82 */ /* 0x000e220000000a00 */
[----:B------:R-:W-:-:S07]  /*19a0*/  IMAD.MOV R8, RZ, RZ, -R6 ;  /* 0x000000ffff087224 */ /* 0x000fce00078e0a06 */
[----:B-1----:R-:W1:Y:S01]  /*19b0*/  LDC.64 R2, c[0x0][0x388] ;  /* 0x0000e200ff027b82 */ /* 0x002e620000000a00 */
[----:B0-----:R-:W-:-:S04]  /*19c0*/  IMAD.WIDE.U32 R4, R7, 0x4, R4 ;  /* 0x0000000407047825 */ /* 0x001fc800078e0004 */
[----:B--23--:R-:W-:Y:S02]  /*19d0*/  IMAD.MOV.U32 R10, RZ, RZ, R4 ;  /* 0x000000ffff0a7224 */ /* 0x00cfe400078e0004 */
[----:B------:R-:W-:-:S07]  /*19e0*/  IMAD.MOV.U32 R11, RZ, RZ, R5 ;  /* 0x000000ffff0b7224 */ /* 0x000fce00078e0005 */
.L_x_16:
[----:B------:R-:W-:Y:S01]  /*19f0*/  IMAD.MOV.U32 R6, RZ, RZ, R10 ;  /* 0x000000ffff067224 */ /* 0x000fe200078e000a */
[----:B------:R-:W-:-:S05]  /*1a00*/  MOV R7, R11 ;  /* 0x0000000b00077202 */ /* 0x000fca0000000f00 */
[----:B0-----:R-:W2:Y:S01]  /*1a10*/  LDG.E R4, desc[UR6][R6.64] ;  /* 0x0000000606047981 */ /* 0x001ea2000c1e1900 */
[----:B------:R-:W-:Y:S01]  /*1a20*/  IMAD.MOV.U32 R13, RZ, RZ, 0x1 ;  /* 0x00000001ff0d7424 */ /* 0x000fe200078e00ff */
[----:B------:R-:W-:Y:S01]  /*1a30*/  IADD3 R10, P1, PT, R10, 0x4, RZ ;  /* 0x000000040a0a7810 */ /* 0x000fe20007f3e0ff */
[----:B------:R-:W-:-:S04]  /*1a40*/  VIADD R8, R8, 0x1 ;  /* 0x0000000108087836 */ /* 0x000fc80000000000 */
[----:B------:R-:W-:Y:S01]  /*1a50*/  IMAD.X R11, RZ, RZ, R11, P1 ;  /* 0x000000ffff0b7224 */ /* 0x000fe200008e060b */
[----:B------:R-:W-:Y:S01]  /*1a60*/  ISETP.NE.AND P0, PT, R8, RZ, PT ;  /* 0x000000ff0800720c */ /* 0x000fe20003f05270 */
[----:B--2---:R-:W-:-:S04]  /*1a70*/  IMAD R5, R0, R9, R4 ;  /* 0x0000000900057224 */ /* 0x004fc800078e0204 */
[----:B-1----:R-:W-:-:S05]  /*1a80*/  IMAD.WIDE R4, R5, 0x4, R2 ;  /* 0x0000000405047825 */ /* 0x002fca00078e0202 */
[----:B------:R0:W-:Y:S03]  /*1a90*/  STG.E desc[UR6][R4.64], R13 ;  /* 0x0000000d04007986 */ /* 0x0001e6000c101906 */
[----:B------:R-:W-:Y:S05]  /*1aa0*/  @P0 BRA `(.L_x_16) ;  /* 0xfffffffc00d00947 */ /* 0x000fea000383ffff */
[----:B------:R-:W-:Y:S05]  /*1ab0*/  EXIT ;  /* 0x000000000000794d */ /* 0x000fea0003800000 */
.L_x_17:
[----:B------:R-:W-:-:S00]  /*1ac0*/  BRA `(.L_x_17) ;  /* 0xfffffffc00fc7947 */ /* 0x000fc0000383ffff */
[----:B------:R-:W-:-:S00]  /*1ad0*/  NOP ;  /* 0x0000000000007918 */ /* 0x000fc00000000000 */
        /* <DEDUP_REMOVED lines=10> */
.L_x_504:


//--------------------- .text._Z21sparse_softmax_kernelPKfPKiPfii --------------------------
	.section	.text._Z21sparse_softmax_kernelPKfPKiPfii,"ax",@progbits
	.align	128
        .global         _Z21sparse_softmax_kernelPKfPKiPfii
        .type           _Z21sparse_softmax_kernelPKfPKiPfii,@function
        .size           _Z21sparse_softmax_kernelPKfPKiPfii,(.L_x_499 - _Z21sparse_softmax_kernelPKfPKiPfii)
        .other          _Z21sparse_softmax_kernelPKfPKiPfii,@"STO_CUDA_ENTRY STV_DEFAULT"
_Z21sparse_softmax_kernelPKfPKiPfii:
.text._Z21sparse_softmax_kernelPKfPKiPfii:
[----:B------:R-:W-:Y:S01]  /*0000*/  LDC R1, c[0x0][0x37c] ;  /* 0x0000df00ff017b82 */ /* 0x000fe20000000800 */
[----:B------:R-:W0:Y:S07]  /*0010*/  S2R R2, SR_CTAID.Y ;  /* 0x0000000000027919 */ /* 0x000e2e0000002600 */
[----:B------:R-:W0:Y:S08]  /*0020*/  LDC.64 R6, c[0x0][0x398] ;  /* 0x0000e600ff067b82 */ /* 0x000e300000000a00 */
[----:B------:R-:W1:Y:S01]  /*0030*/  S2UR UR6, SR_CTAID.X ;  /* 0x00000000000679c3 */ /* 0x000e620000002500 */
[----:B0-----:R-:W-:-:S04]  /*0040*/  ISETP.GE.AND P0, PT, R2, R7, PT ;  /* 0x000000070200720c */ /* 0x001fc80003f06270 */
[----:B-1----:R-:W-:-:S13]  /*0050*/  ISETP.LE.OR P0, PT, R6, UR6, P0 ;  /* 0x0000000606007c0c */ /* 0x002fda0008703670 */
[----:B------:R-:W-:Y:S05]  /*0060*/  @P0 EXIT ;  /* 0x000000000000094d */ /* 0x000fea0003800000 */
[----:B------:R-:W0:Y:S01]  /*0070*/  S2R R0, SR_TID.Y ;  /* 0x0000000000007919 */ /* 0x000e220000002200 */
[----:B------:R-:W1:Y:S01]  /*0080*/  LDCU UR4, c[0x0][0x360] ;  /* 0x00006c00ff0477ac */ /* 0x000e620008000800 */
[----:B------:R-:W-:Y:S01]  /*0090*/  IMAD R2, R7, UR6, R2 ;  /* 0x0000000607027c24 */ /* 0x000fe2000f8e0202 */
[----:B------:R-:W-:Y:S01]  /*00a0*/  BSSY.RECONVERGENT B0, `(.L_x_18) ;  /* 0x00000c4000007945 */ /* 0x000fe20003800200 */
[----:B------:R-:W0:Y:S01]  /*00b0*/  S2R R5, SR_TID.Z ;  /* 0x0000000000057919 */ /* 0x000e220000002300 */
[----:B------:R-:W0:Y:S01]  /*00c0*/  LDCU UR5, c[0x0][0x364] ;  /* 0x00006c80ff0577ac */ /* 0x000e220008000800 */
[----:B------:R-:W-:Y:S01]  /*00d0*/  MOV R10, 0xff800000 ;  /* 0xff800000000a7802 */ /* 0x000fe20000000f00 */
[----:B------:R-:W-:Y:S01]  /*00e0*/  IMAD R17, R2, R7, RZ ;  /* 0x0000000702117224 */ /* 0x000fe200078e02ff */
[----:B------:R-:W1:Y:S01]  /*00f0*/  S2R R3, SR_TID.X ;  /* 0x0000000000037919 */ /* 0x000e620000002100 */
[----:B0-----:R-:W-:-:S04]  /*0100*/  IMAD R0, R5, UR5, R0 ;  /* 0x0000000505007c24 */ /* 0x001fc8000f8e0200 */
[----:B-1----:R-:W-:Y:S01]  /*0110*/  IMAD R0, R0, UR4, R3 ;  /* 0x0000000400007c24 */ /* 0x002fe2000f8e0203 */
[----:B------:R-:W0:Y:S04]  /*0120*/  LDCU.64 UR4, c[0x0][0x358] ;  /* 0x00006b00ff0477ac */ /* 0x000e280008000a00 */
[----:B------:R-:W-:-:S04]  /*0130*/  LOP3.LUT R0, R0, 0x1f, RZ, 0xc0, !PT ;  /* 0x0000001f00007812 */ /* 0x000fc800078ec0ff */
[----:B------:R-:W-:-:S13]  /*0140*/  ISETP.GE.U32.AND P0, PT, R0, R7, PT ;  /* 0x000000070000720c */ /* 0x000fda0003f06070 */
[----:B0-----:R-:W-:Y:S05]  /*0150*/  @P0 BRA `(.L_x_19) ;  /* 0x0000000800e00947 */ /* 0x001fea0003800000 */
[----:B------:R-:W-:Y:S01]  /*0160*/  LOP3.LUT R2, RZ, R0, RZ, 0x33, !PT ;  /* 0x00000000ff027212 */ /* 0x000fe200078e33ff */
[----:B------:R-:W-:Y:S01]  /*0170*/  BSSY.RECONVERGENT B1, `(.L_x_20) ;  /* 0x000005b000017945 */ /* 0x000fe20003800200 */
[----:B------:R-:W-:Y:S01]  /*0180*/  MOV R10, 0xff800000 ;  /* 0xff800000000a7802 */ /* 0x000fe20000000f00 */
[----:B------:R-:W-:Y:S02]  /*0190*/  IMAD.MOV.U32 R12, RZ, RZ, R0 ;  /* 0x000000ffff0c7224 */ /* 0x000fe400078e0000 */
[----:B------:R-:W-:-:S05]  /*01a0*/  IMAD.IADD R2, R2, 0x1, R7 ;  /* 0x0000000102027824 */ /* 0x000fca00078e0207 */
[C---:B------:R-:W-:Y:S02]  /*01b0*/  ISETP.GE.U32.AND P1, PT, R2.reuse, 0x1e0, PT ;  /* 0x000001e00200780c */ /* 0x040fe40003f26070 */
[----:B------:R-:W-:-:S04]  /*01c0*/  LEA.HI R11, R2, 0x1, RZ, 0x1b ;  /* 0x00000001020b7811 */ /* 0x000fc800078fd8ff */
[----:B------:R-:W-:-:S04]  /*01d0*/  LOP3.LUT R20, R11, 0xf, RZ, 0xc0, !PT ;  /* 0x0000000f0b147812 */ /* 0x000fc800078ec0ff */
[----:B------:R-:W-:-:S03]  /*01e0*/  ISETP.NE.AND P0, PT, R20, RZ, PT ;  /* 0x000000ff1400720c */ /* 0x000fc60003f05270 */
[----:B------:R-:W-:Y:S10]  /*01f0*/  @!P1 BRA `(.L_x_21) ;  /* 0x0000000400489947 */ /* 0x000ff40003800000 */
[----:B------:R-:W0:Y:S01]  /*0200*/  LDC.64 R4, c[0x0][0x388] ;  /* 0x0000e200ff047b82 */ /* 0x000e220000000a00 */
[----:B------:R-:W-:Y:S01]  /*0210*/  LOP3.LUT R14, R11, 0xffffff0, RZ, 0xc0, !PT ;  /* 0x0ffffff00b0e7812 */ /* 0x000fe200078ec0ff */
[----:B------:R-:W-:Y:S01]  /*0220*/  IMAD.MOV.U32 R10, RZ, RZ, -0x800000 ;  /* 0xff800000ff0a7424 */ /* 0x000fe200078e00ff */
[-C--:B------:R-:W-:Y:S02]  /*0230*/  IADD3 R13, PT, PT, R17, R0.reuse, RZ ;  /* 0x00000000110d7210 */ /* 0x080fe40007ffe0ff */
[----:B------:R-:W-:Y:S01]  /*0240*/  MOV R12, R0 ;  /* 0x00000000000c7202 */ /* 0x000fe20000000f00 */
[----:B------:R-:W-:Y:S02]  /*0250*/  IMAD.MOV R14, RZ, RZ, -R14 ;  /* 0x000000ffff0e7224 */ /* 0x000fe400078e0a0e */
[----:B------:R-:W1:Y:S01]  /*0260*/  LDC.64 R2, c[0x0][0x380] ;  /* 0x0000e000ff027b82 */ /* 0x000e620000000a00 */
[----:B0-----:R-:W-:-:S05]  /*0270*/  IADD3 R4, P1, PT, R4, 0x400, RZ ;  /* 0x0000040004047810 */ /* 0x001fca0007f3e0ff */
[----:B------:R-:W-:Y:S01]  /*0280*/  IMAD.X R5, RZ, RZ, R5, P1 ;  /* 0x000000ffff057224 */ /* 0x000fe200008e0605 */
[----:B-1----:R-:W-:-:S04]  /*0290*/  IADD3 R2, P2, PT, R2, 0x400, RZ ;  /* 0x0000040002027810 */ /* 0x002fc80007f5e0ff */
[----:B------:R-:W-:-:S09]  /*02a0*/  IADD3.X R3, PT, PT, RZ, R3, RZ, P2, !PT ;  /* 0x00000003ff037210 */ /* 0x000fd200017fe4ff */
.L_x_22:
[----:B------:R-:W-:-:S05]  /*02b0*/  IMAD.WIDE R8, R13, 0x4, R4 ;  /* 0x000000040d087825 */ /* 0x000fca00078e0204 */
[----:B------:R-:W2:Y:S04]  /*02c0*/  LDG.E.CONSTANT R18, desc[UR4][R8.64+-0x400] ;  /* 0xfffc000408127981 */ /* 0x000ea8000c1e9900 */
[----:B------:R-:W3:Y:S04]  /*02d0*/  LDG.E.CONSTANT R6, desc[UR4][R8.64+-0x380] ;  /* 0xfffc800408067981 */ /* 0x000ee8000c1e9900 */
[----:B------:R-:W4:Y:S04]  /*02e0*/  LDG.E.CONSTANT R7, desc[UR4][R8.64+-0x300] ;  /* 0xfffd000408077981 */ /* 0x000f28000c1e9900 */
[----:B------:R-:W5:Y:S04]  /*02f0*/  LDG.E.CONSTANT R15, desc[UR4][R8.64+-0x280] ;  /* 0xfffd8004080f7981 */ /* 0x000f68000c1e9900 */
[----:B------:R-:W5:Y:S04]  /*0300*/  LDG.E.CONSTANT R16, desc[UR4][R8.64+-0x200] ;  /* 0xfffe000408107981 */ /* 0x000f68000c1e9900 */
[----:B------:R-:W5:Y:S04]  /*0310*/  LDG.E.CONSTANT R22, desc[UR4][R8.64+-0x100] ;  /* 0xffff000408167981 */ /* 0x000f68000c1e9900 */
[----:B------:R-:W5:Y:S04]  /*0320*/  LDG.E.CONSTANT R24, desc[UR4][R8.64+-0x80] ;  /* 0xffff800408187981 */ /* 0x000f68000c1e9900 */
[----:B------:R-:W5:Y:S04]  /*0330*/  LDG.E.CONSTANT R26, desc[UR4][R8.64] ;  /* 0x00000004081a7981 */ /* 0x000f68000c1e9900 */
[----:B------:R-:W5:Y:S01]  /*0340*/  LDG.E.CONSTANT R27, desc[UR4][R8.64+0x80] ;  /* 0x00008004081b7981 */ /* 0x000f62000c1e9900 */
[----:B--2---:R-:W-:-:S03]  /*0350*/  ISETP.NE.AND P5, PT, R18, 0x1, PT ;  /* 0x000000011200780c */ /* 0x004fc60003fa5270 */
[----:B------:R-:W2:Y:S01]  /*0360*/  LDG.E.CONSTANT R18, desc[UR4][R8.64+-0x180] ;  /* 0xfffe800408127981 */ /* 0x000ea2000c1e9900 */
[----:B---3--:R-:W-:Y:S02]  /*0370*/  ISETP.NE.AND P4, PT, R6, 0x1, PT ;  /* 0x000000010600780c */ /* 0x008fe40003f85270 */
[----:B----4-:R-:W-:Y:S01]  /*0380*/  ISETP.NE.AND P3, PT, R7, 0x1, PT ;  /* 0x000000010700780c */ /* 0x010fe20003f65270 */
[----:B------:R-:W-:Y:S01]  /*0390*/  IMAD.WIDE R6, R13, 0x4, R2 ;  /* 0x000000040d067825 */ /* 0x000fe200078e0202 */
[----:B-----5:R-:W-:-:S05]  /*03a0*/  ISETP.NE.AND P1, PT, R15, 0x1, PT ;  /* 0x000000010f00780c */ /* 0x020fca0003f25270 */
[----:B------:R-:W3:Y:S04]  /*03b0*/  @!P5 LDG.E.CONSTANT R19, desc[UR4][R6.64+-0x400] ;  /* 0xfffc00040613d981 */ /* 0x000ee8000c1e9900 */
[----:B------:R-:W4:Y:S04]  /*03c0*/  @!P4 LDG.E.CONSTANT R21, desc[UR4][R6.64+-0x380] ;  /* 0xfffc80040615c981 */ /* 0x000f28000c1e9900 */
[----:B------:R-:W5:Y:S01]  /*03d0*/  @!P3 LDG.E.CONSTANT R23, desc[UR4][R6.64+-0x300] ;  /* 0xfffd00040617b981 */ /* 0x000f62000c1e9900 */
[----:B------:R-:W-:-:S03]  /*03e0*/  ISETP.NE.AND P2, PT, R16, 0x1, PT ;  /* 0x000000011000780c */ /* 0x000fc60003f45270 */
[----:B------:R-:W5:Y:S04]  /*03f0*/  @!P1 LDG.E.CONSTANT R25, desc[UR4][R6.64+-0x280] ;  /* 0xfffd800406199981 */ /* 0x000f68000c1e9900 */
[----:B------:R-:W5:Y:S06]  /*0400*/  LDG.E.CONSTANT R16, desc[UR4][R8.64+0x100] ;  /* 0x0001000408107981 */ /* 0x000f6c000c1e9900 */
[----:B------:R-:W5:Y:S01]  /*0410*/  @!P2 LDG.E.CONSTANT R15, desc[UR4][R6.64+-0x200] ;  /* 0xfffe0004060fa981 */ /* 0x000f62000c1e9900 */
[----:B--2---:R-:W-:-:S03]  /*0420*/  ISETP.NE.AND P6, PT, R18, 0x1, PT ;  /* 0x000000011200780c */ /* 0x004fc60003fc5270 */
[----:B------:R-:W2:Y:S01]  /*0430*/  LDG.E.CONSTANT R18, desc[UR4][R8.64+0x180] ;  /* 0x0001800408127981 */ /* 0x000ea2000c1e9900 */
[----:B---3--:R-:W-:Y:S02]  /*0440*/  @!P5 FMNMX R10, R10, R19, !PT ;  /* 0x000000130a0ad209 */ /* 0x008fe40007800000 */
[----:B------:R-:W-:-:S07]  /*0450*/  ISETP.NE.AND P5, PT, R22, 0x1, PT ;  /* 0x000000011600780c */ /* 0x000fce0003fa5270 */
[----:B------:R-:W3:Y:S01]  /*0460*/  @!P6 LDG.E.CONSTANT R19, desc[UR4][R6.64+-0x180] ;  /* 0xfffe80040613e981 */ /* 0x000ee2000c1e9900 */
[----:B----4-:R-:W-:Y:S02]  /*0470*/  @!P4 FMNMX R10, R10, R21, !PT ;  /* 0x000000150a0ac209 */ /* 0x010fe40007800000 */
[----:B------:R-:W-:Y:S01]  /*0480*/  ISETP.NE.AND P4, PT, R24, 0x1, PT ;  /* 0x000000011800780c */ /* 0x000fe20003f85270 */
[----:B------:R-:W4:Y:S01]  /*0490*/  LDG.E.CONSTANT R22, desc[UR4][R8.64+0x200] ;  /* 0x0002000408167981 */ /* 0x000f22000c1e9900 */
[----:B-----5:R-:W-:Y:S02]  /*04a0*/  @!P3 FMNMX R10, R10, R23, !PT ;  /* 0x000000170a0ab209 */ /* 0x020fe40007800000 */
[----:B------:R-:W-:Y:S01]  /*04b0*/  ISETP.NE.AND P3, PT, R26, 0x1, PT ;  /* 0x000000011a00780c */ /* 0x000fe20003f65270 */
[----:B------:R-:W5:Y:S01]  /*04c0*/  LDG.E.CONSTANT R24, desc[UR4][R8.64+0x280] ;  /* 0x0002800408187981 */ /* 0x000f62000c1e9900 */
[----:B------:R-:W-:Y:S02]  /*04d0*/  @!P1 FMNMX R10, R10, R25, !PT ;  /* 0x000000190a0a9209 */ /* 0x000fe40007800000 */
[----:B------:R-:W-:Y:S01]  /*04e0*/  ISETP.NE.AND P1, PT, R27, 0x1, PT ;  /* 0x000000011b00780c */ /* 0x000fe20003f25270 */
[----:B------:R-:W4:Y:S04]  /*04f0*/  @!P5 LDG.E.CONSTANT R21, desc[UR4][R6.64+-0x100] ;  /* 0xffff00040615d981 */ /* 0x000f28000c1e9900 */
[----:B------:R-:W5:Y:S04]  /*0500*/  @!P4 LDG.E.CONSTANT R23, desc[UR4][R6.64+-0x80] ;  /* 0xffff80040617c981 */ /* 0x000f68000c1e9900 */
[----:B------:R-:W5:Y:S01]  /*0510*/  @!P3 LDG.E.CONSTANT R25, desc[UR4][R6.64] ;  /* 0x000000040619b981 */ /* 0x000f62000c1e9900 */
[----:B------:R-:W-:-:S03]  /*0520*/  @!P2 FMNMX R10, R10, R15, !PT ;  /* 0x0000000f0a0aa209 */ /* 0x000fc60007800000 */
[----:B------:R-:W5:Y:S04]  /*0530*/  LDG.E.CONSTANT R26, desc[UR4][R8.64+0x300] ;  /* 0x00030004081a7981 */ /* 0x000f68000c1e9900 */
[----:B------:R-:W5:Y:S04]  /*0540*/  @!P1 LDG.E.CONSTANT R15, desc[UR4][R6.64+0x80] ;  /* 0x00008004060f9981 */ /* 0x000f68000c1e9900 */
[----:B------:R-:W5:Y:S01]  /*0550*/  LDG.E.CONSTANT R27, desc[UR4][R8.64+0x380] ;  /* 0x00038004081b7981 */ /* 0x000f62000c1e9900 */
[----:B------:R-:W-:-:S13]  /*0560*/  ISETP.NE.AND P2, PT, R16, 0x1, PT ;  /* 0x000000011000780c */ /* 0x000fda0003f45270 */
[----:B------:R-:W5:Y:S01]  /*0570*/  @!P2 LDG.E.CONSTANT R9, desc[UR4][R6.64+0x100] ;  /* 0x000100040609a981 */ /* 0x000f62000c1e9900 */
[----:B---3--:R-:W-:Y:S02]  /*0580*/  @!P6 FMNMX R10, R10, R19, !PT ;  /* 0x000000130a0ae209 */ /* 0x008fe40007800000 */
[----:B--2---:R-:W-:Y:S02]  /*0590*/  ISETP.NE.AND P6, PT, R18, 0x1, PT ;  /* 0x000000011200780c */ /* 0x004fe40003fc5270 */
[----:B----4-:R-:W-:Y:S02]  /*05a0*/  @!P5 FMNMX R10, R10, R21, !PT ;  /* 0x000000150a0ad209 */ /* 0x010fe40007800000 */
[----:B------:R-:W-:-:S09]  /*05b0*/  ISETP.NE.AND P5, PT, R22, 0x1, PT ;  /* 0x000000011600780c */ /* 0x000fd20003fa5270 */
[----:B------:R-:W2:Y:S01]  /*05c0*/  @!P6 LDG.E.CONSTANT R19, desc[UR4][R6.64+0x180] ;  /* 0x000180040613e981 */ /* 0x000ea2000c1e9900 */
[----:B-----5:R-:W-:Y:S02]  /*05d0*/  @!P4 FMNMX R10, R10, R23, !PT ;  /* 0x000000170a0ac209 */ /* 0x020fe40007800000 */
[----:B------:R-:W-:Y:S02]  /*05e0*/  ISETP.NE.AND P4, PT, R24, 0x1, PT ;  /* 0x000000011800780c */ /* 0x000fe40003f85270 */
[----:B------:R-:W-:Y:S02]  /*05f0*/  @!P3 FMNMX R10, R10, R25, !PT ;  /* 0x000000190a0ab209 */ /* 0x000fe40007800000 */
[----:B------:R-:W-:Y:S02]  /*0600*/  ISETP.NE.AND P3, PT, R26, 0x1, PT ;  /* 0x000000011a00780c */ /* 0x000fe40003f65270 */
[----:B------:R-:W-:Y:S02]  /*0610*/  @!P1 FMNMX R10, R10, R15, !PT ;  /* 0x0000000f0a0a9209 */ /* 0x000fe40007800000 */
[----:B------:R-:W3:Y:S01]  /*0620*/  @!P5 LDG.E.CONSTANT R15, desc[UR4][R6.64+0x200] ;  /* 0x00020004060fd981 */ /* 0x000ee2000c1e9900 */
[----:B------:R-:W-:-:S04]  /*0630*/  ISETP.NE.AND P1, PT, R27, 0x1, PT ;  /* 0x000000011b00780c */ /* 0x000fc80003f25270 */
[----:B------:R-:W4:Y:S04]  /*0640*/  @!P4 LDG.E.CONSTANT R21, desc[UR4][R6.64+0x280] ;  /* 0x000280040615c981 */ /* 0x000f28000c1e9900 */
[----:B------:R-:W5:Y:S05]  /*0650*/  @!P3 LDG.E.CONSTANT R23, desc[UR4][R6.64+0x300] ;  /* 0x000300040617b981 */ /* 0x000f6a000c1e9900 */
[----:B------:R-:W5:Y:S01]  /*0660*/  @!P1 LDG.E.CONSTANT R25, desc[UR4][R6.64+0x380] ;  /* 0x0003800406199981 */ /* 0x000f62000c1e9900 */
[----:B------:R-:W-:-:S02]  /*0670*/  @!P2 FMNMX R10, R10, R9, !PT ;  /* 0x000000090a0aa209 */ /* 0x000fc40007800000 */
[----:B------:R-:W-:-:S04]  /*0680*/  IADD3 R14, PT, PT, R14, 0x10, RZ ;  /* 0x000000100e0e7810 */ /* 0x000fc80007ffe0ff */
[----:B------:R-:W-:Y:S01]  /*0690*/  ISETP.NE.AND P2, PT, R14, RZ, PT ;  /* 0x000000ff0e00720c */ /* 0x000fe20003f45270 */
[----:B------:R-:W-:Y:S01]  /*06a0*/  VIADD R12, R12, 0x200 ;  /* 0x000002000c0c7836 */ /* 0x000fe20000000000 */
[----:B------:R-:W-:Y:S02]  /*06b0*/  IADD3 R13, PT, PT, R13, 0x200, RZ ;  /* 0x000002000d0d7810 */ /* 0x000fe40007ffe0ff */
[----:B--2---:R-:W-:-:S04]  /*06c0*/  @!P6 FMNMX R10, R10, R19, !PT ;  /* 0x000000130a0ae209 */ /* 0x004fc80007800000 */
[----:B---3--:R-:W-:-:S04]  /*06d0*/  @!P5 FMNMX R10, R10, R15, !PT ;  /* 0x0000000f0a0ad209 */ /* 0x008fc80007800000 */
[----:B----4-:R-:W-:-:S04]  /*06e0*/  @!P4 FMNMX R10, R10, R21, !PT ;  /* 0x000000150a0ac209 */ /* 0x010fc80007800000 */
[----:B-----5:R-:W-:-:S04]  /*06f0*/  @!P3 FMNMX R10, R10, R23, !PT ;  /* 0x000000170a0ab209 */ /* 0x020fc80007800000 */
[----:B------:R-:W-:Y:S01]  /*0700*/  @!P1 FMNMX R10, R10, R25, !PT ;  /* 0x000000190a0a9209 */ /* 0x000fe20007800000 */
[----:B------:R-:W-:Y:S06]  /*0710*/  @P2 BRA `(.L_x_22) ;  /* 0xfffffff800e42947 */ /* 0x000fec000383ffff */
.L_x_21:
[----:B------:R-:W-:Y:S05]  /*0720*/  BSYNC.RECONVERGENT B1 ;  /* 0x0000000000017941 */ /* 0x000fea0003800200 */
.L_x_20:
[----:B------:R-:W-:Y:S04]  /*0730*/  BSSY.RECONVERGENT B1, `(.L_x_19) ;  /* 0x000005a000017945 */ /* 0x000fe80003800200 */
[----:B------:R-:W-:Y:S05]  /*0740*/  @!P0 BRA `(.L_x_23) ;  /* 0x0000000400608947 */ /* 0x000fea0003800000 */
[----:B------:R-:W-:Y:S01]  /*0750*/  ISETP.GE.U32.AND P1, PT, R20, 0x8, PT ;  /* 0x000000081400780c */ /* 0x000fe20003f26070 */
[----:B------:R-:W-:Y:S01]  /*0760*/  BSSY.RECONVERGENT B2, `(.L_x_24) ;  /* 0x000002a000027945 */ /* 0x000fe20003800200 */
[----:B------:R-:W-:-:S04]  /*0770*/  LOP3.LUT R16, R11, 0x7, RZ, 0xc0, !PT ;  /* 0x000000070b107812 */ /* 0x000fc800078ec0ff */
[----:B------:R-:W-:-:S07]  /*0780*/  ISETP.NE.AND P0, PT, R16, RZ, PT ;  /* 0x000000ff1000720c */ /* 0x000fce0003f05270 */
[----:B------:R-:W-:Y:S06]  /*0790*/  @!P1 BRA `(.L_x_25) ;  /* 0x0000000000989947 */ /* 0x000fec0003800000 */
[----:B------:R-:W0:Y:S01]  /*07a0*/  LDC.64 R2, c[0x0][0x388] ;  /* 0x0000e200ff027b82 */ /* 0x000e220000000a00 */
[----:B------:R-:W-:-:S07]  /*07b0*/  IMAD.IADD R7, R17, 0x1, R12 ;  /* 0x0000000111077824 */ /* 0x000fce00078e020c */
[----:B------:R-:W1:Y:S01]  /*07c0*/  LDC.64 R4, c[0x0][0x380] ;  /* 0x0000e000ff047b82 */ /* 0x000e620000000a00 */
[----:B0-----:R-:W-:-:S05]  /*07d0*/  IMAD.WIDE R2, R7, 0x4, R2 ;  /* 0x0000000407027825 */ /* 0x001fca00078e0202 */
[----:B------:R-:W2:Y:S04]  /*07e0*/  LDG.E.CONSTANT R9, desc[UR4][R2.64] ;  /* 0x0000000402097981 */ /* 0x000ea8000c1e9900 */
[----:B------:R-:W3:Y:S04]  /*07f0*/  LDG.E.CONSTANT R6, desc[UR4][R2.64+0x80] ;  /* 0x0000800402067981 */ /* 0x000ee8000c1e9900 */
[----:B------:R-:W4:Y:S04]  /*0800*/  LDG.E.CONSTANT R8, desc[UR4][R2.64+0x100] ;  /* 0x0001000402087981 */ /* 0x000f28000c1e9900 */
[----:B------:R-:W5:Y:S01]  /*0810*/  LDG.E.CONSTANT R13, desc[UR4][R2.64+0x180] ;  /* 0x00018004020d7981 */ /* 0x000f62000c1e9900 */
[----:B-1----:R-:W-:-:S03]  /*0820*/  IMAD.WIDE R4, R7, 0x4, R4 ;  /* 0x0000000407047825 */ /* 0x002fc600078e0204 */
[----:B------:R-:W5:Y:S04]  /*0830*/  LDG.E.CONSTANT R14, desc[UR4][R2.64+0x280] ;  /* 0x00028004020e7981 */ /* 0x000f68000c1e9900 */
[----:B------:R-:W5:Y:S04]  /*0840*/  LDG.E.CONSTANT R15, desc[UR4][R2.64+0x300] ;  /* 0x00030004020f7981 */ /* 0x000f68000c1e9900 */
[----:B------:R-:W5:Y:S01]  /*0850*/  LDG.E.CONSTANT R18, desc[UR4][R2.64+0x380] ;  /* 0x0003800402127981 */ /* 0x000f62000c1e9900 */
[----:B--2---:R-:W-:Y:S02]  /*0860*/  ISETP.NE.AND P6, PT, R9, 0x1, PT ;  /* 0x000000010900780c */ /* 0x004fe40003fc5270 */
[----:B---3--:R-:W-:-:S02]  /*0870*/  ISETP.NE.AND P1, PT, R6, 0x1, PT ;  /* 0x000000010600780c */ /* 0x008fc40003f25270 */
[----:B------:R-:W2:Y:S09]  /*0880*/  LDG.E.CONSTANT R6, desc[UR4][R2.64+0x200] ;  /* 0x0002000402067981 */ /* 0x000eb2000c1e9900 */
[----:B------:R-:W3:Y:S04]  /*0890*/  @!P6 LDG.E.CONSTANT R7, desc[UR4][R4.64] ;  /* 0x000000040407e981 */ /* 0x000ee8000c1e9900 */
[----:B------:R-:W3:Y:S01]  /*08a0*/  @!P1 LDG.E.CONSTANT R9, desc[UR4][R4.64+0x80] ;  /* 0x0000800404099981 */ /* 0x000ee2000c1e9900 */
[----:B----4-:R-:W-:-:S02]  /*08b0*/  ISETP.NE.AND P2, PT, R8, 0x1, PT ;  /* 0x000000010800780c */ /* 0x010fc40003f45270 */
[----:B-----5:R-:W-:Y:S02]  /*08c0*/  ISETP.NE.AND P3, PT, R13, 0x1, PT ;  /* 0x000000010d00780c */ /* 0x020fe40003f65270 */
[----:B------:R-:W-:-:S09]  /*08d0*/  ISETP.NE.AND P5, PT, R14, 0x1, PT ;  /* 0x000000010e00780c */ /* 0x000fd20003fa5270 */
[----:B------:R-:W4:Y:S01]  /*08e0*/  @!P2 LDG.E.CONSTANT R13, desc[UR4][R4.64+0x100] ;  /* 0x00010004040da981 */ /* 0x000f22000c1e9900 */
[----:B--2---:R-:W-:Y:S02]  /*08f0*/  ISETP.NE.AND P4, PT, R6, 0x1, PT ;  /* 0x000000010600780c */ /* 0x004fe40003f85270 */
[----:B---3--:R-:W-:Y:S02]  /*0900*/  @!P6 FMNMX R10, R10, R7, !PT ;  /* 0x000000070a0ae209 */ /* 0x008fe40007800000 */
[----:B------:R-:W-:Y:S01]  /*0910*/  ISETP.NE.AND P6, PT, R15, 0x1, PT ;  /* 0x000000010f00780c */ /* 0x000fe20003fc5270 */
[----:B------:R-:W2:Y:S01]  /*0920*/  @!P3 LDG.E.CONSTANT R7, desc[UR4][R4.64+0x180] ;  /* 0x000180040407b981 */ /* 0x000ea2000c1e9900 */
[----:B------:R-:W-:Y:S02]  /*0930*/  @!P1 FMNMX R10, R10, R9, !PT ;  /* 0x000000090a0a9209 */ /* 0x000fe40007800000 */
[----:B------:R-:W-:-:S05]  /*0940*/  ISETP.NE.AND P1, PT, R18, 0x1, PT ;  /* 0x000000011200780c */ /* 0x000fca0003f25270 */
[----:B------:R-:W3:Y:S04]  /*0950*/  @!P4 LDG.E.CONSTANT R3, desc[UR4][R4.64+0x200] ;  /* 0x000200040403c981 */ /* 0x000ee8000c1e9900 */
[----:B------:R-:W5:Y:S04]  /*0960*/  @!P5 LDG.E.CONSTANT R9, desc[UR4][R4.64+0x280] ;  /* 0x000280040409d981 */ /* 0x000f68000c1e9900 */
[----:B------:R-:W5:Y:S04]  /*0970*/  @!P6 LDG.E.CONSTANT R15, desc[UR4][R4.64+0x300] ;  /* 0x00030004040fe981 */ /* 0x000f68000c1e9900 */
[----:B------:R-:W5:Y:S01]  /*0980*/  @!P1 LDG.E.CONSTANT R19, desc[UR4][R4.64+0x380] ;  /* 0x0003800404139981 */ /* 0x000f62000c1e9900 */
[----:B----4-:R-:W-:-:S02]  /*0990*/  @!P2 FMNMX R10, R10, R13, !PT ;  /* 0x0000000d0a0aa209 */ /* 0x010fc40007800000 */
[----:B------:R-:W-:Y:S02]  /*09a0*/  IADD3 R12, PT, PT, R12, 0x100, RZ ;  /* 0x000001000c0c7810 */ /* 0x000fe40007ffe0ff */
[----:B--2---:R-:W-:-:S04]  /*09b0*/  @!P3 FMNMX R10, R10, R7, !PT ;  /* 0x000000070a0ab209 */ /* 0x004fc80007800000 */
[----:B---3--:R-:W-:-:S04]  /*09c0*/  @!P4 FMNMX R10, R10, R3, !PT ;  /* 0x000000030a0ac209 */ /* 0x008fc80007800000 */
[----:B-----5:R-:W-:-:S04]  /*09d0*/  @!P5 FMNMX R10, R10, R9, !PT ;  /* 0x000000090a0ad209 */ /* 0x020fc80007800000 */
[----:B------:R-:W-:-:S04]  /*09e0*/  @!P6 FMNMX R10, R10, R15, !PT ;  /* 0x0000000f0a0ae209 */ /* 0x000fc80007800000 */
[----:B------:R-:W-:-:S07]  /*09f0*/  @!P1 FMNMX R10, R10, R19, !PT ;  /* 0x000000130a0a9209 */ /* 0x000fce0007800000 */
.L_x_25:
[----:B------:R-:W-:Y:S05]  /*0a00*/  BSYNC.RECONVERGENT B2 ;  /* 0x0000000000027941 */ /* 0x000fea0003800200 */
.L_x_24:
        /* <DEDUP_REMOVED lines=14> */
[----:B-1----:R-:W-:Y:S01]  /*0af0*/  IMAD.WIDE R4, R9, 0x4, R4 ;  /* 0x0000000409047825 */ /* 0x002fe200078e0204 */
[----:B--2---:R-:W-:-:S02]  /*0b00*/  ISETP.NE.AND P0, PT, R11, 0x1, PT ;  /* 0x000000010b00780c */ /* 0x004fc40003f05270 */
[----:B---3--:R-:W-:Y:S02]  /*0b10*/  ISETP.NE.AND P1, PT, R6, 0x1, PT ;  /* 0x000000010600780c */ /* 0x008fe40003f25270 */
[----:B----4-:R-:W-:Y:S02]  /*0b20*/  ISETP.NE.AND P2, PT, R7, 0x1, PT ;  /* 0x000000010700780c */ /* 0x010fe40003f45270 */
[----:B-----5:R-:W-:-:S07]  /*0b30*/  ISETP.NE.AND P3, PT, R8, 0x1, PT ;  /* 0x000000010800780c */ /* 0x020fce0003f65270 */
[----:B------:R-:W2:Y:S04]  /*0b40*/  @!P0 LDG.E.CONSTANT R7, desc[UR4][R4.64] ;  /* 0x0000000404078981 */ /* 0x000ea8000c1e9900 */
[----:B------:R-:W3:Y:S04]  /*0b50*/  @!P1 LDG.E.CONSTANT R9, desc[UR4][R4.64+0x80] ;  /* 0x0000800404099981 */ /* 0x000ee8000c1e9900 */
[----:B------:R-:W4:Y:S04]  /*0b60*/  @!P2 LDG.E.CONSTANT R11, desc[UR4][R4.64+0x100] ;  /* 0x00010004040ba981 */ /* 0x000f28000c1e9900 */
[----:B------:R-:W5:Y:S01]  /*0b70*/  @!P3 LDG.E.CONSTANT R13, desc[UR4][R4.64+0x180] ;  /* 0x00018004040db981 */ /* 0x000f62000c1e9900 */
[----:B------:R-:W-:-:S02]  /*0b80*/  IADD3 R12, PT, PT, R12, 0x80, RZ ;  /* 0x000000800c0c7810 */ /* 0x000fc40007ffe0ff */
[----:B--2---:R-:W-:-:S04]  /*0b90*/  @!P0 FMNMX R10, R10, R7, !PT ;  /* 0x000000070a0a8209 */ /* 0x004fc80007800000 */
[----:B---3--:R-:W-:-:S04]  /*0ba0*/  @!P1 FMNMX R10, R10, R9, !PT ;  /* 0x000000090a0a9209 */ /* 0x008fc80007800000 */
[----:B----4-:R-:W-:-:S04]  /*0bb0*/  @!P2 FMNMX R10, R10, R11, !PT ;  /* 0x0000000b0a0aa209 */ /* 0x010fc80007800000 */
[----:B-----5:R-:W-:-:S07]  /*0bc0*/  @!P3 FMNMX R10, R10, R13, !PT ;  /* 0x0000000d0a0ab209 */ /* 0x020fce0007800000 */
.L_x_27:
[----:B------:R-:W-:Y:S05]  /*0bd0*/  BSYNC.RECONVERGENT B2 ;  /* 0x0000000000027941 */ /* 0x000fea0003800200 */
.L_x_26:
[----:B------:R-:W-:Y:S05]  /*0be0*/  @!P4 BRA `(.L_x_23) ;  /* 0x000000000038c947 */ /* 0x000fea0003800000 */
[----:B------:R-:W0:Y:S01]  /*0bf0*/  LDC.64 R6, c[0x0][0x380] ;  /* 0x0000e000ff067b82 */ /* 0x000e220000000a00 */
[----:B------:R-:W-:Y:S01]  /*0c00*/  IMAD.IADD R11, R17, 0x1, R12 ;  /* 0x00000001110b7824 */ /* 0x000fe200078e020c */
[----:B------:R-:W-:-:S06]  /*0c10*/  IADD3 R12, PT, PT, -R14, RZ, RZ ;  /* 0x000000ff0e0c7210 */ /* 0x000fcc0007ffe1ff */
[----:B------:R-:W1:Y:S02]  /*0c20*/  LDC.64 R8, c[0x0][0x388] ;  /* 0x0000e200ff087b82 */ /* 0x000e640000000a00 */
.L_x_28:
[----:B-1----:R-:W-:-:S06]  /*0c30*/  IMAD.WIDE R2, R11, 0x4, R8 ;  /* 0x000000040b027825 */ /* 0x002fcc00078e0208 */
[----:B------:R-:W2:Y:S01]  /*0c40*/  LDG.E.CONSTANT R2, desc[UR4][R2.64] ;  /* 0x0000000402027981 */ /* 0x000ea2000c1e9900 */
[----:B0-----:R-:W-:-:S04]  /*0c50*/  IMAD.WIDE R4, R11, 0x4, R6 ;  /* 0x000000040b047825 */ /* 0x001fc800078e0206 */
[----:B------:R-:W-:Y:S01]  /*0c60*/  VIADD R12, R12, 0x1 ;  /* 0x000000010c0c7836 */ /* 0x000fe20000000000 */
[----:B--2---:R-:W-:-:S13]  /*0c70*/  ISETP.NE.AND P0, PT, R2, 0x1, PT ;  /* 0x000000010200780c */ /* 0x004fda0003f05270 */
[----:B------:R-:W2:Y:S01]  /*0c80*/  @!P0 LDG.E.CONSTANT R5, desc[UR4][R4.64] ;  /* 0x0000000404058981 */ /* 0x000ea2000c1e9900 */
[----:B------:R-:W-:Y:S02]  /*0c90*/  ISETP.NE.AND P1, PT, R12, RZ, PT ;  /* 0x000000ff0c00720c */ /* 0x000fe40003f25270 */
[----:B------:R-:W-:Y:S02]  /*0ca0*/  IADD3 R11, PT, PT, R11, 0x20, RZ ;  /* 0x000000200b0b7810 */ /* 0x000fe40007ffe0ff */
[----:B--2---:R-:W-:-:S09]  /*0cb0*/  @!P0 FMNMX R10, R10, R5, !PT ;  /* 0x000000050a0a8209 */ /* 0x004fd20007800000 */
[----:B------:R-:W-:Y:S05]  /*0cc0*/  @P1 BRA `(.L_x_28) ;  /* 0xfffffffc00d81947 */ /* 0x000fea000383ffff */
.L_x_23:
[----:B------:R-:W-:Y:S05]  /*0cd0*/  BSYNC.RECONVERGENT B1 ;  /* 0x0000000000017941 */ /* 0x000fea0003800200 */
.L_x_19:
[----:B------:R-:W-:Y:S05]  /*0ce0*/  BSYNC.RECONVERGENT B0 ;  /* 0x0000000000007941 */ /* 0x000fea0003800200 */
.L_x_18:
[----:B------:R-:W0:Y:S01]  /*0cf0*/  LDCU UR6, c[0x0][0x39c] ;  /* 0x00007380ff0677ac */ /* 0x000e220008000800 */
[----:B------:R1:W2:Y:S01]  /*0d00*/  SHFL.IDX PT, R16, R10, RZ, 0x1f ;  /* 0x00001fff0a107589 */ /* 0x0002a200000e0000 */
[----:B------:R-:W-:Y:S01]  /*0d10*/  BSSY B0, `(.L_x_29) ;  /* 0x00000bb000007945 */ /* 0x000fe20003800000 */
[----:B------:R-:W-:Y:S01]  /*0d20*/  IMAD.MOV.U32 R3, RZ, RZ, RZ ;  /* 0x000000ffff037224 */ /* 0x000fe200078e00ff */
[----:B------:R-:W3:Y:S01]  /*0d30*/  LDCU UR7, c[0x0][0x39c] ;  /* 0x00007380ff0777ac */ /* 0x000ee20008000800 */
[----:B0-----:R-:W-:-:S13]  /*0d40*/  ISETP.GE.U32.AND P0, PT, R0, UR6, PT ;  /* 0x0000000600007c0c */ /* 0x001fda000bf06070 */
[----:B-123--:R-:W-:Y:S05]  /*0d50*/  @P0 BRA `(.L_x_30) ;  /* 0x0000000800d80947 */ /* 0x00efea0003800000 */
[----:B------:R-:W-:Y:S01]  /*0d60*/  LOP3.LUT R2, RZ, R0, RZ, 0x33, !PT ;  /* 0x00000000ff027212 */ /* 0x000fe200078e33ff */
[----:B------:R-:W-:Y:S03]  /*0d70*/  BSSY B1, `(.L_x_31) ;  /* 0x0000031000017945 */ /* 0x000fe60003800000 */
[----:B------:R-:W-:-:S04]  /*0d80*/  IADD3 R2, PT, PT, R2, UR6, RZ ;  /* 0x0000000602027c10 */ /* 0x000fc8000fffe0ff */
[----:B------:R-:W-:-:S04]  /*0d90*/  LOP3.LUT R3, R2, 0x60, RZ, 0xc0, !PT ;  /* 0x0000006002037812 */ /* 0x000fc800078ec0ff */
[----:B------:R-:W-:Y:S01]  /*0da0*/  ISETP.NE.AND P0, PT, R3, 0x60, PT ;  /* 0x000000600300780c */ /* 0x000fe20003f05270 */
[----:B------:R-:W-:-:S12]  /*0db0*/  IMAD.MOV.U32 R3, RZ, RZ, RZ ;  /* 0x000000ffff037224 */ /* 0x000fd800078e00ff */
[----:B------:R-:W-:Y:S05]  /*0dc0*/  @!P0 BRA `(.L_x_32) ;  /* 0x0000000000ac8947 */ /* 0x000fea0003800000 */
[----:B------:R-:W0:Y:S01]  /*0dd0*/  LDC.64 R4, c[0x0][0x388] ;  /* 0x0000e200ff047b82 */ /* 0x000e220000000a00 */
[----:B------:R-:W-:Y:S02]  /*0de0*/  LEA.HI R3, R2, 0x1, RZ, 0x1b ;  /* 0x0000000102037811 */ /* 0x000fe400078fd8ff */
[----:B------:R-:W-:Y:S02]  /*0df0*/  IADD3 R9, PT, PT, R17, R0, RZ ;  /* 0x0000000011097210 */ /* 0x000fe40007ffe0ff */
[----:B------:R-:W-:Y:S01]  /*0e00*/  LOP3.LUT R8, R3, 0x3, RZ, 0xc0, !PT ;  /* 0x0000000303087812 */ /* 0x000fe200078ec0ff */
[----:B------:R-:W-:Y:S02]  /*0e10*/  IMAD.MOV.U32 R3, RZ, RZ, RZ ;  /* 0x000000ffff037224 */ /* 0x000fe400078e00ff */
[----:B------:R-:W1:Y:S01]  /*0e20*/  LDC.64 R6, c[0x0][0x380] ;  /* 0x0000e000ff067b82 */ /* 0x000e620000000a00 */
[----:B------:R-:W-:-:S07]  /*0e30*/  IADD3 R8, PT, PT, -R8, RZ, RZ ;  /* 0x000000ff08087210 */ /* 0x000fce0007ffe1ff */
.L_x_36:
[----:B0-----:R-:W-:-:S06]  /*0e40*/  IMAD.WIDE R10, R9, 0x4, R4 ;  /* 0x00000004090a7825 */ /* 0x001fcc00078e0204 */
[----:B------:R-:W2:Y:S01]  /*0e50*/  LDG.E.CONSTANT R10, desc[UR4][R10.64] ;  /* 0x000000040a0a7981 */ /* 0x000ea2000c1e9900 */
[----:B------:R-:W-:Y:S01]  /*0e60*/  VIADD R8, R8, 0x1 ;  /* 0x0000000108087836 */ /* 0x000fe20000000000 */
[----:B------:R-:W-:Y:S04]  /*0e70*/  BSSY B2, `(.L_x_33) ;  /* 0x000001d000027945 */ /* 0x000fe80003800000 */
[----:B------:R-:W-:Y:S02]  /*0e80*/  ISETP.NE.AND P1, PT, R8, RZ, PT ;  /* 0x000000ff0800720c */ /* 0x000fe40003f25270 */
[----:B--2---:R-:W-:-:S13]  /*0e90*/  ISETP.NE.AND P0, PT, R10, 0x1, PT ;  /* 0x000000010a00780c */ /* 0x004fda0003f05270 */
[----:B------:R-:W-:Y:S05]  /*0ea0*/  @P0 BRA `(.L_x_34) ;  /* 0x0000000000640947 */ /* 0x000fea0003800000 */
[----:B-1----:R-:W-:-:S06]  /*0eb0*/  IMAD.WIDE R10, R9, 0x4, R6 ;  /* 0x00000004090a7825 */ /* 0x002fcc00078e0206 */
[----:B------:R-:W2:Y:S01]  /*0ec0*/  LDG.E.CONSTANT R11, desc[UR4][R10.64] ;  /* 0x000000040a0b7981 */ /* 0x000ea2000c1e9900 */
[----:B------:R-:W-:Y:S02]  /*0ed0*/  HFMA2 R12, -RZ, RZ, 0.96630859375, -0.0022525787353515625 ;  /* 0x3bbb989dff0c7431 */ /* 0x000fe400000001ff */
[----:B------:R-:W-:Y:S01]  /*0ee0*/  IMAD.MOV.U32 R13, RZ, RZ, 0x437c0000 ;  /* 0x437c0000ff0d7424 */ /* 0x000fe200078e00ff */
[----:B------:R-:W-:Y:S01]  /*0ef0*/  UMOV UR8, 0xffffffff ;  /* 0xffffffff00087882 */ /* 0x000fe20000000000 */
[----:B--2---:R-:W-:-:S04]  /*0f00*/  FADD R3, -R16, R11 ;  /* 0x0000000b10037221 */ /* 0x004fc80000000100 */
[----:B------:R-:W-:-:S04]  /*0f10*/  FFMA.SAT R12, R3, R12, 0.5 ;  /* 0x3f000000030c7423 */ /* 0x000fc8000000200c */
[----:B------:R-:W-:-:S04]  /*0f20*/  FFMA.RM R12, R12, R13, 12582913 ;  /* 0x4b4000010c0c7423 */ /* 0x000fc8000000400d */
[C---:B------:R-:W-:Y:S01]  /*0f30*/  FADD R14, R12.reuse, -12583039 ;  /* 0xcb40007f0c0e7421 */ /* 0x040fe20000000000 */
[----:B------:R-:W-:-:S03]  /*0f40*/  SHF.L.U32 R12, R12, 0x17, RZ ;  /* 0x000000170c0c7819 */ /* 0x000fc600000006ff */
[----:B------:R-:W-:-:S04]  /*0f50*/  FFMA R14, R3, 1.4426950216293334961, -R14 ;  /* 0x3fb8aa3b030e7823 */ /* 0x000fc8000000080e */
[----:B------:R-:W-:-:S04]  /*0f60*/  FFMA R14, R3, 1.925963033500011079e-08, R14 ;  /* 0x32a57060030e7823 */ /* 0x000fc8000000000e */
[----:B------:R-:W0:Y:S02]  /*0f70*/  MUFU.EX2 R3, R14 ;  /* 0x0000000e00037308 */ /* 0x000e240000000800 */
[----:B0-----:R-:W-:Y:S01]  /*0f80*/  FMUL R10, R12, R3 ;  /* 0x000000030c0a7220 */ /* 0x001fe20000400000 */
[----:B------:R-:W-:Y:S06]  /*0f90*/  BRA.DIV UR8, `(.L_x_35) ;  /* 0x0000001a089c7947 */ /* 0x000fec000b800000 */
[----:B------:R-:W0:Y:S02]  /*0fa0*/  SHFL.DOWN PT, R15, R10, 0x10, 0x1f ;  /* 0x0a001f000a0f7f89 */ /* 0x000e2400000e0000 */
[----:B0-----:R-:W-:-:S05]  /*0fb0*/  FADD R11, R10, R15 ;  /* 0x0000000f0a0b7221 */ /* 0x001fca0000000000 */
[----:B------:R-:W0:Y:S02]  /*0fc0*/  SHFL.DOWN PT, R15, R11, 0x8, 0x1f ;  /* 0x09001f000b0f7f89 */ /* 0x000e2400000e0000 */
[----:B0-----:R-:W-:-:S05]  /*0fd0*/  FADD R13, R11, R15 ;  /* 0x0000000f0b0d7221 */ /* 0x001fca0000000000 */
[----:B------:R-:W0:Y:S02]  /*0fe0*/  SHFL.DOWN PT, R15, R13, 0x4, 0x1f ;  /* 0x08801f000d0f7f89 */ /* 0x000e2400000e0000 */
[----:B0-----:R-:W-:-:S05]  /*0ff0*/  FADD R18, R13, R15 ;  /* 0x0000000f0d127221 */ /* 0x001fca0000000000 */
[----:B------:R-:W0:Y:S02]  /*1000*/  SHFL.DOWN PT, R15, R18, 0x2, 0x1f ;  /* 0x08401f00120f7f89 */ /* 0x000e2400000e0000 */
[----:B0-----:R-:W-:-:S05]  /*1010*/  FADD R19, R18, R15 ;  /* 0x0000000f12137221 */ /* 0x001fca0000000000 */
[----:B------:R0:W1:Y:S02]  /*1020*/  SHFL.DOWN PT, R15, R19, 0x1, 0x1f ;  /* 0x08201f00130f7f89 */ /* 0x00006400000e0000 */
.L_x_83:
[----:B-1----:R-:W-:-:S07]  /*1030*/  FADD R3, R19, R15 ;  /* 0x0000000f13037221 */ /* 0x002fce0000000000 */
.L_x_34:
[----:B------:R-:W-:Y:S05]  /*1040*/  BSYNC B2 ;  /* 0x0000000000027941 */ /* 0x000fea0003800000 */
.L_x_33:
[----:B------:R-:W-:Y:S01]  /*1050*/  VIADD R0, R0, 0x20 ;  /* 0x0000002000007836 */ /* 0x000fe20000000000 */
[----:B------:R-:W-:Y:S01]  /*1060*/  IADD3 R9, PT, PT, R9, 0x20, RZ ;  /* 0x0000002009097810 */ /* 0x000fe20007ffe0ff */
[----:B------:R-:W-:Y:S06]  /*1070*/  @P1 BRA `(.L_x_36) ;  /* 0xfffffffc00701947 */ /* 0x000fec000383ffff */
.L_x_32:
[----:B------:R-:W-:Y:S05]  /*1080*/  BSYNC B1 ;  /* 0x0000000000017941 */ /* 0x000fea0003800000 */
.L_x_31:
[----:B------:R-:W-:-:S13]  /*1090*/  ISETP.GE.U32.AND P0, PT, R2, 0x60, PT ;  /* 0x000000600200780c */ /* 0x000fda0003f06070 */
[----:B------:R-:W-:Y:S05]  /*10a0*/  @!P0 BRA `(.L_x_30) ;  /* 0x0000000800048947 */ /* 0x000fea0003800000 */
[----:B-1----:R-:W1:Y:S01]  /*10b0*/  LDC.64 R6, c[0x0][0x388] ;  /* 0x0000e200ff067b82 */ /* 0x002e620000000a00 */
[----:B------:R-:W-:-:S07]  /*10c0*/  IMAD.IADD R13, R17, 0x1, R0 ;  /* 0x00000001110d7824 */ /* 0x000fce00078e0200 */
[----:B------:R-:W2:Y:S01]  /*10d0*/  LDC.64 R4, c[0x0][0x380] ;  /* 0x0000e000ff047b82 */ /* 0x000ea20000000a00 */
[----:B-1----:R-:W-:-:S05]  /*10e0*/  IADD3 R6, P0, PT, R6, 0x100, RZ ;  /* 0x0000010006067810 */ /* 0x002fca0007f1e0ff */
[----:B------:R-:W-:Y:S01]  /*10f0*/  IMAD.X R7, RZ, RZ, R7, P0 ;  /* 0x000000ffff077224 */ /* 0x000fe200000e0607 */
[----:B--2---:R-:W-:-:S04]  /*1100*/  IADD3 R4, P1, PT, R4, 0x100, RZ ;  /* 0x0000010004047810 */ /* 0x004fc80007f3e0ff */
[----:B------:R-:W-:-:S09]  /*1110*/  IADD3.X R5, PT, PT, RZ, R5, RZ, P1, !PT ;  /* 0x00000005ff057210 */ /* 0x000fd20000ffe4ff */
.L_x_49:
[----:B------:R-:W-:-:S05]  /*1120*/  IMAD.WIDE R8, R13, 0x4, R6 ;  /* 0x000000040d087825 */ /* 0x000fca00078e0206 */
[----:B------:R-:W2:Y:S01]  /*1130*/  LDG.E.CONSTANT R2, desc[UR4][R8.64+-0x100] ;  /* 0xffff000408027981 */ /* 0x000ea2000c1e9900 */
[----:B------:R-:W-:Y:S01]  /*1140*/  BSSY B1, `(.L_x_37) ;  /* 0x000001c000017945 */ /* 0x000fe20003800000 */
[----:B-1----:R-:W-:Y:S01]  /*1150*/  IMAD.WIDE R10, R13, 0x4, R4 ;  /* 0x000000040d0a7825 */ /* 0x002fe200078e0204 */
[----:B--2---:R-:W-:-:S13]  /*1160*/  ISETP.NE.AND P0, PT, R2, 0x1, PT ;  /* 0x000000010200780c */ /* 0x004fda0003f05270 */
[----:B0-----:R-:W-:Y:S05]  /*1170*/  @P0 BRA `(.L_x_38) ;  /* 0x0000000000600947 */ /* 0x001fea0003800000 */
        /* <DEDUP_REMOVED lines=11> */
[----:B------:R-:W1:Y:S02]  /*1230*/  MUFU.EX2 R3, R12 ;  /* 0x0000000c00037308 */ /* 0x000e640000000800 */
[----:B-1----:R-:W-:Y:S01]  /*1240*/  FMUL R2, R2, R3 ;  /* 0x0000000302027220 */ /* 0x002fe20000400000 */
[----:B------:R-:W-:Y:S06]  /*1250*/  BRA.DIV UR8, `(.L_x_39) ;  /* 0x0000001a087c7947 */ /* 0x000fec000b800000 */
[----:B------:R-:W1:Y:S02]  /*1260*/  SHFL.DOWN PT, R15, R2, 0x10, 0x1f ;  /* 0x0a001f00020f7f89 */ /* 0x000e6400000e0000 */
[----:B-1----:R-:W-:-:S05]  /*1270*/  FADD R18, R2, R15 ;  /* 0x0000000f02127221 */ /* 0x002fca0000000000 */
[----:B------:R-:W0:Y:S02]  /*1280*/  SHFL.DOWN PT, R15, R18, 0x8, 0x1f ;  /* 0x09001f00120f7f89 */ /* 0x000e2400000e0000 */
[----:B0-----:R-:W-:-:S05]  /*1290*/  FADD R19, R18, R15 ;  /* 0x0000000f12137221 */ /* 0x001fca0000000000 */
[----:B------:R-:W0:Y:S02]  /*12a0*/  SHFL.DOWN PT, R15, R19, 0x4, 0x1f ;  /* 0x08801f00130f7f89 */ /* 0x000e2400000e0000 */
[----:B0-----:R-:W-:-:S05]  /*12b0*/  FADD R20, R19, R15 ;  /* 0x0000000f13147221 */ /* 0x001fca0000000000 */
[----:B------:R-:W0:Y:S02]  /*12c0*/  SHFL.DOWN PT, R15, R20, 0x2, 0x1f ;  /* 0x08401f00140f7f89 */ /* 0x000e2400000e0000 */
[----:B0-----:R-:W-:-:S05]  /*12d0*/  FADD R21, R20, R15 ;  /* 0x0000000f14157221 */ /* 0x001fca0000000000 */
[----:B------:R0:W1:Y:S02]  /*12e0*/  SHFL.DOWN PT, R15, R21, 0x1, 0x1f ;  /* 0x08201f00150f7f89 */ /* 0x00006400000e0000 */
.L_x_90:
[----:B-1----:R-:W-:-:S07]  /*12f0*/  FADD R3, R21, R15 ;  /* 0x0000000f15037221 */ /* 0x002fce0000000000 */
.L_x_38:
[----:B------:R-:W-:Y:S05]  /*1300*/  BSYNC B1 ;  /* 0x0000000000017941 */ /* 0x000fea0003800000 */
.L_x_37:
[----:B------:R-:W2:Y:S01]  /*1310*/  LDG.E.CONSTANT R2, desc[UR4][R8.64+-0x80] ;  /* 0xffff800408027981 */ /* 0x000ea2000c1e9900 */
[----:B------:R-:W-:Y:S01]  /*1320*/  BSSY B1, `(.L_x_40) ;  /* 0x000001b000017945 */ /* 0x000fe20003800000 */
[----:B--2---:R-:W-:-:S13]  /*1330*/  ISETP.NE.AND P0, PT, R2, 0x1, PT ;  /* 0x000000010200780c */ /* 0x004fda0003f05270 */
[----:B------:R-:W-:Y:S05]  /*1340*/  @P0 BRA `(.L_x_41) ;  /* 0x0000000000600947 */ /* 0x000fea0003800000 */
[----:B------:R-:W2:Y:S01]  /*1350*/  LDG.E.CONSTANT R3, desc[UR4][R10.64+-0x80] ;  /* 0xffff80040a037981 */ /* 0x000ea2000c1e9900 */
[----:B------:R-:W-:Y:S02]  /*1360*/  HFMA2 R15, -RZ, RZ, 3.7421875, 0 ;  /* 0x437c0000ff0f7431 */ /* 0x000fe400000001ff */
[----:B------:R-:W-:Y:S01]  /*1370*/  IMAD.MOV.U32 R2, RZ, RZ, 0x3bbb989d ;  /* 0x3bbb989dff027424 */ /* 0x000fe200078e00ff */
[----:B------:R-:W-:Y:S01]  /*1380*/  UMOV UR8, 0xffffffff ;  /* 0xffffffff00087882 */ /* 0x000fe20000000000 */
[----:B--2---:R-:W-:-:S04]  /*1390*/  FADD R3, -R16, R3 ;  /* 0x0000000310037221 */ /* 0x004fc80000000100 */
[----:B------:R-:W-:-:S04]  /*13a0*/  FFMA.SAT R2, R3, R2, 0.5 ;  /* 0x3f00000003027423 */ /* 0x000fc80000002002 */
[----:B------:R-:W-:-:S04]  /*13b0*/  FFMA.RM R2, R2, R15, 12582913 ;  /* 0x4b40000102027423 */ /* 0x000fc8000000400f */
[C---:B------:R-:W-:Y:S01]  /*13c0*/  FADD R12, R2.reuse, -12583039 ;  /* 0xcb40007f020c7421 */ /* 0x040fe20000000000 */
[----:B------:R-:W-:-:S03]  /*13d0*/  IMAD.SHL.U32 R2, R2, 0x800000, RZ ;  /* 0x0080000002027824 */ /* 0x000fc600078e00ff */
        /* <DEDUP_REMOVED lines=14> */
.L_x_97:
[----:B-1----:R-:W-:-:S07]  /*14c0*/  FADD R3, R21, R15 ;  /* 0x0000000f15037221 */ /* 0x002fce0000000000 */
.L_x_41:
[----:B------:R-:W-:Y:S05]  /*14d0*/  BSYNC B1 ;  /* 0x0000000000017941 */ /* 0x000fea0003800000 */
.L_x_40:
[----:B------:R-:W2:Y:S01]  /*14e0*/  LDG.E.CONSTANT R2, desc[UR4][R8.64] ;  /* 0x0000000408027981 */ /* 0x000ea2000c1e9900 */
[----:B------:R-:W-:Y:S01]  /*14f0*/  BSSY B1, `(.L_x_43) ;  /* 0x000001b000017945 */ /* 0x000fe20003800000 */
[----:B--2---:R-:W-:-:S13]  /*1500*/  ISETP.NE.AND P0, PT, R2, 0x1, PT ;  /* 0x000000010200780c */ /* 0x004fda0003f05270 */
[----:B------:R-:W-:Y:S05]  /*1510*/  @P0 BRA `(.L_x_44) ;  /* 0x0000000000600947 */ /* 0x000fea0003800000 */
        /* <DEDUP_REMOVED lines=23> */
.L_x_104:
[----:B-1----:R-:W-:-:S07]  /*1690*/  FADD R3, R21, R15 ;  /* 0x0000000f15037221 */ /* 0x002fce0000000000 */
.L_x_44:
[----:B------:R-:W-:Y:S05]  /*16a0*/  BSYNC B1 ;  /* 0x0000000000017941 */ /* 0x000fea0003800000 */
.L_x_43:
        /* <DEDUP_REMOVED lines=20> */
[----:B------:R-:W1:Y:S02]  /*17f0*/  SHFL.DOWN PT, R15, R8, 0x8, 0x1f ;  /* 0x09001f00080f7f89 */ /* 0x000e6400000e0000 */
[----:B-1----:R-:W-:-:S05]  /*1800*/  FADD R9, R8, R15 ;  /* 0x0000000f08097221 */ /* 0x002fca0000000000 */
[----:B------:R-:W1:Y:S02]  /*1810*/  SHFL.DOWN PT, R15, R9, 0x4, 0x1f ;  /* 0x08801f00090f7f89 */ /* 0x000e6400000e0000 */
[----:B-1----:R-:W-:-:S05]  /*1820*/  FADD R10, R9, R15 ;  /* 0x0000000f090a7221 */ /* 0x002fca0000000000 */
[----:B------:R-:W1:Y:S02]  /*1830*/  SHFL.DOWN PT, R15, R10, 0x2, 0x1f ;  /* 0x08401f000a0f7f89 */ /* 0x000e6400000e0000 */
[----:B-1----:R-:W-:-:S05]  /*1840*/  FADD R11, R10, R15 ;  /* 0x0000000f0a0b7221 */ /* 0x002fca0000000000 */
[----:B------:R1:W2:Y:S02]  /*1850*/  SHFL.DOWN PT, R15, R11, 0x1, 0x1f ;  /* 0x08201f000b0f7f89 */ /* 0x0002a400000e0000 */
.L_x_111:
[----:B--2---:R-:W-:-:S07]  /*1860*/  FADD R3, R11, R15 ;  /* 0x0000000f0b037221 */ /* 0x004fce0000000000 */
.L_x_47:
[----:B------:R-:W-:Y:S05]  /*1870*/  BSYNC B1 ;  /* 0x0000000000017941 */ /* 0x000fea0003800000 */
.L_x_46:
[----:B------:R-:W-:Y:S01]  /*1880*/  IADD3 R0, PT, PT, R0, 0x80, RZ ;  /* 0x0000008000007810 */ /* 0x000fe20007ffe0ff */
[----:B------:R-:W-:-:S03]  /*1890*/  VIADD R13, R13, 0x80 ;  /* 0x000000800d0d7836 */ /* 0x000fc60000000000 */
[----:B------:R-:W-:-:S13]  /*18a0*/  ISETP.GE.AND P0, PT, R0, UR7, PT ;  /* 0x0000000700007c0c */ /* 0x000fda000bf06270 */
[----:B------:R-:W-:Y:S05]  /*18b0*/  @!P0 BRA `(.L_x_49) ;  /* 0xfffffff800188947 */ /* 0x000fea000383ffff */
.L_x_30:
[----:B------:R-:W-:Y:S05]  /*18c0*/  BSYNC B0 ;  /* 0x0000000000007941 */ /* 0x000fea0003800000 */
.L_x_29:
[----:B------:R-:W2:Y:S02]  /*18d0*/  LDC R0, c[0x0][0x39c] ;  /* 0x0000e700ff007b82 */ /* 0x000ea40000000800 */
[----:B--2---:R-:W-:-:S13]  /*18e0*/  ISETP.GE.AND P0, PT, R0, 0x1, PT ;  /* 0x000000010000780c */ /* 0x004fda0003f06270 */
[----:B------:R-:W-:Y:S05]  /*18f0*/  @!P0 EXIT ;  /* 0x000000000000894d */ /* 0x000fea0003800000 */
[C---:B------:R-:W-:Y:S01]  /*1900*/  ISETP.GE.U32.AND P0, PT, R0.reuse, 0x4, PT ;  /* 0x000000040000780c */ /* 0x040fe20003f06070 */
[----:B------:R-:W-:Y:S01]  /*1910*/  HFMA2 R2, -RZ, RZ, 0, 0 ;  /* 0x00000000ff027431 */ /* 0x000fe200000001ff */
[----:B------:R-:W-:-:S11]  /*1920*/  LOP3.LUT R24, R0, 0x3, RZ, 0xc0, !PT ;  /* 0x0000000300187812 */ /* 0x000fd600078ec0ff */
[----:B------:R-:W-:Y:S05]  /*1930*/  @!P0 BRA `(.L_x_50) ;  /* 0x0000000800608947 */ /* 0x000fea0003800000 */
[----:B------:R-:W2:Y:S01]  /*1940*/  LDC.64 R14, c[0x0][0x380] ;  /* 0x0000e000ff0e7b82 */ /* 0x000ea20000000a00 */
[----:B------:R-:W-:Y:S01]  /*1950*/  LOP3.LUT R2, R0, 0x7ffffffc, RZ, 0xc0, !PT ;  /* 0x7ffffffc00027812 */ /* 0x000fe200078ec0ff */
[----:B------:R-:W-:Y:S01]  /*1960*/  BSSY.RECONVERGENT B2, `(.L_x_50) ;  /* 0x0000095000027945 */ /* 0x000fe20003800200 */
[----:B------:R-:W-:-:S03]  /*1970*/  MOV R27, R17 ;  /* 0x00000011001b7202 */ /* 0x000fc60000000f00 */
[----:B------:R-:W-:Y:S02]  /*1980*/  IMAD.MOV R26, RZ, RZ, -R2 ;  /* 0x000000ffff1a7224 */ /* 0x000fe400078e0a02 */
[----:B-1----:R-:W1:Y:S08]  /*1990*/  LDC.64 R10, c[0x0][0x390] ;  /* 0x0000e400ff0a7b82 */ /* 0x002e700000000a00 */
[----:B------:R-:W3:Y:S01]  /*19a0*/  LDC.64 R12, c[0x0][0x388] ;  /* 0x0000e200ff0c7b82 */ /* 0x000ee20000000a00 */
[----:B--2---:R-:W-:-:S05]  /*19b0*/  IADD3 R14, P1, PT, R14, 0x8, RZ ;  /* 0x000000080e0e7810 */ /* 0x004fca0007f3e0ff */
[----:B------:R-:W-:Y:S01]  /*19c0*/  IMAD.X R15, RZ, RZ, R15, P1 ;  /* 0x000000ffff0f7224 */ /* 0x000fe200008e060f */
[----:B-1----:R-:W-:-:S05]  /*19d0*/  IADD3 R10, P2, PT, R10, 0x8, RZ ;  /* 0x000000080a0a7810 */ /* 0x002fca0007f5e0ff */
[----:B------:R-:W-:Y:S01]  /*19e0*/  IMAD.X R11, RZ, RZ, R11, P2 ;  /* 0x000000ffff0b7224 */ /* 0x000fe200010e060b */
[----:B---3--:R-:W-:-:S04]  /*19f0*/  IADD3 R12, P0, PT, R12, 0x8, RZ ;  /* 0x000000080c0c7810 */ /* 0x008fc80007f1e0ff */
[----:B------:R-:W-:-:S09]  /*1a00*/  IADD3.X R13, PT, PT, RZ, R13, RZ, P0, !PT ;  /* 0x0000000dff0d7210 */ /* 0x000fd200007fe4ff */
.L_x_66:
[----:B------:R-:W-:-:S05]  /*1a10*/  IMAD.WIDE R8, R27, 0x4, R12 ;  /* 0x000000041b087825 */ /* 0x000fca00078e020c */
[----:B------:R-:W2:Y:S01]  /*1a20*/  LDG.E.CONSTANT R0, desc[UR4][R8.64+-0x8] ;  /* 0xfffff80408007981 */ /* 0x000ea2000c1e9900 */
[----:B------:R-:W-:Y:S01]  /*1a30*/  IADD3 R26, PT, PT, R26, 0x4, RZ ;  /* 0x000000041a1a7810 */ /* 0x000fe20007ffe0ff */
[----:B------:R-:W-:Y:S01]  /*1a40*/  BSSY.RECONVERGENT B3, `(.L_x_51) ;  /* 0x000001f000037945 */ /* 0x000fe20003800200 */
[----:B0-----:R-:W-:Y:S02]  /*1a50*/  IMAD.MOV.U32 R19, RZ, RZ, RZ ;  /* 0x000000ffff137224 */ /* 0x001fe400078e00ff */
[----:B------:R-:W-:Y:S01]  /*1a60*/  ISETP.NE.AND P2, PT, R26, RZ, PT ;  /* 0x000000ff1a00720c */ /* 0x000fe20003f45270 */
[----:B------:R-:W-:Y:S01]  /*1a70*/  IMAD.WIDE R6, R27, 0x4, R14 ;  /* 0x000000041b067825 */ /* 0x000fe200078e020e */
[----:B--2---:R-:W-:-:S13]  /*1a80*/  ISETP.NE.AND P0, PT, R0, 0x1, PT ;  /* 0x000000010000780c */ /* 0x004fda0003f05270 */
[----:B-1----:R-:W-:Y:S05]  /*1a90*/  @P0 BRA `(.L_x_52) ;  /* 0x0000000000640947 */ /* 0x002fea0003800000 */
[----:B------:R-:W2:Y:S01]  /*1aa0*/  LDG.E.CONSTANT R5, desc[UR4][R6.64+-0x8] ;  /* 0xfffff80406057981 */ /* 0x000ea2000c1e9900 */
[----:B------:R-:W-:Y:S01]  /*1ab0*/  MOV R0, 0x3bbb989d ;  /* 0x3bbb989d00007802 */ /* 0x000fe20000000f00 */
[----:B------:R-:W-:Y:S01]  /*1ac0*/  IMAD.MOV.U32 R19, RZ, RZ, 0x437c0000 ;  /* 0x437c0000ff137424 */ /* 0x000fe200078e00ff */
[----:B------:R-:W0:Y:S01]  /*1ad0*/  MUFU.RCP R18, R3 ;  /* 0x0000000300127308 */ /* 0x000e220000001000 */
[----:B------:R-:W-:Y:S01]  /*1ae0*/  BSSY.RECONVERGENT B4, `(.L_x_52) ;  /* 0x0000014000047945 */ /* 0x000fe20003800200 */
[----:B--2---:R-:W-:-:S04]  /*1af0*/  FADD R5, -R16, R5 ;  /* 0x0000000510057221 */ /* 0x004fc80000000100 */
[----:B------:R-:W-:-:S04]  /*1b00*/  FFMA.SAT R0, R5, R0, 0.5 ;  /* 0x3f00000005007423 */ /* 0x000fc80000002000 */
[----:B------:R-:W-:Y:S01]  /*1b10*/  FFMA.RM R0, R0, R19, 12582913 ;  /* 0x4b40000100007423 */ /* 0x000fe20000004013 */
[----:B0-----:R-:W-:-:S03]  /*1b20*/  FFMA R19, R18, -R3, 1 ;  /* 0x3f80000012137423 */ /* 0x001fc60000000803 */
[C---:B------:R-:W-:Y:S01]  /*1b30*/  FADD R4, R0.reuse, -12583039 ;  /* 0xcb40007f00047421 */ /* 0x040fe20000000000 */
[----:B------:R-:W-:Y:S01]  /*1b40*/  SHF.L.U32 R0, R0, 0x17, RZ ;  /* 0x0000001700007819 */ /* 0x000fe200000006ff */
[----:B------:R-:W-:Y:S02]  /*1b50*/  FFMA R19, R18, R19, R18 ;  /* 0x0000001312137223 */ /* 0x000fe40000000012 */
[----:B------:R-:W-:-:S04]  /*1b60*/  FFMA R4, R5, 1.4426950216293334961, -R4 ;  /* 0x3fb8aa3b05047823 */ /* 0x000fc80000000804 */
[----:B------:R-:W-:-:S04]  /*1b70*/  FFMA R4, R5, 1.925963033500011079e-08, R4 ;  /* 0x32a5706005047823 */ /* 0x000fc80000000004 */
[----:B------:R-:W0:Y:S02]  /*1b80*/  MUFU.EX2 R5, R4 ;  /* 0x0000000400057308 */ /* 0x000e240000000800 */
[----:B0-----:R-:W-:-:S06]  /*1b90*/  FMUL R0, R0, R5 ;  /* 0x0000000500007220 */ /* 0x001fcc0000400000 */
[----:B------:R-:W0:Y:S01]  /*1ba0*/  FCHK P0, R0, R3 ;  /* 0x0000000300007302 */ /* 0x000e220000000000 */
[----:B------:R-:W-:-:S04]  /*1bb0*/  FFMA R18, R0, R19, RZ ;  /* 0x0000001300127223 */ /* 0x000fc800000000ff */
[----:B------:R-:W-:-:S04]  /*1bc0*/  FFMA R5, R18, -R3, R0 ;  /* 0x8000000312057223 */ /* 0x000fc80000000000 */
[----:B------:R-:W-:Y:S01]  /*1bd0*/  FFMA R19, R19, R5, R18 ;  /* 0x0000000513137223 */ /* 0x000fe20000000012 */
[----:B0-----:R-:W-:Y:S06]  /*1be0*/  @!P0 BRA `(.L_x_53) ;  /* 0x00000000000c8947 */ /* 0x001fec0003800000 */
[----:B------:R-:W-:-:S07]  /*1bf0*/  MOV R18, 0x1c10 ;  /* 0x00001c1000127802 */ /* 0x000fce0000000f00 */
[----:B------:R-:W-:Y:S05]  /*1c00*/  CALL.REL.NOINC `($__internal_0_$__cuda_sm3x_div_rn_noftz_f32_slowpath) ;  /* 0x0000001800507944 */ /* 0x000fea0003c00000 */
[----:B------:R-:W-:-:S07]  /*1c10*/  IMAD.MOV.U32 R19, RZ, RZ, R0 ;  /* 0x000000ffff137224 */ /* 0x000fce00078e0000 */
.L_x_53:
[----:B------:R-:W-:Y:S05]  /*1c20*/  BSYNC.RECONVERGENT B4 ;  /* 0x0000000000047941 */ /* 0x000fea0003800200 */
.L_x_52:
[----:B------:R-:W-:Y:S05]  /*1c30*/  BSYNC.RECONVERGENT B3 ;  /* 0x0000000000037941 */ /* 0x000fea0003800200 */
.L_x_51:
[----:B------:R-:W2:Y:S01]  /*1c40*/  LDG.E.CONSTANT R0, desc[UR4][R8.64+-0x4] ;  /* 0xfffffc0408007981 */ /* 0x000ea2000c1e9900 */
[----:B------:R-:W-:Y:S01]  /*1c50*/  IMAD.WIDE R4, R27, 0x4, R10 ;  /* 0x000000041b047825 */ /* 0x000fe200078e020a */
[----:B------:R-:W-:Y:S03]  /*1c60*/  BSSY.RECONVERGENT B3, `(.L_x_54) ;  /* 0x000001f000037945 */ /* 0x000fe60003800200 */
[----:B------:R-:W-:Y:S01]  /*1c70*/  HFMA2 R21, -RZ, RZ, 0, 0 ;  /* 0x00000000ff157431 */ /* 0x000fe200000001ff */
[----:B------:R0:W-:Y:S01]  /*1c80*/  STG.E desc[UR4][R4.64+-0x8], R19 ;  /* 0xfffff81304007986 */ /* 0x0001e2000c101904 */
[----:B--2---:R-:W-:-:S13]  /*1c90*/  ISETP.NE.AND P0, PT, R0, 0x1, PT ;  /* 0x000000010000780c */ /* 0x004fda0003f05270 */
[----:B0-----:R-:W-:Y:S05]  /*1ca0*/  @P0 BRA `(.L_x_55) ;  /* 0x0000000000680947 */ /* 0x001fea0003800000 */
[----:B------:R-:W2:Y:S01]  /*1cb0*/  LDG.E.CONSTANT R19, desc[UR4][R6.64+-0x4] ;  /* 0xfffffc0406137981 */ /* 0x000ea2000c1e9900 */
[----:B------:R-:W-:Y:S01]  /*1cc0*/  IMAD.MOV.U32 R0, RZ, RZ, 0x3bbb989d ;  /* 0x3bbb989dff007424 */ /* 0x000fe200078e00ff */
[----:B------:R-:W-:Y:S01]  /*1cd0*/  MOV R21, 0x437c0000 ;  /* 0x437c000000157802 */ /* 0x000fe20000000f00 */
[----:B------:R-:W0:Y:S01]  /*1ce0*/  MUFU.RCP R20, R3 ;  /* 0x0000000300147308 */ /* 0x000e220000001000 */
[----:B------:R-:W-:Y:S01]  /*1cf0*/  BSSY.RECONVERGENT B4, `(.L_x_56) ;  /* 0x0000014000047945 */ /* 0x000fe20003800200 */
[----:B--2---:R-:W-:-:S04]  /*1d00*/  FADD R19, -R16, R19 ;  /* 0x0000001310137221 */ /* 0x004fc80000000100 */
[----:B------:R-:W-:-:S04]  /*1d10*/  FFMA.SAT R0, R19, R0, 0.5 ;  /* 0x3f00000013007423 */ /* 0x000fc80000002000 */
[----:B------:R-:W-:Y:S01]  /*1d20*/  FFMA.RM R0, R0, R21, 12582913 ;  /* 0x4b40000100007423 */ /* 0x000fe20000004015 */
[----:B0-----:R-:W-:-:S03]  /*1d30*/  FFMA R21, R20, -R3, 1 ;  /* 0x3f80000014157423 */ /* 0x001fc60000000803 */
[C---:B------:R-:W-:Y:S01]  /*1d40*/  FADD R18, R0.reuse, -12583039 ;  /* 0xcb40007f00127421 */ /* 0x040fe20000000000 */
[----:B------:R-:W-:-:S03]  /*1d50*/  IMAD.SHL.U32 R0, R0, 0x800000, RZ ;  /* 0x0080000000007824 */ /* 0x000fc600078e00ff */
[----:B------:R-:W-:-:S04]  /*1d60*/  FFMA R18, R19, 1.4426950216293334961, -R18 ;  /* 0x3fb8aa3b13127823 */ /* 0x000fc80000000812 */
[----:B------:R-:W-:-:S04]  /*1d70*/  FFMA R18, R19, 1.925963033500011079e-08, R18 ;  /* 0x32a5706013127823 */ /* 0x000fc80000000012 */
[----:B------:R-:W0:Y:S02]  /*1d80*/  MUFU.EX2 R19, R18 ;  /* 0x0000001200137308 */ /* 0x000e240000000800 */
[----:B0-----:R-:W-:Y:S01]  /*1d90*/  FMUL R22, R0, R19 ;  /* 0x0000001300167220 */ /* 0x001fe20000400000 */
[----:B------:R-:W-:-:S05]  /*1da0*/  FFMA R0, R20, R21, R20 ;  /* 0x0000001514007223 */ /* 0x000fca0000000014 */
[----:B------:R-:W0:Y:S01]  /*1db0*/  FCHK P0, R22, R3 ;  /* 0x0000000316007302 */ /* 0x000e220000000000 */
[----:B------:R-:W-:-:S04]  /*1dc0*/  FFMA R19, R0, R22, RZ ;  /* 0x0000001600137223 */ /* 0x000fc800000000ff */
[----:B------:R-:W-:-:S04]  /*1dd0*/  FFMA R20, R19, -R3, R22 ;  /* 0x8000000313147223 */ /* 0x000fc80000000016 */
[----:B------:R-:W-:Y:S01]  /*1de0*/  FFMA R0, R0, R20, R19 ;  /* 0x0000001400007223 */ /* 0x000fe20000000013 */
[----:B0-----:R-:W-:Y:S06]  /*1df0*/  @!P0 BRA `(.L_x_57) ;  /* 0x00000000000c8947 */ /* 0x001fec0003800000 */
[----:B------:R-:W-:Y:S02]  /*1e00*/  MOV R0, R22 ;  /* 0x0000001600007202 */ /* 0x000fe40000000f00 */
[----:B------:R-:W-:-:S07]  /*1e10*/  MOV R18, 0x1e30 ;  /* 0x00001e3000127802 */ /* 0x000fce0000000f00 */
[----:B------:R-:W-:Y:S05]  /*1e20*/  CALL.REL.NOINC `($__internal_0_$__cuda_sm3x_div_rn_noftz_f32_slowpath) ;  /* 0x0000001400c87944 */ /* 0x000fea0003c00000 */
.L_x_57:
[----:B------:R-:W-:Y:S05]  /*1e30*/  BSYNC.RECONVERGENT B4 ;  /* 0x0000000000047941 */ /* 0x000fea0003800200 */
.L_x_56:
[----:B------:R-:W-:-:S07]  /*1e40*/  IMAD.MOV.U32 R21, RZ, RZ, R0 ;  /* 0x000000ffff157224 */ /* 0x000fce00078e0000 */
.L_x_55:
[----:B------:R-:W-:Y:S05]  /*1e50*/  BSYNC.RECONVERGENT B3 ;  /* 0x0000000000037941 */ /* 0x000fea0003800200 */
.L_x_54:
[----:B------:R-:W2:Y:S01]  /*1e60*/  LDG.E.CONSTANT R0, desc[UR4][R8.64] ;  /* 0x0000000408007981 */ /* 0x000ea2000c1e9900 */
[----:B------:R-:W-:Y:S01]  /*1e70*/  BSSY.RECONVERGENT B3, `(.L_x_58) ;  /* 0x000001f000037945 */ /* 0x000fe20003800200 */
[----:B------:R-:W-:Y:S02]  /*1e80*/  HFMA2 R19, -RZ, RZ, 0, 0 ;  /* 0x00000000ff137431 */ /* 0x000fe400000001ff */
        /* <DEDUP_REMOVED lines=27> */
.L_x_61:
[----:B------:R-:W-:Y:S05]  /*2040*/  BSYNC.RECONVERGENT B4 ;  /* 0x0000000000047941 */ /* 0x000fea0003800200 */
.L_x_60:
[----:B------:R-:W-:-:S07]  /*2050*/  IMAD.MOV.U32 R19, RZ, RZ, R0 ;  /* 0x000000ffff137224 */ /* 0x000fce00078e0000 */
.L_x_59:
[----:B------:R-:W-:Y:S05]  /*2060*/  BSYNC.RECONVERGENT B3 ;  /* 0x0000000000037941 */ /* 0x000fea0003800200 */
.L_x_58:
        /* <DEDUP_REMOVED lines=11> */
[----:B--2---:R-:W-:Y:S01]  /*2120*/  FADD R0, -R16, R7 ;  /* 0x0000000710007221 */ /* 0x004fe20000000100 */
[----:B0-----:R-:W-:-:S03]  /*2130*/  FFMA R7, R18, -R3, 1 ;  /* 0x3f80000012077423 */ /* 0x001fc60000000803 */
[----:B------:R-:W-:-:S04]  /*2140*/  FFMA.SAT R8, R0, R9, 0.5 ;  /* 0x3f00000000087423 */ /* 0x000fc80000002009 */
[----:B------:R-:W-:-:S04]  /*2150*/  FFMA.RM R8, R8, R19, 12582913 ;  /* 0x4b40000108087423 */ /* 0x000fc80000004013 */
[C---:B------:R-:W-:Y:S01]  /*2160*/  FADD R9, R8.reuse, -12583039 ;  /* 0xcb40007f08097421 */ /* 0x040fe20000000000 */
[----:B------:R-:W-:-:S03]  /*2170*/  IMAD.SHL.U32 R8, R8, 0x800000, RZ ;  /* 0x0080000008087824 */ /* 0x000fc600078e00ff */
[----:B------:R-:W-:-:S04]  /*2180*/  FFMA R9, R0, 1.4426950216293334961, -R9 ;  /* 0x3fb8aa3b00097823 */ /* 0x000fc80000000809 */
[----:B------:R-:W-:Y:S01]  /*2190*/  FFMA R9, R0, 1.925963033500011079e-08, R9 ;  /* 0x32a5706000097823 */ /* 0x000fe20000000009 */
[----:B------:R-:W-:-:S05]  /*21a0*/  FFMA R0, R18, R7, R18 ;  /* 0x0000000712007223 */ /* 0x000fca0000000012 */
[----:B------:R-:W0:Y:S02]  /*21b0*/  MUFU.EX2 R9, R9 ;  /* 0x0000000900097308 */ /* 0x000e240000000800 */
[----:B0-----:R-:W-:-:S06]  /*21c0*/  FMUL R19, R8, R9 ;  /* 0x0000000908137220 */ /* 0x001fcc0000400000 */
        /* <DEDUP_REMOVED lines=8> */
.L_x_65:
[----:B------:R-:W-:Y:S05]  /*2250*/  BSYNC.RECONVERGENT B4 ;  /* 0x0000000000047941 */ /* 0x000fea0003800200 */
.L_x_64:
[----:B------:R-:W-:-:S07]  /*2260*/  IMAD.MOV.U32 R21, RZ, RZ, R0 ;  /* 0x000000ffff157224 */ /* 0x000fce00078e0000 */
.L_x_63:
[----:B------:R-:W-:Y:S05]  /*2270*/  BSYNC.RECONVERGENT B3 ;  /* 0x0000000000037941 */ /* 0x000fea0003800200 */
.L_x_62:
[----:B------:R1:W-:Y:S01]  /*2280*/  STG.E desc[UR4][R4.64+0x4], R21 ;  /* 0x0000041504007986 */ /* 0x0003e2000c101904 */
[----:B------:R-:W-:Y:S01]  /*2290*/  IADD3 R27, PT, PT, R27, 0x4, RZ ;  /* 0x000000041b1b7810 */ /* 0x000fe20007ffe0ff */
[----:B------:R-:W-:Y:S06]  /*22a0*/  @P2 BRA `(.L_x_66) ;  /* 0xfffffff400d82947 */ /* 0x000fec000383ffff */
[----:B------:R-:W-:Y:S05]  /*22b0*/  BSYNC.RECONVERGENT B2 ;  /* 0x0000000000027941 */ /* 0x000fea0003800200 */
.L_x_50:
[----:B------:R-:W-:-:S13]  /*22c0*/  ISETP.NE.AND P0, PT, R24, RZ, PT ;  /* 0x000000ff1800720c */ /* 0x000fda0003f05270 */
[----:B------:R-:W-:Y:S05]  /*22d0*/  @!P0 EXIT ;  /* 0x000000000000894d */ /* 0x000fea0003800000 */
[----:B------:R-:W-:-:S13]  /*22e0*/  ISETP.NE.AND P0, PT, R24, 0x1, PT ;  /* 0x000000011800780c */ /* 0x000fda0003f05270 */
[----:B------:R-:W-:Y:S05]  /*22f0*/  @!P0 BRA `(.L_x_67) ;  /* 0x0000000400188947 */ /* 0x000fea0003800000 */
[----:B------:R-:W2:Y:S01]  /*2300*/  LDC.64 R8, c[0x0][0x388] ;  /* 0x0000e200ff087b82 */ /* 0x000ea20000000a00 */
[----:B-1----:R-:W-:-:S07]  /*2310*/  IMAD.IADD R6, R17, 0x1, R2 ;  /* 0x0000000111067824 */ /* 0x002fce00078e0202 */
[----:B------:R-:W1:Y:S01]  /*2320*/  LDC.64 R4, c[0x0][0x380] ;  /* 0x0000e000ff047b82 */ /* 0x000e620000000a00 */
[----:B--2---:R-:W-:-:S05]  /*2330*/  IMAD.WIDE R8, R6, 0x4, R8 ;  /* 0x0000000406087825 */ /* 0x004fca00078e0208 */
[----:B------:R-:W2:Y:S01]  /*2340*/  LDG.E.CONSTANT R0, desc[UR4][R8.64] ;  /* 0x0000000408007981 */ /* 0x000ea2000c1e9900 */
[----:B------:R-:W-:Y:S02]  /*2350*/  HFMA2 R13, -RZ, RZ, 0, 0 ;  /* 0x00000000ff0d7431 */ /* 0x000fe400000001ff */
[----:B-1----:R-:W-:Y:S01]  /*2360*/  IMAD.WIDE R4, R6, 0x4, R4 ;  /* 0x0000000406047825 */ /* 0x002fe200078e0204 */
[----:B--2---:R-:W-:-:S13]  /*2370*/  ISETP.NE.AND P0, PT, R0, 0x1, PT ;  /* 0x000000010000780c */ /* 0x004fda0003f05270 */
[----:B------:R-:W-:Y:S05]  /*2380*/  @P0 BRA `(.L_x_68) ;  /* 0x0000000000680947 */ /* 0x000fea0003800000 */
[----:B------:R-:W2:Y:S01]  /*2390*/  LDG.E.CONSTANT R7, desc[UR4][R4.64] ;  /* 0x0000000404077981 */ /* 0x000ea2000c1e9900 */
[----:B------:R-:W-:Y:S01]  /*23a0*/  MOV R0, 0x3bbb989d ;  /* 0x3bbb989d00007802 */ /* 0x000fe20000000f00 */
[----:B------:R-:W-:Y:S01]  /*23b0*/  IMAD.MOV.U32 R11, RZ, RZ, 0x437c0000 ;  /* 0x437c0000ff0b7424 */ /* 0x000fe200078e00ff */
[----:B------:R-:W1:Y:S01]  /*23c0*/  MUFU.RCP R12, R3 ;  /* 0x00000003000c7308 */ /* 0x000e620000001000 */
[----:B------:R-:W-:Y:S01]  /*23d0*/  BSSY.RECONVERGENT B2, `(.L_x_69) ;  /* 0x0000014000027945 */ /* 0x000fe20003800200 */
[----:B--2---:R-:W-:-:S04]  /*23e0*/  FADD R7, -R16, R7 ;  /* 0x0000000710077221 */ /* 0x004fc80000000100 */
[----:B------:R-:W-:-:S04]  /*23f0*/  FFMA.SAT R0, R7, R0, 0.5 ;  /* 0x3f00000007007423 */ /* 0x000fc80000002000 */
[----:B------:R-:W-:Y:S01]  /*2400*/  FFMA.RM R0, R0, R11, 12582913 ;  /* 0x4b40000100007423 */ /* 0x000fe2000000400b */
[----:B-1----:R-:W-:-:S03]  /*2410*/  FFMA R11, R12, -R3, 1 ;  /* 0x3f8000000c0b7423 */ /* 0x002fc60000000803 */
[C---:B------:R-:W-:Y:S01]  /*2420*/  FADD R10, R0.reuse, -12583039 ;  /* 0xcb40007f000a7421 */ /* 0x040fe20000000000 */
[----:B------:R-:W-:-:S03]  /*2430*/  SHF.L.U32 R0, R0, 0x17, RZ ;  /* 0x0000001700007819 */ /* 0x000fc600000006ff */
[----:B------:R-:W-:-:S04]  /*2440*/  FFMA R10, R7, 1.4426950216293334961, -R10 ;  /* 0x3fb8aa3b070a7823 */ /* 0x000fc8000000080a */
[----:B------:R-:W-:-:S04]  /*2450*/  FFMA R10, R7, 1.925963033500011079e-08, R10 ;  /* 0x32a57060070a7823 */ /* 0x000fc8000000000a */
[----:B------:R-:W1:Y:S02]  /*2460*/  MUFU.EX2 R7, R10 ;  /* 0x0000000a00077308 */ /* 0x000e640000000800 */
[----:B-1----:R-:W-:Y:S01]  /*2470*/  FMUL R14, R0, R7 ;  /* 0x00000007000e7220 */ /* 0x002fe20000400000 */
[----:B------:R-:W-:-:S05]  /*2480*/  FFMA R0, R12, R11, R12 ;  /* 0x0000000b0c007223 */ /* 0x000fca000000000c */
[----:B------:R-:W1:Y:S01]  /*2490*/  FCHK P0, R14, R3 ;  /* 0x000000030e007302 */ /* 0x000e620000000000 */
[----:B------:R-:W-:-:S04]  /*24a0*/  FFMA R7, R0, R14, RZ ;  /* 0x0000000e00077223 */ /* 0x000fc800000000ff */
[----:B------:R-:W-:-:S04]  /*24b0*/  FFMA R12, R7, -R3, R14 ;  /* 0x80000003070c7223 */ /* 0x000fc8000000000e */
[----:B------:R-:W-:Y:S01]  /*24c0*/  FFMA R0, R0, R12, R7 ;  /* 0x0000000c00007223 */ /* 0x000fe20000000007 */
[----:B-1----:R-:W-:Y:S06]  /*24d0*/  @!P0 BRA `(.L_x_70) ;  /* 0x00000000000c8947 */ /* 0x002fec0003800000 */
[----:B------:R-:W-:Y:S02]  /*24e0*/  MOV R0, R14 ;  /* 0x0000000e00007202 */ /* 0x000fe40000000f00 */
[----:B------:R-:W-:-:S07]  /*24f0*/  MOV R18, 0x2510 ;  /* 0x0000251000127802 */ /* 0x000fce0000000f00 */
[----:B0-----:R-:W-:Y:S05]  /*2500*/  CALL.REL.NOINC `($__internal_0_$__cuda_sm3x_div_rn_noftz_f32_slowpath) ;  /* 0x0000001000107944 */ /* 0x001fea0003c00000 */
.L_x_70:
[----:B------:R-:W-:Y:S05]  /*2510*/  BSYNC.RECONVERGENT B2 ;  /* 0x0000000000027941 */ /* 0x000fea0003800200 */
.L_x_69:
[----:B------:R-:W-:-:S07]  /*2520*/  IMAD.MOV.U32 R13, RZ, RZ, R0 ;  /* 0x000000ffff0d7224 */ /* 0x000fce00078e0000 */
.L_x_68:
[----:B------:R-:W2:Y:S01]  /*2530*/  LDG.E.CONSTANT R8, desc[UR4][R8.64+0x4] ;  /* 0x0000040408087981 */ /* 0x000ea2000c1e9900 */
[----:B------:R-:W1:Y:S02]  /*2540*/  LDC.64 R10, c[0x0][0x390] ;  /* 0x0000e400ff0a7b82 */ /* 0x000e640000000a00 */
[----:B-1----:R-:W-:Y:S01]  /*2550*/  IMAD.WIDE R6, R6, 0x4, R10 ;  /* 0x0000000406067825 */ /* 0x002fe200078e020a */
[----:B------:R-:W-:-:S04]  /*2560*/  MOV R11, RZ ;  /* 0x000000ff000b7202 */ /* 0x000fc80000000f00 */
[----:B------:R1:W-:Y:S01]  /*2570*/  STG.E desc[UR4][R6.64], R13 ;  /* 0x0000000d06007986 */ /* 0x0003e2000c101904 */
[----:B--2---:R-:W-:-:S13]  /*2580*/  ISETP.NE.AND P0, PT, R8, 0x1, PT ;  /* 0x000000010800780c */ /* 0x004fda0003f05270 */
[----:B-1----:R-:W-:Y:S05]  /*2590*/  @P0 BRA `(.L_x_71) ;  /* 0x0000000000680947 */ /* 0x002fea0003800000 */
[----:B------:R-:W2:Y:S01]  /*25a0*/  LDG.E.CONSTANT R5, desc[UR4][R4.64+0x4] ;  /* 0x0000040404057981 */ /* 0x000ea2000c1e9900 */
[----:B------:R-:W-:Y:S02]  /*25b0*/  HFMA2 R9, -RZ, RZ, 0.96630859375, -0.0022525787353515625 ;  /* 0x3bbb989dff097431 */ /* 0x000fe400000001ff */
[----:B------:R-:W-:Y:S01]  /*25c0*/  IMAD.MOV.U32 R11, RZ, RZ, 0x437c0000 ;  /* 0x437c0000ff0b7424 */ /* 0x000fe200078e00ff */
[----:B------:R-:W1:Y:S01]  /*25d0*/  MUFU.RCP R10, R3 ;  /* 0x00000003000a7308 */ /* 0x000e620000001000 */
[----:B------:R-:W-:Y:S01]  /*25e0*/  BSSY.RECONVERGENT B2, `(.L_x_72) ;  /* 0x0000014000027945 */ /* 0x000fe20003800200 */
[----:B--2---:R-:W-:Y:S01]  /*25f0*/  FADD R0, -R16, R5 ;  /* 0x0000000510007221 */ /* 0x004fe20000000100 */
[----:B-1----:R-:W-:-:S03]  /*2600*/  FFMA R5, R10, -R3, 1 ;  /* 0x3f8000000a057423 */ /* 0x002fc60000000803 */
[----:B------:R-:W-:-:S04]  /*2610*/  FFMA.SAT R8, R0, R9, 0.5 ;  /* 0x3f00000000087423 */ /* 0x000fc80000002009 */
[----:B------:R-:W-:-:S04]  /*2620*/  FFMA.RM R8, R8, R11, 12582913 ;  /* 0x4b40000108087423 */ /* 0x000fc8000000400b */
[C---:B------:R-:W-:Y:S01]  /*2630*/  FADD R9, R8.reuse, -12583039 ;  /* 0xcb40007f08097421 */ /* 0x040fe20000000000 */
[----:B------:R-:W-:-:S03]  /*2640*/  SHF.L.U32 R8, R8, 0x17, RZ ;  /* 0x0000001708087819 */ /* 0x000fc600000006ff */
[----:B------:R-:W-:-:S04]  /*2650*/  FFMA R9, R0, 1.4426950216293334961, -R9 ;  /* 0x3fb8aa3b00097823 */ /* 0x000fc80000000809 */
[----:B------:R-:W-:Y:S01]  /*2660*/  FFMA R9, R0, 1.925963033500011079e-08, R9 ;  /* 0x32a5706000097823 */ /* 0x000fe20000000009 */
[----:B------:R-:W-:-:S05]  /*2670*/  FFMA R0, R10, R5, R10 ;  /* 0x000000050a007223 */ /* 0x000fca000000000a */
[----:B------:R-:W1:Y:S02]  /*2680*/  MUFU.EX2 R9, R9 ;  /* 0x0000000900097308 */ /* 0x000e640000000800 */
[----:B-1----:R-:W-:-:S06]  /*2690*/  FMUL R11, R8, R9 ;  /* 0x00000009080b7220 */ /* 0x002fcc0000400000 */
        /* <DEDUP_REMOVED lines=8> */
.L_x_73:
[----:B------:R-:W-:Y:S05]  /*2720*/  BSYNC.RECONVERGENT B2 ;  /* 0x0000000000027941 */ /* 0x000fea0003800200 */
.L_x_72:
[----:B------:R-:W-:-:S07]  /*2730*/  IMAD.MOV.U32 R11, RZ, RZ, R0 ;  /* 0x000000ffff0b7224 */ /* 0x000fce00078e0000 */
.L_x_71:
[----:B------:R2:W-:Y:S01]  /*2740*/  STG.E desc[UR4][R6.64+0x4], R11 ;  /* 0x0000040b06007986 */ /* 0x0005e2000c101904 */
[----:B------:R-:W-:-:S07]  /*2750*/  IADD3 R2, PT, PT, R2, 0x2, RZ ;  /* 0x0000000202027810 */ /* 0x000fce0007ffe0ff */
.L_x_67:
[----:B------:R-:W3:Y:S02]  /*2760*/  LDC R0, c[0x0][0x39c] ;  /* 0x0000e700ff007b82 */ /* 0x000ee40000000800 */
[----:B---3--:R-:W-:-:S04]  /*2770*/  LOP3.LUT R0, R0, 0x1, RZ, 0xc0, !PT ;  /* 0x0000000100007812 */ /* 0x008fc800078ec0ff */
[----:B------:R-:W-:-:S13]  /*2780*/  ISETP.NE.U32.AND P0, PT, R0, 0x1, PT ;  /* 0x000000010000780c */ /* 0x000fda0003f05070 */
[----:B------:R-:W-:Y:S05]  /*2790*/  @P0 EXIT ;  /* 0x000000000000094d */ /* 0x000fea0003800000 */
[----:B-1----:R-:W1:Y:S01]  /*27a0*/  LDC.64 R4, c[0x0][0x388] ;  /* 0x0000e200ff047b82 */ /* 0x002e620000000a00 */
[----:B------:R-:W-:-:S05]  /*27b0*/  IADD3 R2, PT, PT, R17, R2, RZ ;  /* 0x0000000211027210 */ /* 0x000fca0007ffe0ff */
[----:B-1----:R-:W-:-:S06]  /*27c0*/  IMAD.WIDE R4, R2, 0x4, R4 ;  /* 0x0000000402047825 */ /* 0x002fcc00078e0204 */
[----:B------:R-:W3:Y:S01]  /*27d0*/  LDG.E.CONSTANT R4, desc[UR4][R4.64] ;  /* 0x0000000404047981 */ /* 0x000ee2000c1e9900 */
[----:B--2---:R-:W-:Y:S01]  /*27e0*/  IMAD.MOV.U32 R7, RZ, RZ, RZ ;  /* 0x000000ffff077224 */ /* 0x004fe200078e00ff */
[----:B---3--:R-:W-:-:S13]  /*27f0*/  ISETP.NE.AND P0, PT, R4, 0x1, PT ;  /* 0x000000010400780c */ /* 0x008fda0003f05270 */
[----:B------:R-:W-:Y:S05]  /*2800*/  @P0 BRA `(.L_x_74) ;  /* 0x0000000000700947 */ /* 0x000fea0003800000 */
[----:B------:R-:W1:Y:S02]  /*2810*/  LDC.64 R4, c[0x0][0x380] ;  /* 0x0000e000ff047b82 */ /* 0x000e640000000a00 */
[----:B-1----:R-:W-:-:S06]  /*2820*/  IMAD.WIDE R4, R2, 0x4, R4 ;  /* 0x0000000402047825 */ /* 0x002fcc00078e0204 */
[----:B------:R-:W2:Y:S01]  /*2830*/  LDG.E.CONSTANT R5, desc[UR4][R4.64] ;  /* 0x0000000404057981 */ /* 0x000ea2000c1e9900 */
[----:B------:R-:W-:Y:S01]  /*2840*/  HFMA2 R9, -RZ, RZ, 3.7421875, 0 ;  /* 0x437c0000ff097431 */ /* 0x000fe200000001ff */
[----:B------:R-:W-:Y:S01]  /*2850*/  MOV R7, 0x3bbb989d ;  /* 0x3bbb989d00077802 */ /* 0x000fe20000000f00 */
[----:B------:R-:W1:Y:S01]  /*2860*/  MUFU.RCP R6, R3 ;  /* 0x0000000300067308 */ /* 0x000e620000001000 */
[----:B------:R-:W-:Y:S01]  /*2870*/  BSSY.RECONVERGENT B2, `(.L_x_75) ;  /* 0x0000014000027945 */ /* 0x000fe20003800200 */
[----:B--2---:R-:W-:Y:S01]  /*2880*/  FADD R16, -R16, R5 ;  /* 0x0000000510107221 */ /* 0x004fe20000000100 */
[----:B-1----:R-:W-:-:S03]  /*2890*/  FFMA R5, R6, -R3, 1 ;  /* 0x3f80000006057423 */ /* 0x002fc60000000803 */
[----:B------:R-:W-:-:S04]  /*28a0*/  FFMA.SAT R0, R16, R7, 0.5 ;  /* 0x3f00000010007423 */ /* 0x000fc80000002007 */
[----:B------:R-:W-:-:S04]  /*28b0*/  FFMA.RM R0, R0, R9, 12582913 ;  /* 0x4b40000100007423 */ /* 0x000fc80000004009 */
[C---:B------:R-:W-:Y:S01]  /*28c0*/  FADD R7, R0.reuse, -12583039 ;  /* 0xcb40007f00077421 */ /* 0x040fe20000000000 */
[----:B------:R-:W-:-:S03]  /*28d0*/  IMAD.SHL.U32 R0, R0, 0x800000, RZ ;  /* 0x0080000000007824 */ /* 0x000fc600078e00ff */
[----:B------:R-:W-:-:S04]  /*28e0*/  FFMA R7, R16, 1.4426950216293334961, -R7 ;  /* 0x3fb8aa3b10077823 */ /* 0x000fc80000000807 */
[----:B------:R-:W-:-:S06]  /*28f0*/  FFMA R7, R16, 1.925963033500011079e-08, R7 ;  /* 0x32a5706010077823 */ /* 0x000fcc0000000007 */
        /* <DEDUP_REMOVED lines=11> */
.L_x_76:
[----:B------:R-:W-:Y:S05]  /*29b0*/  BSYNC.RECONVERGENT B2 ;  /* 0x0000000000027941 */ /* 0x000fea0003800200 */
.L_x_75:
[----:B------:R-:W-:-:S07]  /*29c0*/  MOV R7, R0 ;  /* 0x0000000000077202 */ /* 0x000fce0000000f00 */
.L_x_74:
[----:B------:R-:W1:Y:S02]  /*29d0*/  LDC.64 R4, c[0x0][0x390] ;  /* 0x0000e400ff047b82 */ /* 0x000e640000000a00 */
[----:B-1----:R-:W-:-:S05]  /*29e0*/  IMAD.WIDE R2, R2, 0x4, R4 ;  /* 0x0000000402027825 */ /* 0x002fca00078e0204 */
[----:B------:R-:W-:Y:S01]  /*29f0*/  STG.E desc[UR4][R2.64], R7 ;  /* 0x0000000702007986 */ /* 0x000fe2000c101904 */
[----:B------:R-:W-:Y:S05]  /*2a00*/  EXIT ;  /* 0x000000000000794d */ /* 0x000fea0003800000 */
.L_x_35:
[----:B------:R-:W-:Y:S01]  /*2a10*/  BSSY B3, `(.L_x_77) ;  /* 0x0000008000037945 */ /* 0x000fe20003800000 */
[----:B------:R-:W-:Y:S01]  /*2a20*/  IMAD.MOV.U32 R23, RZ, RZ, R10 ;  /* 0x000000ffff177224 */ /* 0x000fe200078e000a */
[----:B------:R-:W-:Y:S01]  /*2a30*/  MOV R14, 0x10 ;  /* 0x00000010000e7802 */ /* 0x000fe20000000f00 */
[----:B------:R-:W-:Y:S01]  /*2a40*/  IMAD.MOV.U32 R3, RZ, RZ, -0x1 ;  /* 0xffffffffff037424 */ /* 0x000fe200078e00ff */
[----:B------:R-:W-:-:S07]  /*2a50*/  MOV R12, 0x1f ;  /* 0x0000001f000c7802 */ /* 0x000fce0000000f00 */
[----:B------:R-:W-:Y:S05]  /*2a60*/  WARPSYNC.COLLECTIVE R3, `(.L_x_78) ;  /* 0x0000000003087348 */ /* 0x000fea0003c00000 */
[----:B------:R0:W1:Y:S02]  /*2a70*/  SHFL.DOWN P0, R15, R23, R14, R12 ;  /* 0x0800000e170f7389 */ /* 0x000064000000000c */
[----:B01----:R-:W-:Y:S05]  /*2a80*/  ENDCOLLECTIVE ;  /* 0x000000000000791b */ /* 0x003fea0003800000 */
.L_x_78:
[----:B------:R-:W-:Y:S05]  /*2a90*/  BSYNC B3 ;  /* 0x0000000000037941 */ /* 0x000fea0003800000 */
.L_x_77:
[----:B------:R-:W-:Y:S01]  /*2aa0*/  FADD R11, R10, R15 ;  /* 0x0000000f0a0b7221 */ /* 0x000fe20000000000 */
[----:B------:R-:W-:Y:S02]  /*2ab0*/  HFMA2 R14, -RZ, RZ, 0, 4.76837158203125e-07 ;  /* 0x00000008ff0e7431 */ /* 0x000fe400000001ff */
[----:B------:R-:W-:Y:S01]  /*2ac0*/  IMAD.MOV.U32 R12, RZ, RZ, 0x1f ;  /* 0x0000001fff0c7424 */ /* 0x000fe200078e00ff */
[----:B------:R-:W-:Y:S02]  /*2ad0*/  MOV R3, 0xffffffff ;  /* 0xffffffff00037802 */ /* 0x000fe40000000f00 */
[----:B------:R-:W-:-:S07]  /*2ae0*/  MOV R23, R11 ;  /* 0x0000000b00177202 */ /* 0x000fce0000000f00 */
[----:B------:R-:W-:Y:S05]  /*2af0*/  WARPSYNC.COLLECTIVE R3, `(.L_x_79) ;  /* 0x0000000003087348 */ /* 0x000fea0003c00000 */
[----:B------:R0:W1:Y:S02]  /*2b00*/  SHFL.DOWN P0, R15, R23, R14, R12 ;  /* 0x0800000e170f7389 */ /* 0x000064000000000c */
[----:B01----:R-:W-:Y:S05]  /*2b10*/  ENDCOLLECTIVE ;  /* 0x000000000000791b */ /* 0x003fea0003800000 */
.L_x_79:
[----:B------:R-:W-:Y:S02]  /*2b20*/  IMAD.MOV.U32 R14, RZ, RZ, 0x4 ;  /* 0x00000004ff0e7424 */ /* 0x000fe400078e00ff */
[----:B------:R-:W-:-:S05]  /*2b30*/  FADD R13, R11, R15 ;  /* 0x0000000f0b0d7221 */ /* 0x000fca0000000000 */
[----:B------:R-:W-:-:S07]  /*2b40*/  MOV R23, R13 ;  /* 0x0000000d00177202 */ /* 0x000fce0000000f00 */
[----:B------:R-:W-:Y:S05]  /*2b50*/  WARPSYNC.COLLECTIVE R3, `(.L_x_80) ;  /* 0x0000000003087348 */ /* 0x000fea0003c00000 */
[----:B------:R0:W1:Y:S02]  /*2b60*/  SHFL.DOWN P0, R15, R23, R14, R12 ;  /* 0x0800000e170f7389 */ /* 0x000064000000000c */
[----:B01----:R-:W-:Y:S05]  /*2b70*/  ENDCOLLECTIVE ;  /* 0x000000000000791b */ /* 0x003fea0003800000 */
.L_x_80:
[----:B------:R-:W-:Y:S02]  /*2b80*/  HFMA2 R14, -RZ, RZ, 0, 1.1920928955078125e-07 ;  /* 0x00000002ff0e7431 */ /* 0x000fe400000001ff */
[----:B------:R-:W-:-:S05]  /*2b90*/  FADD R18, R13, R15 ;  /* 0x0000000f0d127221 */ /* 0x000fca0000000000 */
[----:B------:R-:W-:-:S07]  /*2ba0*/  MOV R23, R18 ;  /* 0x0000001200177202 */ /* 0x000fce0000000f00 */
[----:B------:R-:W-:Y:S05]  /*2bb0*/  WARPSYNC.COLLECTIVE R3, `(.L_x_81) ;  /* 0x0000000003087348 */ /* 0x000fea0003c00000 */
[----:B------:R0:W1:Y:S02]  /*2bc0*/  SHFL.DOWN P0, R15, R23, R14, R12 ;  /* 0x0800000e170f7389 */ /* 0x000064000000000c */
[----:B01----:R-:W-:Y:S05]  /*2bd0*/  ENDCOLLECTIVE ;  /* 0x000000000000791b */ /* 0x003fea0003800000 */
.L_x_81:
[----:B------:R-:W-:Y:S01]  /*2be0*/  MOV R14, 0x1 ;  /* 0x00000001000e7802 */ /* 0x000fe20000000f00 */
[----:B------:R-:W-:-:S04]  /*2bf0*/  FADD R19, R18, R15 ;  /* 0x0000000f12137221 */ /* 0x000fc80000000000 */
[----:B------:R-:W-:-:S07]  /*2c00*/  IMAD.MOV.U32 R23, RZ, RZ, R19 ;  /* 0x000000ffff177224 */ /* 0x000fce00078e0013 */
[----:B------:R-:W-:Y:S05]  /*2c10*/  WARPSYNC.COLLECTIVE R3, `(.L_x_82) ;  /* 0x0000000003087348 */ /* 0x000fea0003c00000 */
[----:B------:R0:W1:Y:S02]  /*2c20*/  SHFL.DOWN P0, R15, R23, R14, R12 ;  /* 0x0800000e170f7389 */ /* 0x000064000000000c */
[----:B01----:R-:W-:Y:S05]  /*2c30*/  ENDCOLLECTIVE ;  /* 0x000000000000791b */ /* 0x003fea0003800000 */
.L_x_82:
[----:B------:R-:W-:Y:S05]  /*2c40*/  BRA `(.L_x_83) ;  /* 0xffffffe000f87947 */ /* 0x000fea000383ffff */
.L_x_39:
[----:B------:R-:W-:Y:S01]  /*2c50*/  BSSY B2, `(.L_x_84) ;  /* 0x0000008000027945 */ /* 0x000fe20003800000 */
[----:B------:R-:W-:Y:S01]  /*2c60*/  MOV R23, R2 ;  /* 0x0000000200177202 */ /* 0x000fe20000000f00 */
[----:B------:R-:W-:Y:S01]  /*2c70*/  IMAD.MOV.U32 R14, RZ, RZ, 0x10 ;  /* 0x00000010ff0e7424 */ /* 0x000fe200078e00ff */
[----:B------:R-:W-:Y:S02]  /*2c80*/  MOV R12, 0x1f ;  /* 0x0000001f000c7802 */ /* 0x000fe40000000f00 */
[----:B------:R-:W-:-:S07]  /*2c90*/  MOV R3, 0xffffffff ;  /* 0xffffffff00037802 */ /* 0x000fce0000000f00 */
[----:B0-----:R-:W-:Y:S05]  /*2ca0*/  WARPSYNC.COLLECTIVE R3, `(.L_x_85) ;  /* 0x0000000003087348 */ /* 0x001fea0003c00000 */
[----:B------:R1:W2:Y:S02]  /*2cb0*/  SHFL.DOWN P0, R15, R23, R14, R12 ;  /* 0x0800000e170f7389 */ /* 0x0002a4000000000c */
[----:B012---:R-:W-:Y:S05]  /*2cc0*/  ENDCOLLECTIVE ;  /* 0x000000000000791b */ /* 0x007fea0003800000 */
.L_x_85:
[----:B------:R-:W-:Y:S05]  /*2cd0*/  BSYNC B2 ;  /* 0x0000000000027941 */ /* 0x000fea0003800000 */
.L_x_84:
[----:B------:R-:W-:Y:S01]  /*2ce0*/  FADD R18, R2, R15 ;  /* 0x0000000f02127221 */ /* 0x000fe20000000000 */
[----:B------:R-:W-:Y:S01]  /*2cf0*/  HFMA2 R14, -RZ, RZ, 0, 4.76837158203125e-07 ;  /* 0x00000008ff0e7431 */ /* 0x000fe200000001ff */
[----:B------:R-:W-:Y:S01]  /*2d00*/  MOV R12, 0x1f ;  /* 0x0000001f000c7802 */ /* 0x000fe20000000f00 */
[----:B------:R-:W-:Y:S02]  /*2d10*/  IMAD.MOV.U32 R3, RZ, RZ, -0x1 ;  /* 0xffffffffff037424 */ /* 0x000fe400078e00ff */
[----:B------:R-:W-:-:S07]  /*2d20*/  IMAD.MOV.U32 R23, RZ, RZ, R18 ;  /* 0x000000ffff177224 */ /* 0x000fce00078e0012 */
[----:B------:R-:W-:Y:S05]  /*2d30*/  WARPSYNC.COLLECTIVE R3, `(.L_x_86) ;  /* 0x0000000003087348 */ /* 0x000fea0003c00000 */
[----:B------:R0:W1:Y:S02]  /*2d40*/  SHFL.DOWN P0, R15, R23, R14, R12 ;  /* 0x0800000e170f7389 */ /* 0x000064000000000c */
[----:B01----:R-:W-:Y:S05]  /*2d50*/  ENDCOLLECTIVE ;  /* 0x000000000000791b */ /* 0x003fea0003800000 */
.L_x_86:
[----:B------:R-:W-:Y:S02]  /*2d60*/  HFMA2 R14, -RZ, RZ, 0, 2.384185791015625e-07 ;  /* 0x00000004ff0e7431 */ /* 0x000fe400000001ff */
[----:B------:R-:W-:-:S05]  /*2d70*/  FADD R19, R18, R15 ;  /* 0x0000000f12137221 */ /* 0x000fca0000000000 */
[----:B------:R-:W-:-:S07]  /*2d80*/  MOV R23, R19 ;  /* 0x0000001300177202 */ /* 0x000fce0000000f00 */
[----:B------:R-:W-:Y:S05]  /*2d90*/  WARPSYNC.COLLECTIVE R3, `(.L_x_87) ;  /* 0x0000000003087348 */ /* 0x000fea0003c00000 */
[----:B------:R0:W1:Y:S02]  /*2da0*/  SHFL.DOWN P0, R15, R23, R14, R12 ;  /* 0x0800000e170f7389 */ /* 0x000064000000000c */
[----:B01----:R-:W-:Y:S05]  /*2db0*/  ENDCOLLECTIVE ;  /* 0x000000000000791b */ /* 0x003fea0003800000 */
.L_x_87:
[----:B------:R-:W-:Y:S01]  /*2dc0*/  MOV R14, 0x2 ;  /* 0x00000002000e7802 */ /* 0x000fe20000000f00 */
[----:B------:R-:W-:-:S04]  /*2dd0*/  FADD R20, R19, R15 ;  /* 0x0000000f13147221 */ /* 0x000fc80000000000 */
[----:B------:R-:W-:-:S07]  /*2de0*/  IMAD.MOV.U32 R23, RZ, RZ, R20 ;  /* 0x000000ffff177224 */ /* 0x000fce00078e0014 */
[----:B------:R-:W-:Y:S05]  /*2df0*/  WARPSYNC.COLLECTIVE R3, `(.L_x_88) ;  /* 0x0000000003087348 */ /* 0x000fea0003c00000 */
[----:B------:R0:W1:Y:S02]  /*2e00*/  SHFL.DOWN P0, R15, R23, R14, R12 ;  /* 0x0800000e170f7389 */ /* 0x000064000000000c */
[----:B01----:R-:W-:Y:S05]  /*2e10*/  ENDCOLLECTIVE ;  /* 0x000000000000791b */ /* 0x003fea0003800000 */
.L_x_88:
[----:B------:R-:W-:Y:S02]  /*2e20*/  IMAD.MOV.U32 R14, RZ, RZ, 0x1 ;  /* 0x00000001ff0e7424 */ /* 0x000fe400078e00ff */
[----:B------:R-:W-:-:S05]  /*2e30*/  FADD R21, R20, R15 ;  /* 0x0000000f14157221 */ /* 0x000fca0000000000 */
[----:B------:R-:W-:-:S07]  /*2e40*/  MOV R23, R21 ;  /* 0x0000001500177202 */ /* 0x000fce0000000f00 */
[----:B------:R-:W-:Y:S05]  /*2e50*/  WARPSYNC.COLLECTIVE R3, `(.L_x_89) ;  /* 0x0000000003087348 */ /* 0x000fea0003c00000 */
[----:B------:R0:W1:Y:S02]  /*2e60*/  SHFL.DOWN P0, R15, R23, R14, R12 ;  /* 0x0800000e170f7389 */ /* 0x000064000000000c */
[----:B01----:R-:W-:Y:S05]  /*2e70*/  ENDCOLLECTIVE ;  /* 0x000000000000791b */ /* 0x003fea0003800000 */
.L_x_89:
[----:B------:R-:W-:Y:S05]  /*2e80*/  BRA `(.L_x_90) ;  /* 0xffffffe400187947 */ /* 0x000fea000383ffff */
.L_x_42:
        /* <DEDUP_REMOVED lines=8> */
.L_x_92:
[----:B------:R-:W-:Y:S05]  /*2f10*/  BSYNC B2 ;  /* 0x0000000000027941 */ /* 0x000fea0003800000 */
.L_x_91:
[----:B------:R-:W-:Y:S01]  /*2f20*/  FADD R18, R2, R15 ;  /* 0x0000000f02127221 */ /* 0x000fe20000000000 */
[----:B------:R-:W-:Y:S02]  /*2f30*/  HFMA2 R12, -RZ, RZ, 0, 1.847743988037109375e-06 ;  /* 0x0000001fff0c7431 */ /* 0x000fe400000001ff */
[----:B------:R-:W-:Y:S01]  /*2f40*/  IMAD.MOV.U32 R14, RZ, RZ, 0x8 ;  /* 0x00000008ff0e7424 */ /* 0x000fe200078e00ff */
[----:B------:R-:W-:Y:S02]  /*2f50*/  MOV R3, 0xffffffff ;  /* 0xffffffff00037802 */ /* 0x000fe40000000f00 */
[----:B------:R-:W-:-:S07]  /*2f60*/  MOV R23, R18 ;  /* 0x0000001200177202 */ /* 0x000fce0000000f00 */
[----:B------:R-:W-:Y:S05]  /*2f70*/  WARPSYNC.COLLECTIVE R3, `(.L_x_93) ;  /* 0x0000000003087348 */ /* 0x000fea0003c00000 */
[----:B------:R0:W1:Y:S02]  /*2f80*/  SHFL.DOWN P0, R15, R23, R14, R12 ;  /* 0x0800000e170f7389 */ /* 0x000064000000000c */
[----:B01----:R-:W-:Y:S05]  /*2f90*/  ENDCOLLECTIVE ;  /* 0x000000000000791b */ /* 0x003fea0003800000 */
.L_x_93:
[----:B------:R-:W-:Y:S02]  /*2fa0*/  HFMA2 R14, -RZ, RZ, 0, 2.384185791015625e-07 ;  /* 0x00000004ff0e7431 */ /* 0x000fe400000001ff */
[----:B------:R-:W-:-:S04]  /*2fb0*/  FADD R19, R18, R15 ;  /* 0x0000000f12137221 */ /* 0x000fc80000000000 */
[----:B------:R-:W-:-:S07]  /*2fc0*/  IMAD.MOV.U32 R23, RZ, RZ, R19 ;  /* 0x000000ffff177224 */ /* 0x000fce00078e0013 */
[----:B------:R-:W-:Y:S05]  /*2fd0*/  WARPSYNC.COLLECTIVE R3, `(.L_x_94) ;  /* 0x0000000003087348 */ /* 0x000fea0003c00000 */
[----:B------:R0:W1:Y:S02]  /*2fe0*/  SHFL.DOWN P0, R15, R23, R14, R12 ;  /* 0x0800000e170f7389 */ /* 0x000064000000000c */
[----:B01----:R-:W-:Y:S05]  /*2ff0*/  ENDCOLLECTIVE ;  /* 0x000000000000791b */ /* 0x003fea0003800000 */
.L_x_94:
[----:B------:R-:W-:Y:S02]  /*3000*/  IMAD.MOV.U32 R14, RZ, RZ, 0x2 ;  /* 0x00000002ff0e7424 */ /* 0x000fe400078e00ff */
[----:B------:R-:W-:-:S05]  /*3010*/  FADD R20, R19, R15 ;  /* 0x0000000f13147221 */ /* 0x000fca0000000000 */
[----:B------:R-:W-:-:S07]  /*3020*/  MOV R23, R20 ;  /* 0x0000001400177202 */ /* 0x000fce0000000f00 */
[----:B------:R-:W-:Y:S05]  /*3030*/  WARPSYNC.COLLECTIVE R3, `(.L_x_95) ;  /* 0x0000000003087348 */ /* 0x000fea0003c00000 */
[----:B------:R0:W1:Y:S02]  /*3040*/  SHFL.DOWN P0, R15, R23, R14, R12 ;  /* 0x0800000e170f7389 */ /* 0x000064000000000c */
[----:B01----:R-:W-:Y:S05]  /*3050*/  ENDCOLLECTIVE ;  /* 0x000000000000791b */ /* 0x003fea0003800000 */
.L_x_95:
[----:B------:R-:W-:Y:S02]  /*3060*/  HFMA2 R14, -RZ, RZ, 0, 5.9604644775390625e-08 ;  /* 0x00000001ff0e7431 */ /* 0x000fe400000001ff */
[----:B------:R-:W-:-:S05]  /*3070*/  FADD R21, R20, R15 ;  /* 0x0000000f14157221 */ /* 0x000fca0000000000 */
[----:B------:R-:W-:-:S07]  /*3080*/  MOV R23, R21 ;  /* 0x0000001500177202 */ /* 0x000fce0000000f00 */
[----:B------:R-:W-:Y:S05]  /*3090*/  WARPSYNC.COLLECTIVE R3, `(.L_x_96) ;  /* 0x0000000003087348 */ /* 0x000fea0003c00000 */
[----:B------:R0:W1:Y:S02]  /*30a0*/  SHFL.DOWN P0, R15, R23, R14, R12 ;  /* 0x0800000e170f7389 */ /* 0x000064000000000c */
[----:B01----:R-:W-:Y:S05]  /*30b0*/  ENDCOLLECTIVE ;  /* 0x000000000000791b */ /* 0x003fea0003800000 */
.L_x_96:
[----:B------:R-:W-:Y:S05]  /*30c0*/  BRA `(.L_x_97) ;  /* 0xffffffe000fc7947 */ /* 0x000fea000383ffff */
.L_x_45:
[----:B------:R-:W-:Y:S01]  /*30d0*/  BSSY B2, `(.L_x_98) ;  /* 0x0000008000027945 */ /* 0x000fe20003800000 */
[----:B------:R-:W-:Y:S01]  /*30e0*/  IMAD.MOV.U32 R23, RZ, RZ, R2 ;  /* 0x000000ffff177224 */ /* 0x000fe200078e0002 */
[----:B------:R-:W-:Y:S01]  /*30f0*/  MOV R14, 0x10 ;  /* 0x00000010000e7802 */ /* 0x000fe20000000f00 */
[----:B------:R-:W-:Y:S01]  /*3100*/  IMAD.MOV.U32 R3, RZ, RZ, -0x1 ;  /* 0xffffffffff037424 */ /* 0x000fe200078e00ff */
[----:B------:R-:W-:-:S07]  /*3110*/  MOV R12, 0x1f ;  /* 0x0000001f000c7802 */ /* 0x000fce0000000f00 */
[----:B0-----:R-:W-:Y:S05]  /*3120*/  WARPSYNC.COLLECTIVE R3, `(.L_x_99) ;  /* 0x0000000003087348 */ /* 0x001fea0003c00000 */
[----:B------:R1:W2:Y:S02]  /*3130*/  SHFL.DOWN P0, R15, R23, R14, R12 ;  /* 0x0800000e170f7389 */ /* 0x0002a4000000000c */
[----:B012---:R-:W-:Y:S05]  /*3140*/  ENDCOLLECTIVE ;  /* 0x000000000000791b */ /* 0x007fea0003800000 */
.L_x_99:
[----:B------:R-:W-:Y:S05]  /*3150*/  BSYNC B2 ;  /* 0x0000000000027941 */ /* 0x000fea0003800000 */
.L_x_98:
        /* <DEDUP_REMOVED lines=8> */
.L_x_100:
[----:B------:R-:W-:Y:S02]  /*31e0*/  IMAD.MOV.U32 R14, RZ, RZ, 0x4 ;  /* 0x00000004ff0e7424 */ /* 0x000fe400078e00ff */
[----:B------:R-:W-:-:S05]  /*31f0*/  FADD R19, R18, R15 ;  /* 0x0000000f12137221 */ /* 0x000fca0000000000 */
[----:B------:R-:W-:-:S07]  /*3200*/  MOV R23, R19 ;  /* 0x0000001300177202 */ /* 0x000fce0000000f00 */
[----:B------:R-:W-:Y:S05]  /*3210*/  WARPSYNC.COLLECTIVE R3, `(.L_x_101) ;  /* 0x0000000003087348 */ /* 0x000fea0003c00000 */
[----:B------:R0:W1:Y:S02]  /*3220*/  SHFL.DOWN P0, R15, R23, R14, R12 ;  /* 0x0800000e170f7389 */ /* 0x000064000000000c */
[----:B01----:R-:W-:Y:S05]  /*3230*/  ENDCOLLECTIVE ;  /* 0x000000000000791b */ /* 0x003fea0003800000 */
.L_x_101:
[----:B------:R-:W-:Y:S02]  /*3240*/  HFMA2 R14, -RZ, RZ, 0, 1.1920928955078125e-07 ;  /* 0x00000002ff0e7431 */ /* 0x000fe400000001ff */
[----:B------:R-:W-:-:S05]  /*3250*/  FADD R20, R19, R15 ;  /* 0x0000000f13147221 */ /* 0x000fca0000000000 */
[----:B------:R-:W-:-:S07]  /*3260*/  MOV R23, R20 ;  /* 0x0000001400177202 */ /* 0x000fce0000000f00 */
[----:B------:R-:W-:Y:S05]  /*3270*/  WARPSYNC.COLLECTIVE R3, `(.L_x_102) ;  /* 0x0000000003087348 */ /* 0x000fea0003c00000 */
[----:B------:R0:W1:Y:S02]  /*3280*/  SHFL.DOWN P0, R15, R23, R14, R12 ;  /* 0x0800000e170f7389 */ /* 0x000064000000000c */
[----:B01----:R-:W-:Y:S05]  /*3290*/  ENDCOLLECTIVE ;  /* 0x000000000000791b */ /* 0x003fea0003800000 */
.L_x_102:
[----:B------:R-:W-:Y:S01]  /*32a0*/  MOV R14, 0x1 ;  /* 0x00000001000e7802 */ /* 0x000fe20000000f00 */
[----:B------:R-:W-:-:S04]  /*32b0*/  FADD R21, R20, R15 ;  /* 0x0000000f14157221 */ /* 0x000fc80000000000 */
[----:B------:R-:W-:-:S07]  /*32c0*/  IMAD.MOV.U32 R23, RZ, RZ, R21 ;  /* 0x000000ffff177224 */ /* 0x000fce00078e0015 */
[----:B------:R-:W-:Y:S05]  /*32d0*/  WARPSYNC.COLLECTIVE R3, `(.L_x_103) ;  /* 0x0000000003087348 */ /* 0x000fea0003c00000 */
[----:B------:R0:W1:Y:S02]  /*32e0*/  SHFL.DOWN P0, R15, R23, R14, R12 ;  /* 0x0800000e170f7389 */ /* 0x000064000000000c */
[----:B01----:R-:W-:Y:S05]  /*32f0*/  ENDCOLLECTIVE ;  /* 0x000000000000791b */ /* 0x003fea0003800000 */
.L_x_103:
[----:B------:R-:W-:Y:S05]  /*3300*/  BRA `(.L_x_104) ;  /* 0xffffffe000e07947 */ /* 0x000fea000383ffff */
.L_x_48:
        /* <DEDUP_REMOVED lines=8> */
.L_x_106:
[----:B------:R-:W-:Y:S05]  /*3390*/  BSYNC B2 ;  /* 0x0000000000027941 */ /* 0x000fea0003800000 */
.L_x_105:
        /* <DEDUP_REMOVED lines=8> */
.L_x_107:
[----:B------:R-:W-:Y:S02]  /*3420*/  HFMA2 R14, -RZ, RZ, 0, 2.384185791015625e-07 ;  /* 0x00000004ff0e7431 */ /* 0x000fe400000001ff */
[----:B------:R-:W-:-:S05]  /*3430*/  FADD R9, R8, R15 ;  /* 0x0000000f08097221 */ /* 0x000fca0000000000 */
[----:B------:R-:W-:-:S07]  /*3440*/  MOV R23, R9 ;  /* 0x0000000900177202 */ /* 0x000fce0000000f00 */
[----:B------:R-:W-:Y:S05]  /*3450*/  WARPSYNC.COLLECTIVE R3, `(.L_x_108) ;  /* 0x0000000003087348 */ /* 0x000fea0003c00000 */
[----:B------:R0:W1:Y:S02]  /*3460*/  SHFL.DOWN P0, R15, R23, R14, R12 ;  /* 0x0800000e170f7389 */ /* 0x000064000000000c */
[----:B01----:R-:W-:Y:S05]  /*3470*/  ENDCOLLECTIVE ;  /* 0x000000000000791b */ /* 0x003fea0003800000 */
.L_x_108:
[----:B------:R-:W-:Y:S01]  /*3480*/  MOV R14, 0x2 ;  /* 0x00000002000e7802 */ /* 0x000fe20000000f00 */
[----:B------:R-:W-:-:S04]  /*3490*/  FADD R10, R9, R15 ;  /* 0x0000000f090a7221 */ /* 0x000fc80000000000 */
[----:B------:R-:W-:-:S07]  /*34a0*/  IMAD.MOV.U32 R23, RZ, RZ, R10 ;  /* 0x000000ffff177224 */ /* 0x000fce00078e000a */
[----:B------:R-:W-:Y:S05]  /*34b0*/  WARPSYNC.COLLECTIVE R3, `(.L_x_109) ;  /* 0x0000000003087348 */ /* 0x000fea0003c00000 */
[----:B------:R0:W1:Y:S02]  /*34c0*/  SHFL.DOWN P0, R15, R23, R14, R12 ;  /* 0x0800000e170f7389 */ /* 0x000064000000000c */
[----:B01----:R-:W-:Y:S05]  /*34d0*/  ENDCOLLECTIVE ;  /* 0x000000000000791b */ /* 0x003fea0003800000 */
.L_x_109:
[----:B------:R-:W-:Y:S02]  /*34e0*/  IMAD.MOV.U32 R14, RZ, RZ, 0x1 ;  /* 0x00000001ff0e7424 */ /* 0x000fe400078e00ff */
[----:B------:R-:W-:-:S05]  /*34f0*/  FADD R11, R10, R15 ;  /* 0x0000000f0a0b7221 */ /* 0x000fca0000000000 */
[----:B------:R-:W-:-:S07]  /*3500*/  MOV R23, R11 ;  /* 0x0000000b00177202 */ /* 0x000fce0000000f00 */
[----:B------:R-:W-:Y:S05]  /*3510*/  WARPSYNC.COLLECTIVE R3, `(.L_x_110) ;  /* 0x0000000003087348 */ /* 0x000fea0003c00000 */
[----:B------:R0:W1:Y:S02]  /*3520*/  SHFL.DOWN P0, R15, R23, R14, R12 ;  /* 0x0800000e170f7389 */ /* 0x000064000000000c */
[----:B01----:R-:W-:Y:S05]  /*3530*/  ENDCOLLECTIVE ;  /* 0x000000000000791b */ /* 0x003fea0003800000 */
.L_x_110:
[----:B------:R-:W-:Y:S05]  /*3540*/  BRA `(.L_x_111) ;  /* 0xffffffe000c47947 */ /* 0x000fea000383ffff */
        .weak           $__internal_0_$__cuda_sm3x_div_rn_noftz_f32_slowpath
        .type           $__internal_0_$__cuda_sm3x_div_rn_noftz_f32_slowpath,@function
        .size           $__internal_0_$__cuda_sm3x_div_rn_noftz_f32_slowpath,(.L_x_499 - $__internal_0_$__cuda_sm3x_div_rn_noftz_f32_slowpath)
$__internal_0_$__cuda_sm3x_div_rn_noftz_f32_slowpath:
[--C-:B------:R-:W-:Y:S01]  /*3550*/  SHF.R.U32.HI R19, RZ, 0x17, R3.reuse ;  /* 0x00000017ff137819 */ /* 0x100fe20000011603 */
[----:B------:R-:W-:Y:S01]  /*3560*/  BSSY.RECONVERGENT B0, `(.L_x_112) ;  /* 0x0000063000007945 */ /* 0x000fe20003800200 */
[----:B------:R-:W-:Y:S01]  /*3570*/  SHF.R.U32.HI R21, RZ, 0x17, R0 ;  /* 0x00000017ff157819 */ /* 0x000fe20000011600 */
[----:B------:R-:W-:Y:S01]  /*3580*/  IMAD.MOV.U32 R25, RZ, RZ, R3 ;  /* 0x000000ffff197224 */ /* 0x000fe200078e0003 */
[----:B------:R-:W-:Y:S02]  /*3590*/  LOP3.LUT R19, R19, 0xff, RZ, 0xc0, !PT ;  /* 0x000000ff13137812 */ /* 0x000fe400078ec0ff */
[----:B------:R-:W-:Y:S02]  /*35a0*/  LOP3.LUT R21, R21, 0xff, RZ, 0xc0, !PT ;  /* 0x000000ff15157812 */ /* 0x000fe400078ec0ff */
[----:B------:R-:W-:Y:S02]  /*35b0*/  IADD3 R20, PT, PT, R19, -0x1, RZ ;  /* 0xffffffff13147810 */ /* 0x000fe40007ffe0ff */
[----:B------:R-:W-:-:S02]  /*35c0*/  IADD3 R22, PT, PT, R21, -0x1, RZ ;  /* 0xffffffff15167810 */ /* 0x000fc40007ffe0ff */
[----:B------:R-:W-:-:S04]  /*35d0*/  ISETP.GT.U32.AND P0, PT, R20, 0xfd, PT ;  /* 0x000000fd1400780c */ /* 0x000fc80003f04070 */
[----:B------:R-:W-:-:S13]  /*35e0*/  ISETP.GT.U32.OR P0, PT, R22, 0xfd, P0 ;  /* 0x000000fd1600780c */ /* 0x000fda0000704470 */
[----:B------:R-:W-:Y:S01]  /*35f0*/  @!P0 MOV R23, RZ ;  /* 0x000000ff00178202 */ /* 0x000fe20000000f00 */
[----:B------:R-:W-:Y:S06]  /*3600*/  @!P0 BRA `(.L_x_113) ;  /* 0x00000000005c8947 */ /* 0x000fec0003800000 */
[----:B------:R-:W-:Y:S02]  /*3610*/  FSETP.GTU.FTZ.AND P0, PT, |R0|, +INF , PT ;  /* 0x7f8000000000780b */ /* 0x000fe40003f1c200 */
[----:B------:R-:W-:-:S04]  /*3620*/  FSETP.GTU.FTZ.AND P1, PT, |R3|, +INF , PT ;  /* 0x7f8000000300780b */ /* 0x000fc80003f3c200 */
[----:B------:R-:W-:-:S13]  /*3630*/  PLOP3.LUT P0, PT, P0, P1, PT, 0xf8, 0x8f ;  /* 0x00000000008f781c */ /* 0x000fda0000703f70 */
[----:B------:R-:W-:Y:S05]  /*3640*/  @P0 BRA `(.L_x_114) ;  /* 0x00000004004c0947 */ /* 0x000fea0003800000 */
[----:B------:R-:W-:-:S13]  /*3650*/  LOP3.LUT P0, RZ, R25, 0x7fffffff, R0, 0xc8, !PT ;  /* 0x7fffffff19ff7812 */ /* 0x000fda000780c800 */
[----:B------:R-:W-:Y:S05]  /*3660*/  @!P0 BRA `(.L_x_115) ;  /* 0x00000004003c8947 */ /* 0x000fea0003800000 */
[C---:B------:R-:W-:Y:S02]  /*3670*/  FSETP.NEU.FTZ.AND P0, PT, |R0|.reuse, +INF , PT ;  /* 0x7f8000000000780b */ /* 0x040fe40003f1d200 */
[----:B------:R-:W-:Y:S02]  /*3680*/  FSETP.NEU.FTZ.AND P3, PT, |R3|, +INF , PT ;  /* 0x7f8000000300780b */ /* 0x000fe40003f7d200 */
[----:B------:R-:W-:-:S11]  /*3690*/  FSETP.NEU.FTZ.AND P1, PT, |R0|, +INF , PT ;  /* 0x7f8000000000780b */ /* 0x000fd60003f3d200 */
[----:B------:R-:W-:Y:S05]  /*36a0*/  @!P3 BRA !P0, `(.L_x_115) ;  /* 0x00000004002cb947 */ /* 0x000fea0004000000 */
[----:B------:R-:W-:-:S04]  /*36b0*/  LOP3.LUT P0, RZ, R0, 0x7fffffff, RZ, 0xc0, !PT ;  /* 0x7fffffff00ff7812 */ /* 0x000fc8000780c0ff */
[----:B------:R-:W-:-:S13]  /*36c0*/  PLOP3.LUT P0, PT, P3, P0, PT, 0x2f, 0xf2 ;  /* 0x0000000000f2781c */ /* 0x000fda0001f00577 */
[----:B------:R-:W-:Y:S05]  /*36d0*/  @P0 BRA `(.L_x_116) ;  /* 0x0000000400180947 */ /* 0x000fea0003800000 */
[----:B------:R-:W-:-:S04]  /*36e0*/  LOP3.LUT P0, RZ, R25, 0x7fffffff, RZ, 0xc0, !PT ;  /* 0x7fffffff19ff7812 */ /* 0x000fc8000780c0ff */
[----:B------:R-:W-:-:S13]  /*36f0*/  PLOP3.LUT P0, PT, P1, P0, PT, 0x2f, 0xf2 ;  /* 0x0000000000f2781c */ /* 0x000fda0000f00577 */
[----:B------:R-:W-:Y:S05]  /*3700*/  @P0 BRA `(.L_x_117) ;  /* 0x0000000400000947 */ /* 0x000fea0003800000 */
[----:B------:R-:W-:Y:S02]  /*3710*/  ISETP.GE.AND P0, PT, R22, RZ, PT ;  /* 0x000000ff1600720c */ /* 0x000fe40003f06270 */
[----:B------:R-:W-:-:S11]  /*3720*/  ISETP.GE.AND P1, PT, R20, RZ, PT ;  /* 0x000000ff1400720c */ /* 0x000fd60003f26270 */
[----:B------:R-:W-:Y:S01]  /*3730*/  @P0 MOV R23, RZ ;  /* 0x000000ff00170202 */ /* 0x000fe20000000f00 */
[----:B------:R-:W-:Y:S02]  /*3740*/  @!P0 IMAD.MOV.U32 R23, RZ, RZ, -0x40 ;  /* 0xffffffc0ff178424 */ /* 0x000fe400078e00ff */
[----:B------:R-:W-:Y:S01]  /*3750*/  @!P0 FFMA R0, R0, 1.84467440737095516160e+19, RZ ;  /* 0x5f80000000008823 */ /* 0x000fe200000000ff */
[----:B------:R-:W-:Y:S02]  /*3760*/  @!P1 FFMA R25, R3, 1.84467440737095516160e+19, RZ ;  /* 0x5f80000003199823 */ /* 0x000fe400000000ff */
[----:B------:R-:W-:-:S07]  /*3770*/  @!P1 IADD3 R23, PT, PT, R23, 0x40, RZ ;  /* 0x0000004017179810 */ /* 0x000fce0007ffe0ff */
.L_x_113:
[----:B------:R-:W-:Y:S01]  /*3780*/  LEA R20, R19, 0xc0800000, 0x17 ;  /* 0xc080000013147811 */ /* 0x000fe200078eb8ff */
[----:B------:R-:W-:Y:S01]  /*3790*/  VIADD R22, R21, 0xffffff81 ;  /* 0xffffff8115167836 */ /* 0x000fe20000000000 */
[----:B------:R-:W-:Y:S02]  /*37a0*/  BSSY.RECONVERGENT B1, `(.L_x_118) ;  /* 0x0000035000017945 */ /* 0x000fe40003800200 */
[----:B------:R-:W-:Y:S01]  /*37b0*/  IADD3 R29, PT, PT, -R20, R25, RZ ;  /* 0x00000019141d7210 */ /* 0x000fe20007ffe1ff */
[C---:B------:R-:W-:Y:S01]  /*37c0*/  IMAD R0, R22.reuse, -0x800000, R0 ;  /* 0xff80000016007824 */ /* 0x040fe200078e0200 */
[----:B------:R-:W-:Y:S02]  /*37d0*/  IADD3 R22, PT, PT, R22, 0x7f, -R19 ;  /* 0x0000007f16167810 */ /* 0x000fe40007ffe813 */
[----:B------:R-:W0:Y:S01]  /*37e0*/  MUFU.RCP R20, R29 ;  /* 0x0000001d00147308 */ /* 0x000e220000001000 */
[----:B------:R-:W-:Y:S01]  /*37f0*/  FADD.FTZ R25, -R29, -RZ ;  /* 0x800000ff1d197221 */ /* 0x000fe20000010100 */
[----:B------:R-:W-:-:S03]  /*3800*/  IADD3 R23, PT, PT, R22, R23, RZ ;  /* 0x0000001716177210 */ /* 0x000fc60007ffe0ff */
[----:B0-----:R-:W-:-:S04]  /*3810*/  FFMA R21, R20, R25, 1 ;  /* 0x3f80000014157423 */ /* 0x001fc80000000019 */
[----:B------:R-:W-:-:S04]  /*3820*/  FFMA R21, R20, R21, R20 ;  /* 0x0000001514157223 */ /* 0x000fc80000000014 */
[----:B------:R-:W-:-:S04]  /*3830*/  FFMA R28, R0, R21, RZ ;  /* 0x00000015001c7223 */ /* 0x000fc800000000ff */
[----:B------:R-:W-:-:S04]  /*3840*/  FFMA R20, R25, R28, R0 ;  /* 0x0000001c19147223 */ /* 0x000fc80000000000 */
[----:B------:R-:W-:-:S04]  /*3850*/  FFMA R20, R21, R20, R28 ;  /* 0x0000001415147223 */ /* 0x000fc8000000001c */
[----:B------:R-:W-:-:S04]  /*3860*/  FFMA R25, R25, R20, R0 ;  /* 0x0000001419197223 */ /* 0x000fc80000000000 */
[----:B------:R-:W-:-:S05]  /*3870*/  FFMA R0, R21, R25, R20 ;  /* 0x0000001915007223 */ /* 0x000fca0000000014 */
[----:B------:R-:W-:-:S04]  /*3880*/  SHF.R.U32.HI R22, RZ, 0x17, R0 ;  /* 0x00000017ff167819 */ /* 0x000fc80000011600 */
[----:B------:R-:W-:-:S04]  /*3890*/  LOP3.LUT R22, R22, 0xff, RZ, 0xc0, !PT ;  /* 0x000000ff16167812 */ /* 0x000fc800078ec0ff */
[----:B------:R-:W-:-:S05]  /*38a0*/  IADD3 R19, PT, PT, R22, R23, RZ ;  /* 0x0000001716137210 */ /* 0x000fca0007ffe0ff */
[----:B------:R-:W-:-:S05]  /*38b0*/  VIADD R22, R19, 0xffffffff ;  /* 0xffffffff13167836 */ /* 0x000fca0000000000 */
[----:B------:R-:W-:-:S13]  /*38c0*/  ISETP.GE.U32.AND P0, PT, R22, 0xfe, PT ;  /* 0x000000fe1600780c */ /* 0x000fda0003f06070 */
[----:B------:R-:W-:Y:S05]  /*38d0*/  @!P0 BRA `(.L_x_119) ;  /* 0x0000000000808947 */ /* 0x000fea0003800000 */
[----:B------:R-:W-:-:S13]  /*38e0*/  ISETP.GT.AND P0, PT, R19, 0xfe, PT ;  /* 0x000000fe1300780c */ /* 0x000fda0003f04270 */
[----:B------:R-:W-:Y:S05]  /*38f0*/  @P0 BRA `(.L_x_120) ;  /* 0x00000000006c0947 */ /* 0x000fea0003800000 */
[----:B------:R-:W-:-:S13]  /*3900*/  ISETP.GE.AND P0, PT, R19, 0x1, PT ;  /* 0x000000011300780c */ /* 0x000fda0003f06270 */
[----:B------:R-:W-:Y:S05]  /*3910*/  @P0 BRA `(.L_x_121) ;  /* 0x0000000000740947 */ /* 0x000fea0003800000 */
[----:B------:R-:W-:Y:S02]  /*3920*/  ISETP.GE.AND P0, PT, R19, -0x18, PT ;  /* 0xffffffe81300780c */ /* 0x000fe40003f06270 */
[----:B------:R-:W-:-:S11]  /*3930*/  LOP3.LUT R0, R0, 0x80000000, RZ, 0xc0, !PT ;  /* 0x8000000000007812 */ /* 0x000fd600078ec0ff */
[----:B------:R-:W-:Y:S05]  /*3940*/  @!P0 BRA `(.L_x_121) ;  /* 0x0000000000688947 */ /* 0x000fea0003800000 */
[CCC-:B------:R-:W-:Y:S01]  /*3950*/  FFMA.RZ R22, R21.reuse, R25.reuse, R20.reuse ;  /* 0x0000001915167223 */ /* 0x1c0fe2000000c014 */
[CCC-:B------:R-:W-:Y:S01]  /*3960*/  FFMA.RP R23, R21.reuse, R25.reuse, R20.reuse ;  /* 0x0000001915177223 */ /* 0x1c0fe20000008014 */
[----:B------:R-:W-:Y:S01]  /*3970*/  FFMA.RM R20, R21, R25, R20 ;  /* 0x0000001915147223 */ /* 0x000fe20000004014 */
[C---:B------:R-:W-:Y:S02]  /*3980*/  IADD3 R21, PT, PT, R19.reuse, 0x20, RZ ;  /* 0x0000002013157810 */ /* 0x040fe40007ffe0ff */
[----:B------:R-:W-:Y:S02]  /*3990*/  LOP3.LUT R22, R22, 0x7fffff, RZ, 0xc0, !PT ;  /* 0x007fffff16167812 */ /* 0x000fe400078ec0ff */
[C---:B------:R-:W-:Y:S02]  /*39a0*/  ISETP.NE.AND P3, PT, R19.reuse, RZ, PT ;  /* 0x000000ff1300720c */ /* 0x040fe40003f65270 */
[----:B------:R-:W-:Y:S02]  /*39b0*/  LOP3.LUT R22, R22, 0x800000, RZ, 0xfc, !PT ;  /* 0x0080000016167812 */ /* 0x000fe400078efcff */
[----:B------:R-:W-:-:S02]  /*39c0*/  ISETP.NE.AND P1, PT, R19, RZ, PT ;  /* 0x000000ff1300720c */ /* 0x000fc40003f25270 */
[----:B------:R-:W-:Y:S02]  /*39d0*/  IADD3 R19, PT, PT, -R19, RZ, RZ ;  /* 0x000000ff13137210 */ /* 0x000fe40007ffe1ff */
[----:B------:R-:W-:Y:S02]  /*39e0*/  SHF.L.U32 R21, R22, R21, RZ ;  /* 0x0000001516157219 */ /* 0x000fe400000006ff */
[----:B------:R-:W-:Y:S02]  /*39f0*/  FSETP.NEU.FTZ.AND P0, PT, R23, R20, PT ;  /* 0x000000141700720b */ /* 0x000fe40003f1d000 */
[----:B------:R-:W-:Y:S02]  /*3a00*/  SEL R19, R19, RZ, P3 ;  /* 0x000000ff13137207 */ /* 0x000fe40001800000 */
[----:B------:R-:W-:Y:S02]  /*3a10*/  ISETP.NE.AND P1, PT, R21, RZ, P1 ;  /* 0x000000ff1500720c */ /* 0x000fe40000f25270 */
[----:B------:R-:W-:-:S02]  /*3a20*/  SHF.R.U32.HI R22, RZ, R19, R22 ;  /* 0x00000013ff167219 */ /* 0x000fc40000011616 */
[----:B------:R-:W-:Y:S02]  /*3a30*/  PLOP3.LUT P0, PT, P0, P1, PT, 0xf8, 0x8f ;  /* 0x00000000008f781c */ /* 0x000fe40000703f70 */
[----:B------:R-:W-:Y:S02]  /*3a40*/  SHF.R.U32.HI R20, RZ, 0x1, R22 ;  /* 0x00000001ff147819 */ /* 0x000fe40000011616 */
[----:B------:R-:W-:-:S04]  /*3a50*/  SEL R19, RZ, 0x1, !P0 ;  /* 0x00000001ff137807 */ /* 0x000fc80004000000 */
[----:B------:R-:W-:-:S04]  /*3a60*/  LOP3.LUT R19, R19, 0x1, R20, 0xf8, !PT ;  /* 0x0000000113137812 */ /* 0x000fc800078ef814 */
[----:B------:R-:W-:-:S05]  /*3a70*/  LOP3.LUT R19, R19, R22, RZ, 0xc0, !PT ;  /* 0x0000001613137212 */ /* 0x000fca00078ec0ff */
[----:B------:R-:W-:-:S05]  /*3a80*/  IMAD.IADD R19, R20, 0x1, R19 ;  /* 0x0000000114137824 */ /* 0x000fca00078e0213 */
[----:B------:R-:W-:Y:S01]  /*3a90*/  LOP3.LUT R0, R19, R0, RZ, 0xfc, !PT ;  /* 0x0000000013007212 */ /* 0x000fe200078efcff */
[----:B------:R-:W-:Y:S06]  /*3aa0*/  BRA `(.L_x_121) ;  /* 0x0000000000107947 */ /* 0x000fec0003800000 */
.L_x_120:
[----:B------:R-:W-:-:S04]  /*3ab0*/  LOP3.LUT R0, R0, 0x80000000, RZ, 0xc0, !PT ;  /* 0x8000000000007812 */ /* 0x000fc800078ec0ff */
[----:B------:R-:W-:Y:S01]  /*3ac0*/  LOP3.LUT R0, R0, 0x7f800000, RZ, 0xfc, !PT ;  /* 0x7f80000000007812 */ /* 0x000fe200078efcff */
[----:B------:R-:W-:Y:S06]  /*3ad0*/  BRA `(.L_x_121) ;  /* 0x0000000000047947 */ /* 0x000fec0003800000 */
.L_x_119:
[----:B------:R-:W-:-:S07]  /*3ae0*/  LEA R0, R23, R0, 0x17 ;  /* 0x0000000017007211 */ /* 0x000fce00078eb8ff */
.L_x_121:
[----:B------:R-:W-:Y:S05]  /*3af0*/  BSYNC.RECONVERGENT B1 ;  /* 0x0000000000017941 */ /* 0x000fea0003800200 */
.L_x_118:
[----:B------:R-:W-:Y:S05]  /*3b00*/  BRA `(.L_x_122) ;  /* 0x0000000000207947 */ /* 0x000fea0003800000 */
.L_x_117:
[----:B------:R-:W-:-:S04]  /*3b10*/  LOP3.LUT R0, R25, 0x80000000, R0, 0x48, !PT ;  /* 0x8000000019007812 */ /* 0x000fc800078e4800 */
[----:B------:R-:W-:Y:S01]  /*3b20*/  LOP3.LUT R0, R0, 0x7f800000, RZ, 0xfc, !PT ;  /* 0x7f80000000007812 */ /* 0x000fe200078efcff */
[----:B------:R-:W-:Y:S06]  /*3b30*/  BRA `(.L_x_122) ;  /* 0x0000000000147947 */ /* 0x000fec0003800000 */
.L_x_116:
[----:B------:R-:W-:Y:S01]  /*3b40*/  LOP3.LUT R0, R25, 0x80000000, R0, 0x48, !PT ;  /* 0x8000000019007812 */ /* 0x000fe200078e4800 */
[----:B------:R-:W-:Y:S06]  /*3b50*/  BRA `(.L_x_122) ;  /* 0x00000000000c7947 */ /* 0x000fec0003800000 */
.L_x_115:
[----:B------:R-:W0:Y:S01]  /*3b60*/  MUFU.RSQ R0, -QNAN ;  /* 0xffc0000000007908 */ /* 0x000e220000001400 */
[----:B------:R-:W-:Y:S05]  /*3b70*/  BRA `(.L_x_122) ;  /* 0x0000000000047947 */ /* 0x000fea0003800000 */
.L_x_114:
[----:B------:R-:W-:-:S07]  /*3b80*/  FADD.FTZ R0, R0, R3 ;  /* 0x0000000300007221 */ /* 0x000fce0000010000 */
.L_x_122:
[----:B------:R-:W-:Y:S05]  /*3b90*/  BSYNC.RECONVERGENT B0 ;  /* 0x0000000000007941 */ /* 0x000fea0003800200 */
.L_x_112:
[----:B------:R-:W-:-:S04]  /*3ba0*/  HFMA2 R19, -RZ, RZ, 0, 0 ;  /* 0x00000000ff137431 */ /* 0x000fc800000001ff */
[----:B0-----:R-:W-:Y:S05]  /*3bb0*/  RET.REL.NODEC R18 `(_Z21sparse_softmax_kernelPKfPKiPfii) ;  /* 0xffffffc412107950 */ /* 0x001fea0003c3ffff */
.L_x_123:
        /* <DEDUP_REMOVED lines=12> */
.L_x_499:


//--------------------- .text._Z31create_sparse_attention_patternPKfPifii --------------------------
	.section	.text._Z31create_sparse_attention_patternPKfPifii,"ax",@progbits
	.align	128
        .global         _Z31create_sparse_attention_patternPKfPifii
        .type           _Z31create_sparse_attention_patternPKfPifii,@function
        .size           _Z31create_sparse_attention_patternPKfPifii,(.L_x_506 - _Z31create_sparse_attention_patternPKfPifii)
        .other          _Z31create_sparse_attention_patternPKfPifii,@"STO_CUDA_ENTRY STV_DEFAULT"
_Z31create_sparse_attention_patternPKfPifii:
.text._Z31create_sparse_attention_patternPKfPifii:
[----:B------:R-:W-:Y:S01]  /*0000*/  LDC R1, c[0x0][0x37c] ;  /* 0x0000df00ff017b82 */ /* 0x000fe20000000800 */
[----:B------:R-:W0:Y:S07]  /*0010*/  S2R R0, SR_TID.X ;  /* 0x0000000000007919 */ /* 0x000e2e0000002100 */
[----:B------:R-:W0:Y:S01]  /*0020*/  S2UR UR6, SR_CTAID.X ;  /* 0x00000000000679c3 */ /* 0x000e220000002500 */
[----:B------:R-:W1:Y:S01]  /*0030*/  LDCU UR5, c[0x0][0x398] ;  /* 0x00007300ff0577ac */ /* 0x000e620008000800 */
[----:B------:R-:W1:Y:S06]  /*0040*/  LDCU UR4, c[0x0][0x394] ;  /* 0x00007280ff0477ac */ /* 0x000e6c0008000800 */
[----:B------:R-:W0:Y:S01]  /*0050*/  LDC R7, c[0x0][0x360] ;  /* 0x0000d800ff077b82 */ /* 0x000e220000000800 */
[----:B-1----:R-:W-:-:S04]  /*0060*/  UIMAD UR4, UR5, UR4, URZ ;  /* 0x00000004050472a4 */ /* 0x002fc8000f8e02ff */
[----:B------:R-:W-:Y:S01]  /*0070*/  UIMAD UR4, UR4, UR5, URZ ;  /* 0x00000005040472a4 */ /* 0x000fe2000f8e02ff */
[----:B0-----:R-:W-:-:S05]  /*0080*/  IMAD R7, R7, UR6, R0 ;  /* 0x0000000607077c24 */ /* 0x001fca000f8e0200 */
[----:B------:R-:W-:-:S13]  /*0090*/  ISETP.GE.AND P0, PT, R7, UR4, PT ;  /* 0x0000000407007c0c */ /* 0x000fda000bf06270 */
[----:B------:R-:W-:Y:S05]  /*00a0*/  @P0 EXIT ;  /* 0x000000000000094d */ /* 0x000fea0003800000 */
[----:B------:R-:W0:Y:S01]  /*00b0*/  LDC.64 R2, c[0x0][0x380] ;  /* 0x0000e000ff027b82 */ /* 0x000e220000000a00 */
[----:B------:R-:W1:Y:S01]  /*00c0*/  LDCU.64 UR4, c[0x0][0x358] ;  /* 0x00006b00ff0477ac */ /* 0x000e620008000a00 */
[----:B------:R-:W2:Y:S06]  /*00d0*/  LDCU UR6, c[0x0][0x390] ;  /* 0x00007200ff0677ac */ /* 0x000eac0008000800 */
[----:B------:R-:W3:Y:S01]  /*00e0*/  LDC.64 R4, c[0x0][0x388] ;  /* 0x0000e200ff047b82 */ /* 0x000ee20000000a00 */
[----:B0-----:R-:W-:-:S06]  /*00f0*/  IMAD.WIDE R2, R7, 0x4, R2 ;  /* 0x0000000407027825 */ /* 0x001fcc00078e0202 */
[----:B-1----:R-:W2:Y:S01]  /*0100*/  LDG.E.CONSTANT R2, desc[UR4][R2.64] ;  /* 0x0000000402027981 */ /* 0x002ea2000c1e9900 */
[----:B---3--:R-:W-:Y:S01]  /*0110*/  IMAD.WIDE R4, R7, 0x4, R4 ;  /* 0x0000000407047825 */ /* 0x008fe200078e0204 */
[----:B--2---:R-:W-:-:S04]  /*0120*/  FSETP.GT.AND P0, PT, R2, UR6, PT ;  /* 0x0000000602007c0b */ /* 0x004fc8000bf04000 */
[----:B------:R-:W-:-:S05]  /*0130*/  SEL R7, RZ, 0x1, !P0 ;  /* 0x00000001ff077807 */ /* 0x000fca0004000000 */
[----:B------:R-:W-:Y:S01]  /*0140*/  STG.E desc[UR4][R4.64], R7 ;  /* 0x0000000704007986 */ /* 0x000fe2000c101904 */
[----:B------:R-:W-:Y:S05]  /*0150*/  EXIT ;  /* 0x000000000000794d */ /* 0x000fea0003800000 */
.L_x_124:
        /* <DEDUP_REMOVED lines=10> */
.L_x_506:


//--------------------- .text._Z30optimized_sparse_matmul_kernelPKfPK9CSRMatrixPfiii --------------------------
	.section	.text._Z30optimized_sparse_matmul_kernelPKfPK9CSRMatrixPfiii,"ax",@progbits
	.align	128
        .global         _Z30optimized_sparse_matmul_kernelPKfPK9CSRMatrixPfiii
        .type           _Z30optimized_sparse_matmul_kernelPKfPK9CSRMatrixPfiii,@function
        .size           _Z30optimized_sparse_matmul_kernelPKfPK9CSRMatrixPfiii,(.L_x_507 - _Z30optimized_sparse_matmul_kernelPKfPK9CSRMatrixPfiii)
        .other          _Z30optimized_sparse_matmul_kernelPKfPK9CSRMatrixPfiii,@"STO_CUDA_ENTRY STV_DEFAULT"
_Z30optimized_sparse_matmul_kernelPKfPK9CSRMatrixPfiii:
.text._Z30optimized_sparse_matmul_kernelPKfPK9CSRMatrixPfiii:
[----:B------:R-:W-:Y:S01]  /*0000*/  LDC R1, c[0x0][0x37c] ;  /* 0x0000df00ff017b82 */ /* 0x000fe20000000800 */
[----:B------:R-:W0:Y:S07]  /*0010*/  S2R R5, SR_TID.X ;  /* 0x0000000000057919 */ /* 0x000e2e0000002100 */
[----:B------:R-:W1:Y:S01]  /*0020*/  LDC R3, c[0x0][0x364] ;  /* 0x0000d900ff037b82 */ /* 0x000e620000000800 */
[----:B------:R-:W2:Y:S01]  /*0030*/  LDCU.64 UR6, c[0x0][0x398] ;  /* 0x00007300ff0677ac */ /* 0x000ea20008000a00 */
[----:B------:R-:W1:Y:S06]  /*0040*/  S2R R2, SR_TID.Y ;  /* 0x0000000000027919 */ /* 0x000e6c0000002200 */
[----:B------:R-:W0:Y:S08]  /*0050*/  S2UR UR5, SR_CTAID.X ;  /* 0x00000000000579c3 */ /* 0x000e300000002500 */
[----:B------:R-:W0:Y:S08]  /*0060*/  LDC R0, c[0x0][0x360] ;  /* 0x0000d800ff007b82 */ /* 0x000e300000000800 */
[----:B------:R-:W1:Y:S01]  /*0070*/  S2UR UR4, SR_CTAID.Y ;  /* 0x00000000000479c3 */ /* 0x000e620000002600 */
[----:B0-----:R-:W-:-:S05]  /*0080*/  IMAD R0, R0, UR5, R5 ;  /* 0x0000000500007c24 */ /* 0x001fca000f8e0205 */
[----:B--2---:R-:W-:Y:S01]  /*0090*/  ISETP.GE.AND P0, PT, R0, UR7, PT ;  /* 0x0000000700007c0c */ /* 0x004fe2000bf06270 */
[----:B-1----:R-:W-:-:S05]  /*00a0*/  IMAD R3, R3, UR4, R2 ;  /* 0x0000000403037c24 */ /* 0x002fca000f8e0202 */
[----:B------:R-:W-:-:S13]  /*00b0*/  ISETP.GE.OR P0, PT, R3, UR6, P0 ;  /* 0x0000000603007c0c */ /* 0x000fda0008706670 */
[----:B------:R-:W-:Y:S05]  /*00c0*/  @P0 EXIT ;  /* 0x000000000000094d */ /* 0x000fea0003800000 */
[----:B------:R-:W0:Y:S01]  /*00d0*/  LDC.64 R8, c[0x0][0x388] ;  /* 0x0000e200ff087b82 */ /* 0x000e220000000a00 */
[----:B------:R-:W0:Y:S01]  /*00e0*/  LDCU.64 UR4, c[0x0][0x358] ;  /* 0x00006b00ff0477ac */ /* 0x000e220008000a00 */
[----:B------:R-:W1:Y:S01]  /*00f0*/  LDCU UR6, c[0x0][0x3a0] ;  /* 0x00007400ff0677ac */ /* 0x000e620008000800 */
[----:B0-----:R-:W2:Y:S02]  /*0100*/  LDG.E.64.CONSTANT R4, desc[UR4][R8.64+0x10] ;  /* 0x0000100408047981 */ /* 0x001ea4000c1e9b00 */
[----:B--2---:R-:W-:-:S05]  /*0110*/  IMAD.WIDE R4, R0, 0x4, R4 ;  /* 0x0000000400047825 */ /* 0x004fca00078e0204 */
[----:B------:R-:W2:Y:S04]  /*0120*/  LDG.E.CONSTANT R2, desc[UR4][R4.64] ;  /* 0x0000000404027981 */ /* 0x000ea8000c1e9900 */
[----:B------:R-:W2:Y:S01]  /*0130*/  LDG.E.CONSTANT R15, desc[UR4][R4.64+0x4] ;  /* 0x00000404040f7981 */ /* 0x000ea2000c1e9900 */
[----:B------:R-:W-:Y:S01]  /*0140*/  BSSY.RECONVERGENT B0, `(.L_x_125) ;  /* 0x000008d000007945 */ /* 0x000fe20003800200 */
[----:B------:R-:W-:Y:S01]  /*0150*/  HFMA2 R7, -RZ, RZ, 0, 0 ;  /* 0x00000000ff077431 */ /* 0x000fe200000001ff */
[----:B--2---:R-:W-:-:S13]  /*0160*/  ISETP.GE.AND P0, PT, R2, R15, PT ;  /* 0x0000000f0200720c */ /* 0x004fda0003f06270 */
[----:B-1----:R-:W-:Y:S05]  /*0170*/  @P0 BRA `(.L_x_126) ;  /* 0x0000000800240947 */ /* 0x002fea0003800000 */
[----:B------:R0:W5:Y:S04]  /*0180*/  LDG.E.64.CONSTANT R10, desc[UR4][R8.64+0x8] ;  /* 0x00000804080a7981 */ /* 0x000168000c1e9b00 */
[----:B------:R0:W5:Y:S01]  /*0190*/  LDG.E.64.CONSTANT R12, desc[UR4][R8.64] ;  /* 0x00000004080c7981 */ /* 0x000162000c1e9b00 */
[----:B------:R-:W-:Y:S01]  /*01a0*/  MOV R4, R2 ;  /* 0x0000000200047202 */ /* 0x000fe20000000f00 */
[----:B------:R-:W-:Y:S01]  /*01b0*/  BSSY.RECONVERGENT B1, `(.L_x_127) ;  /* 0x0000042000017945 */ /* 0x000fe20003800200 */
[----:B------:R-:W-:Y:S02]  /*01c0*/  MOV R7, RZ ;  /* 0x000000ff00077202 */ /* 0x000fe40000000f00 */
[CC--:B------:R-:W-:Y:S02]  /*01d0*/  IADD3 R5, PT, PT, R15.reuse, -R4.reuse, RZ ;  /* 0x800000040f057210 */ /* 0x0c0fe40007ffe0ff */
[----:B------:R-:W-:-:S02]  /*01e0*/  IADD3 R15, PT, PT, -R15, R4, RZ ;  /* 0x000000040f0f7210 */ /* 0x000fc40007ffe1ff */
[----:B------:R-:W-:Y:S02]  /*01f0*/  LOP3.LUT R6, R5, 0x7, RZ, 0xc0, !PT ;  /* 0x0000000705067812 */ /* 0x000fe400078ec0ff */
[----:B------:R-:W-:Y:S02]  /*0200*/  ISETP.GT.U32.AND P1, PT, R15, -0x8, PT ;  /* 0xfffffff80f00780c */ /* 0x000fe40003f24070 */
[----:B------:R-:W-:-:S11]  /*0210*/  ISETP.NE.AND P0, PT, R6, RZ, PT ;  /* 0x000000ff0600720c */ /* 0x000fd60003f05270 */
[----:B0-----:R-:W-:Y:S05]  /*0220*/  @P1 BRA `(.L_x_128) ;  /* 0x0000000000e81947 */ /* 0x001fea0003800000 */
[----:B------:R-:W-:Y:S02]  /*0230*/  LOP3.LUT R2, R5, 0xfffffff8, RZ, 0xc0, !PT ;  /* 0xfffffff805027812 */ /* 0x000fe400078ec0ff */
[----:B------:R-:W-:Y:S02]  /*0240*/  MOV R7, RZ ;  /* 0x000000ff00077202 */ /* 0x000fe40000000f00 */
[----:B------:R-:W-:-:S07]  /*0250*/  IADD3 R2, PT, PT, -R2, RZ, RZ ;  /* 0x000000ff02027210 */ /* 0x000fce0007ffe1ff */
.L_x_129:
[C---:B-----5:R-:W-:Y:S01]  /*0260*/  IMAD.WIDE R14, R4.reuse, 0x4, R10 ;  /* 0x00000004040e7825 */ /* 0x060fe200078e020a */
[----:B------:R-:W0:Y:S04]  /*0270*/  LDC.64 R18, c[0x0][0x380] ;  /* 0x0000e000ff127b82 */ /* 0x000e280000000a00 */
[----:B------:R-:W2:Y:S04]  /*0280*/  LDG.E.CONSTANT R8, desc[UR4][R14.64] ;  /* 0x000000040e087981 */ /* 0x000ea8000c1e9900 */
[----:B------:R-:W3:Y:S01]  /*0290*/  LDG.E.CONSTANT R20, desc[UR4][R14.64+0x4] ;  /* 0x000004040e147981 */ /* 0x000ee2000c1e9900 */
[----:B------:R-:W-:-:S03]  /*02a0*/  IMAD.WIDE R16, R4, 0x4, R12 ;  /* 0x0000000404107825 */ /* 0x000fc600078e020c */
[----:B------:R-:W4:Y:S04]  /*02b0*/  LDG.E.CONSTANT R23, desc[UR4][R14.64+0xc] ;  /* 0x00000c040e177981 */ /* 0x000f28000c1e9900 */
[----:B------:R-:W4:Y:S04]  /*02c0*/  LDG.E.CONSTANT R22, desc[UR4][R14.64+0x14] ;  /* 0x000014040e167981 */ /* 0x000f28000c1e9900 */
[----:B------:R-:W4:Y:S04]  /*02d0*/  LDG.E.CONSTANT R28, desc[UR4][R14.64+0x8] ;  /* 0x000008040e1c7981 */ /* 0x000f28000c1e9900 */
[----:B------:R-:W4:Y:S04]  /*02e0*/  LDG.E.CONSTANT R24, desc[UR4][R16.64] ;  /* 0x0000000410187981 */ /* 0x000f28000c1e9900 */
[----:B------:R-:W4:Y:S04]  /*02f0*/  LDG.E.CONSTANT R26, desc[UR4][R16.64+0x4] ;  /* 0x00000404101a7981 */ /* 0x000f28000c1e9900 */
[----:B------:R-:W4:Y:S01]  /*0300*/  LDG.E.CONSTANT R25, desc[UR4][R14.64+0x10] ;  /* 0x000010040e197981 */ /* 0x000f22000c1e9900 */
[----:B--2---:R-:W-:-:S02]  /*0310*/  IMAD R21, R3, UR6, R8 ;  /* 0x0000000603157c24 */ /* 0x004fc4000f8e0208 */
[----:B---3--:R-:W-:Y:S02]  /*0320*/  IMAD R9, R3, UR6, R20 ;  /* 0x0000000603097c24 */ /* 0x008fe4000f8e0214 */
[----:B0-----:R-:W-:-:S04]  /*0330*/  IMAD.WIDE R20, R21, 0x4, R18 ;  /* 0x0000000415147825 */ /* 0x001fc800078e0212 */
[----:B------:R-:W-:Y:S02]  /*0340*/  IMAD.WIDE R8, R9, 0x4, R18 ;  /* 0x0000000409087825 */ /* 0x000fe400078e0212 */
[----:B------:R-:W2:Y:S04]  /*0350*/  LDG.E.CONSTANT R20, desc[UR4][R20.64] ;  /* 0x0000000414147981 */ /* 0x000ea8000c1e9900 */
[----:B------:R0:W3:Y:S01]  /*0360*/  LDG.E.CONSTANT R8, desc[UR4][R8.64] ;  /* 0x0000000408087981 */ /* 0x0000e2000c1e9900 */
[C---:B----4-:R-:W-:Y:S02]  /*0370*/  IMAD R23, R3.reuse, UR6, R23 ;  /* 0x0000000603177c24 */ /* 0x050fe4000f8e0217 */
[----:B------:R-:W-:Y:S02]  /*0380*/  IMAD R27, R3, UR6, R28 ;  /* 0x00000006031b7c24 */ /* 0x000fe4000f8e021c */
[----:B------:R-:W-:Y:S01]  /*0390*/  IMAD.WIDE R28, R23, 0x4, R18 ;  /* 0x00000004171c7825 */ /* 0x000fe200078e0212 */
[----:B------:R-:W4:Y:S03]  /*03a0*/  LDG.E.CONSTANT R21, desc[UR4][R16.64+0x10] ;  /* 0x0000100410157981 */ /* 0x000f26000c1e9900 */
[----:B0-----:R-:W-:-:S04]  /*03b0*/  IMAD R9, R3, UR6, R22 ;  /* 0x0000000603097c24 */ /* 0x001fc8000f8e0216 */
[----:B------:R-:W-:Y:S02]  /*03c0*/  IMAD.WIDE R22, R9, 0x4, R18 ;  /* 0x0000000409167825 */ /* 0x000fe400078e0212 */
[----:B------:R-:W4:Y:S02]  /*03d0*/  LDG.E.CONSTANT R9, desc[UR4][R16.64+0x14] ;  /* 0x0000140410097981 */ /* 0x000f24000c1e9900 */
[----:B--2---:R-:W-:Y:S02]  /*03e0*/  FFMA R7, R24, R20, R7 ;  /* 0x0000001418077223 */ /* 0x004fe40000000007 */
[----:B------:R0:W2:Y:S04]  /*03f0*/  LDG.E.CONSTANT R20, desc[UR4][R22.64] ;  /* 0x0000000416147981 */ /* 0x0000a8000c1e9900 */
[----:B------:R-:W0:Y:S04]  /*0400*/  LDG.E.CONSTANT R22, desc[UR4][R14.64+0x18] ;  /* 0x000018040e167981 */ /* 0x000e28000c1e9900 */
[----:B------:R-:W4:Y:S01]  /*0410*/  LDG.E.CONSTANT R14, desc[UR4][R14.64+0x1c] ;  /* 0x00001c040e0e7981 */ /* 0x000f22000c1e9900 */
[----:B---3--:R-:W-:Y:S01]  /*0420*/  FFMA R7, R26, R8, R7 ;  /* 0x000000081a077223 */ /* 0x008fe20000000007 */
[----:B------:R-:W-:-:S02]  /*0430*/  IMAD.WIDE R26, R27, 0x4, R18 ;  /* 0x000000041b1a7825 */ /* 0x000fc400078e0212 */
[----:B------:R-:W3:Y:S02]  /*0440*/  LDG.E.CONSTANT R8, desc[UR4][R16.64+0x18] ;  /* 0x0000180410087981 */ /* 0x000ee4000c1e9900 */
[----:B------:R-:W-:Y:S02]  /*0450*/  IMAD R25, R3, UR6, R25 ;  /* 0x0000000603197c24 */ /* 0x000fe4000f8e0219 */
[----:B------:R-:W2:Y:S02]  /*0460*/  LDG.E.CONSTANT R27, desc[UR4][R26.64] ;  /* 0x000000041a1b7981 */ /* 0x000ea4000c1e9900 */
[----:B------:R-:W-:-:S06]  /*0470*/  IMAD.WIDE R24, R25, 0x4, R18 ;  /* 0x0000000419187825 */ /* 0x000fcc00078e0212 */
[----:B------:R-:W3:Y:S04]  /*0480*/  LDG.E.CONSTANT R24, desc[UR4][R24.64] ;  /* 0x0000000418187981 */ /* 0x000ee8000c1e9900 */
[----:B------:R2:W3:Y:S04]  /*0490*/  LDG.E.CONSTANT R26, desc[UR4][R28.64] ;  /* 0x000000041c1a7981 */ /* 0x0004e8000c1e9900 */
[----:B------:R-:W3:Y:S04]  /*04a0*/  LDG.E.CONSTANT R25, desc[UR4][R16.64+0xc] ;  /* 0x00000c0410197981 */ /* 0x000ee8000c1e9900 */
[----:B------:R-:W2:Y:S04]  /*04b0*/  LDG.E.CONSTANT R28, desc[UR4][R16.64+0x8] ;  /* 0x00000804101c7981 */ /* 0x000ea8000c1e9900 */
[----:B------:R-:W3:Y:S01]  /*04c0*/  LDG.E.CONSTANT R29, desc[UR4][R16.64+0x1c] ;  /* 0x00001c04101d7981 */ /* 0x000ee2000c1e9900 */
[----:B0-----:R-:W-:-:S04]  /*04d0*/  IMAD R23, R3, UR6, R22 ;  /* 0x0000000603177c24 */ /* 0x001fc8000f8e0216 */
[----:B------:R-:W-:-:S04]  /*04e0*/  IMAD.WIDE R22, R23, 0x4, R18 ;  /* 0x0000000417167825 */ /* 0x000fc800078e0212 */
[----:B----4-:R-:W-:Y:S02]  /*04f0*/  IMAD R15, R3, UR6, R14 ;  /* 0x00000006030f7c24 */ /* 0x010fe4000f8e020e */
[----:B------:R-:W4:Y:S02]  /*0500*/  LDG.E.CONSTANT R22, desc[UR4][R22.64] ;  /* 0x0000000416167981 */ /* 0x000f24000c1e9900 */
[----:B------:R-:W-:-:S06]  /*0510*/  IMAD.WIDE R18, R15, 0x4, R18 ;  /* 0x000000040f127825 */ /* 0x000fcc00078e0212 */
[----:B------:R-:W4:Y:S01]  /*0520*/  LDG.E.CONSTANT R18, desc[UR4][R18.64] ;  /* 0x0000000412127981 */ /* 0x000f22000c1e9900 */
[----:B------:R-:W-:-:S04]  /*0530*/  IADD3 R2, PT, PT, R2, 0x8, RZ ;  /* 0x0000000802027810 */ /* 0x000fc80007ffe0ff */
[----:B------:R-:W-:Y:S01]  /*0540*/  ISETP.NE.AND P1, PT, R2, RZ, PT ;  /* 0x000000ff0200720c */ /* 0x000fe20003f25270 */
[----:B--2---:R-:W-:-:S04]  /*0550*/  FFMA R28, R28, R27, R7 ;  /* 0x0000001b1c1c7223 */ /* 0x004fc80000000007 */
[----:B---3--:R-:W-:-:S04]  /*0560*/  FFMA R26, R25, R26, R28 ;  /* 0x0000001a191a7223 */ /* 0x008fc8000000001c */
[----:B------:R-:W-:-:S04]  /*0570*/  FFMA R24, R21, R24, R26 ;  /* 0x0000001815187223 */ /* 0x000fc8000000001a */
[----:B------:R-:W-:Y:S01]  /*0580*/  FFMA R9, R9, R20, R24 ;  /* 0x0000001409097223 */ /* 0x000fe20000000018 */
[----:B------:R-:W-:-:S03]  /*0590*/  IADD3 R4, PT, PT, R4, 0x8, RZ ;  /* 0x0000000804047810 */ /* 0x000fc60007ffe0ff */
[----:B----4-:R-:W-:-:S04]  /*05a0*/  FFMA R8, R8, R22, R9 ;  /* 0x0000001608087223 */ /* 0x010fc80000000009 */
[----:B------:R-:W-:Y:S01]  /*05b0*/  FFMA R7, R29, R18, R8 ;  /* 0x000000121d077223 */ /* 0x000fe20000000008 */
[----:B------:R-:W-:Y:S06]  /*05c0*/  @P1 BRA `(.L_x_129) ;  /* 0xfffffffc00241947 */ /* 0x000fec000383ffff */
.L_x_128:
[----:B------:R-:W-:Y:S05]  /*05d0*/  BSYNC.RECONVERGENT B1 ;  /* 0x0000000000017941 */ /* 0x000fea0003800200 */
.L_x_127:
[----:B------:R-:W-:Y:S05]  /*05e0*/  @!P0 BRA `(.L_x_126) ;  /* 0x0000000400088947 */ /* 0x000fea0003800000 */
[----:B------:R-:W-:Y:S01]  /*05f0*/  ISETP.GE.U32.AND P0, PT, R6, 0x4, PT ;  /* 0x000000040600780c */ /* 0x000fe20003f06070 */
[----:B------:R-:W-:Y:S01]  /*0600*/  BSSY.RECONVERGENT B1, `(.L_x_130) ;  /* 0x0000021000017945 */ /* 0x000fe20003800200 */
[----:B------:R-:W-:-:S04]  /*0610*/  LOP3.LUT R22, R5, 0x3, RZ, 0xc0, !PT ;  /* 0x0000000305167812 */ /* 0x000fc800078ec0ff */
[----:B------:R-:W-:-:S07]  /*0620*/  ISETP.NE.AND P1, PT, R22, RZ, PT ;  /* 0x000000ff1600720c */ /* 0x000fce0003f25270 */
[----:B------:R-:W-:Y:S06]  /*0630*/  @!P0 BRA `(.L_x_131) ;  /* 0x0000000000748947 */ /* 0x000fec0003800000 */
[----:B-----5:R-:W-:Y:S01]  /*0640*/  IMAD.WIDE R18, R4, 0x4, R10 ;  /* 0x0000000404127825 */ /* 0x020fe200078e020a */
[----:B------:R-:W0:Y:S01]  /*0650*/  LDC.64 R14, c[0x0][0x380] ;  /* 0x0000e000ff0e7b82 */ /* 0x000e220000000a00 */
[----:B------:R-:W1:Y:S03]  /*0660*/  LDCU UR8, c[0x0][0x3a0] ;  /* 0x00007400ff0877ac */ /* 0x000e660008000800 */
[----:B------:R-:W1:Y:S04]  /*0670*/  LDG.E.CONSTANT R6, desc[UR4][R18.64] ;  /* 0x0000000412067981 */ /* 0x000e68000c1e9900 */
[----:B------:R-:W2:Y:S04]  /*0680*/  LDG.E.CONSTANT R8, desc[UR4][R18.64+0x4] ;  /* 0x0000040412087981 */ /* 0x000ea8000c1e9900 */
[----:B------:R-:W3:Y:S04]  /*0690*/  LDG.E.CONSTANT R16, desc[UR4][R18.64+0x8] ;  /* 0x0000080412107981 */ /* 0x000ee8000c1e9900 */
[----:B------:R4:W4:Y:S01]  /*06a0*/  LDG.E.CONSTANT R2, desc[UR4][R18.64+0xc] ;  /* 0x00000c0412027981 */ /* 0x000922000c1e9900 */
[----:B-1----:R-:W-:-:S02]  /*06b0*/  IMAD R21, R3, UR8, R6 ;  /* 0x0000000803157c24 */ /* 0x002fc4000f8e0206 */
[----:B--2---:R-:W-:Y:S02]  /*06c0*/  IMAD R17, R3, UR8, R8 ;  /* 0x0000000803117c24 */ /* 0x004fe4000f8e0208 */
[----:B0-----:R-:W-:-:S04]  /*06d0*/  IMAD.WIDE R20, R21, 0x4, R14 ;  /* 0x0000000415147825 */ /* 0x001fc800078e020e */
[----:B------:R-:W-:Y:S02]  /*06e0*/  IMAD.WIDE R8, R4, 0x4, R12 ;  /* 0x0000000404087825 */ /* 0x000fe400078e020c */
[----:B------:R-:W2:Y:S02]  /*06f0*/  LDG.E.CONSTANT R20, desc[UR4][R20.64] ;  /* 0x0000000414147981 */ /* 0x000ea4000c1e9900 */
[----:B---3--:R-:W-:Y:S02]  /*0700*/  IMAD R23, R3, UR8, R16 ;  /* 0x0000000803177c24 */ /* 0x008fe4000f8e0210 */
[--C-:B------:R-:W-:Y:S01]  /*0710*/  IMAD.WIDE R16, R17, 0x4, R14.reuse ;  /* 0x0000000411107825 */ /* 0x100fe200078e020e */
[----:B------:R-:W2:Y:S03]  /*0720*/  LDG.E.CONSTANT R6, desc[UR4][R8.64] ;  /* 0x0000000408067981 */ /* 0x000ea6000c1e9900 */
[----:B----4-:R-:W-:Y:S01]  /*0730*/  IMAD.WIDE R18, R23, 0x4, R14 ;  /* 0x0000000417127825 */ /* 0x010fe200078e020e */
[----:B------:R-:W3:Y:S03]  /*0740*/  LDG.E.CONSTANT R27, desc[UR4][R8.64+0xc] ;  /* 0x00000c04081b7981 */ /* 0x000ee6000c1e9900 */
[----:B------:R-:W-:Y:S01]  /*0750*/  IMAD R25, R3, UR8, R2 ;  /* 0x0000000803197c24 */ /* 0x000fe2000f8e0202 */
[----:B------:R-:W4:Y:S04]  /*0760*/  LDG.E.CONSTANT R16, desc[UR4][R16.64] ;  /* 0x0000000410107981 */ /* 0x000f28000c1e9900 */
[----:B------:R-:W4:Y:S01]  /*0770*/  LDG.E.CONSTANT R23, desc[UR4][R8.64+0x4] ;  /* 0x0000040408177981 */ /* 0x000f22000c1e9900 */
[----:B------:R-:W-:-:S03]  /*0780*/  IMAD.WIDE R14, R25, 0x4, R14 ;  /* 0x00000004190e7825 */ /* 0x000fc600078e020e */
[----:B------:R-:W3:Y:S04]  /*0790*/  LDG.E.CONSTANT R18, desc[UR4][R18.64] ;  /* 0x0000000412127981 */ /* 0x000ee8000c1e9900 */
[----:B------:R-:W3:Y:S04]  /*07a0*/  LDG.E.CONSTANT R25, desc[UR4][R8.64+0x8] ;  /* 0x0000080408197981 */ /* 0x000ee8000c1e9900 */
[----:B------:R-:W3:Y:S01]  /*07b0*/  LDG.E.CONSTANT R14, desc[UR4][R14.64] ;  /* 0x000000040e0e7981 */ /* 0x000ee2000c1e9900 */
[----:B------:R-:W-:Y:S01]  /*07c0*/  IADD3 R4, PT, PT, R4, 0x4, RZ ;  /* 0x0000000404047810 */ /* 0x000fe20007ffe0ff */
[----:B--2---:R-:W-:-:S04]  /*07d0*/  FFMA R6, R6, R20, R7 ;  /* 0x0000001406067223 */ /* 0x004fc80000000007 */
[----:B----4-:R-:W-:-:S04]  /*07e0*/  FFMA R6, R23, R16, R6 ;  /* 0x0000001017067223 */ /* 0x010fc80000000006 */
[----:B---3--:R-:W-:-:S04]  /*07f0*/  FFMA R6, R25, R18, R6 ;  /* 0x0000001219067223 */ /* 0x008fc80000000006 */
[----:B------:R-:W-:-:S07]  /*0800*/  FFMA R7, R27, R14, R6 ;  /* 0x0000000e1b077223 */ /* 0x000fce0000000006 */
.L_x_131:
[----:B------:R-:W-:Y:S05]  /*0810*/  BSYNC.RECONVERGENT B1 ;  /* 0x0000000000017941 */ /* 0x000fea0003800200 */
.L_x_130:
[----:B------:R-:W-:Y:S05]  /*0820*/  @!P1 BRA `(.L_x_126) ;  /* 0x0000000000789947 */ /* 0x000fea0003800000 */
[----:B------:R-:W-:Y:S02]  /*0830*/  ISETP.NE.AND P0, PT, R22, 0x1, PT ;  /* 0x000000011600780c */ /* 0x000fe40003f05270 */
[----:B------:R-:W-:-:S04]  /*0840*/  LOP3.LUT R5, R5, 0x1, RZ, 0xc0, !PT ;  /* 0x0000000105057812 */ /* 0x000fc800078ec0ff */
[----:B------:R-:W-:-:S07]  /*0850*/  ISETP.NE.U32.AND P1, PT, R5, 0x1, PT ;  /* 0x000000010500780c */ /* 0x000fce0003f25070 */
[C---:B-----5:R-:W-:Y:S01]  /*0860*/  @P0 IMAD.WIDE R18, R4.reuse, 0x4, R10 ;  /* 0x0000000404120825 */ /* 0x060fe200078e020a */
[----:B------:R-:W0:Y:S03]  /*0870*/  @P0 LDC R6, c[0x0][0x3a0] ;  /* 0x0000e800ff060b82 */ /* 0x000e260000000800 */
[C---:B------:R-:W-:Y:S01]  /*0880*/  @P0 IMAD.WIDE R8, R4.reuse, 0x4, R12 ;  /* 0x0000000404080825 */ /* 0x040fe200078e020c */
[----:B------:R-:W-:Y:S01]  /*0890*/  @P0 IADD3 R4, PT, PT, R4, 0x2, RZ ;  /* 0x0000000204040810 */ /* 0x000fe20007ffe0ff */
[----:B------:R-:W0:Y:S03]  /*08a0*/  @P0 LDG.E.CONSTANT R2, desc[UR4][R18.64] ;  /* 0x0000000412020981 */ /* 0x000e26000c1e9900 */
[----:B------:R-:W1:Y:S01]  /*08b0*/  @P0 LDC.64 R14, c[0x0][0x380] ;  /* 0x0000e000ff0e0b82 */ /* 0x000e620000000a00 */
[----:B------:R-:W-:Y:S01]  /*08c0*/  @!P1 IMAD.WIDE R16, R4, 0x4, R10 ;  /* 0x0000000404109825 */ /* 0x000fe200078e020a */
[----:B------:R-:W2:Y:S05]  /*08d0*/  @P0 LDG.E.CONSTANT R5, desc[UR4][R18.64+0x4] ;  /* 0x0000040412050981 */ /* 0x000eaa000c1e9900 */
[----:B------:R-:W3:Y:S01]  /*08e0*/  @!P1 LDG.E.CONSTANT R16, desc[UR4][R16.64] ;  /* 0x0000000410109981 */ /* 0x000ee2000c1e9900 */
[----:B------:R-:W3:Y:S08]  /*08f0*/  @!P1 LDC R22, c[0x0][0x3a0] ;  /* 0x0000e800ff169b82 */ /* 0x000ef00000000800 */
[----:B------:R-:W4:Y:S01]  /*0900*/  @!P1 LDC.64 R10, c[0x0][0x380] ;  /* 0x0000e000ff0a9b82 */ /* 0x000f220000000a00 */
[----:B------:R-:W4:Y:S01]  /*0910*/  @P0 LDG.E.CONSTANT R17, desc[UR4][R8.64+0x4] ;  /* 0x0000040408110981 */ /* 0x000f22000c1e9900 */
[----:B0-----:R-:W-:-:S03]  /*0920*/  @P0 IMAD R21, R3, R6, R2 ;  /* 0x0000000603150224 */ /* 0x001fc600078e0202 */
[----:B------:R-:W4:Y:S01]  /*0930*/  @P0 LDG.E.CONSTANT R2, desc[UR4][R8.64] ;  /* 0x0000000408020981 */ /* 0x000f22000c1e9900 */
[----:B-1----:R-:W-:-:S04]  /*0940*/  @P0 IMAD.WIDE R20, R21, 0x4, R14 ;  /* 0x0000000415140825 */ /* 0x002fc800078e020e */
[C---:B--2---:R-:W-:Y:S02]  /*0950*/  @P0 IMAD R5, R3.reuse, R6, R5 ;  /* 0x0000000603050224 */ /* 0x044fe400078e0205 */
[----:B---3--:R-:W-:Y:S01]  /*0960*/  @!P1 IMAD R19, R3, R22, R16 ;  /* 0x0000001603139224 */ /* 0x008fe200078e0210 */
[----:B------:R-:W2:Y:S01]  /*0970*/  @P0 LDG.E.CONSTANT R20, desc[UR4][R20.64] ;  /* 0x0000000414140981 */ /* 0x000ea2000c1e9900 */
[----:B------:R-:W-:-:S04]  /*0980*/  @P0 IMAD.WIDE R14, R5, 0x4, R14 ;  /* 0x00000004050e0825 */ /* 0x000fc800078e020e */
[----:B------:R-:W-:Y:S02]  /*0990*/  @!P1 IMAD.WIDE R4, R4, 0x4, R12 ;  /* 0x0000000404049825 */ /* 0x000fe400078e020c */
[----:B------:R-:W3:Y:S02]  /*09a0*/  @P0 LDG.E.CONSTANT R14, desc[UR4][R14.64] ;  /* 0x000000040e0e0981 */ /* 0x000ee4000c1e9900 */
[----:B----4-:R-:W-:Y:S02]  /*09b0*/  @!P1 IMAD.WIDE R10, R19, 0x4, R10 ;  /* 0x00000004130a9825 */ /* 0x010fe400078e020a */
[----:B------:R-:W4:Y:S04]  /*09c0*/  @!P1 LDG.E.CONSTANT R4, desc[UR4][R4.64] ;  /* 0x0000000404049981 */ /* 0x000f28000c1e9900 */
[----:B------:R-:W4:Y:S01]  /*09d0*/  @!P1 LDG.E.CONSTANT R10, desc[UR4][R10.64] ;  /* 0x000000040a0a9981 */ /* 0x000f22000c1e9900 */
[----:B--2---:R-:W-:-:S04]  /*09e0*/  @P0 FFMA R2, R2, R20, R7 ;  /* 0x0000001402020223 */ /* 0x004fc80000000007 */
[----:B---3--:R-:W-:-:S04]  /*09f0*/  @P0 FFMA R7, R17, R14, R2 ;  /* 0x0000000e11070223 */ /* 0x008fc80000000002 */
[----:B----4-:R-:W-:-:S07]  /*0a00*/  @!P1 FFMA R7, R4, R10, R7 ;  /* 0x0000000a04079223 */ /* 0x010fce0000000007 */
.L_x_126:
[----:B------:R-:W-:Y:S05]  /*0a10*/  BSYNC.RECONVERGENT B0 ;  /* 0x0000000000007941 */ /* 0x000fea0003800200 */
.L_x_125:
[----:B------:R-:W0:Y:S01]  /*0a20*/  LDC.64 R4, c[0x0][0x390] ;  /* 0x0000e400ff047b82 */ /* 0x000e220000000a00 */
[----:B------:R-:W-:-:S04]  /*0a30*/  IMAD R3, R3, UR7, R0 ;  /* 0x0000000703037c24 */ /* 0x000fc8000f8e0200 */
[----:B0-----:R-:W-:-:S05]  /*0a40*/  IMAD.WIDE R2, R3, 0x4, R4 ;  /* 0x0000000403027825 */ /* 0x001fca00078e0204 */
[----:B------:R-:W-:Y:S01]  /*0a50*/  STG.E desc[UR4][R2.64], R7 ;  /* 0x0000000702007986 */ /* 0x000fe2000c101904 */
[----:B------:R-:W-:Y:S05]  /*0a60*/  EXIT ;  /* 0x000000000000794d */ /* 0x000fea0003800000 */
.L_x_132:
        /* <DEDUP_REMOVED lines=9> */
.L_x_507:


//--------------------- .text._Z35cooperative_sparse_attention_kernelPKfS0_S0_PfPKiiiii --------------------------
	.section	.text._Z35cooperative_sparse_attention_kernelPKfS0_S0_PfPKiiiii,"ax",@progbits
	.align	128
        .global         _Z35cooperative_sparse_attention_kernelPKfS0_S0_PfPKiiiii
        .type           _Z35cooperative_sparse_attention_kernelPKfS0_S0_PfPKiiiii,@function
        .size           _Z35cooperative_sparse_attention_kernelPKfS0_S0_PfPKiiiii,(.L_x_501 - _Z35cooperative_sparse_attention_kernelPKfS0_S0_PfPKiiiii)
        .other          _Z35cooperative_sparse_attention_kernelPKfS0_S0_PfPKiiiii,@"STO_CUDA_ENTRY STV_DEFAULT"
_Z35cooperative_sparse_attention_kernelPKfS0_S0_PfPKiiiii:
.text._Z35cooperative_sparse_attention_kernelPKfS0_S0_PfPKiiiii:
[----:B------:R-:W0:Y:S08]  /*0000*/  LDC R1, c[0x0][0x37c] ;  /* 0x0000df00ff017b82 */ /* 0x000e300000000800 */
[----:B------:R-:W1:Y:S01]  /*0010*/  LDC R9, c[0x0][0x3b4] ;  /* 0x0000ed00ff097b82 */ /* 0x000e620000000800 */
[----:B0-----:R-:W-:-:S07]  /*0020*/  IADD3 R1, PT, PT, R1, -0x400, RZ ;  /* 0xfffffc0001017810 */ /* 0x001fce0007ffe0ff */
[----:B------:R-:W0:Y:S08]  /*0030*/  S2UR UR4, SR_CTAID.X ;  /* 0x00000000000479c3 */ /* 0x000e300000002500 */
[----:B------:R-:W2:Y:S01]  /*0040*/  S2UR UR8, SR_CTAID.Y ;  /* 0x00000000000879c3 */ /* 0x000ea20000002600 */
[----:B-1----:R-:W1:Y:S01]  /*0050*/  I2F.U32.RP R0, R9 ;  /* 0x0000000900007306 */ /* 0x002e620000209000 */
[----:B------:R-:W-:-:S07]  /*0060*/  ISETP.NE.U32.AND P2, PT, R9, RZ, PT ;  /* 0x000000ff0900720c */ /* 0x000fce0003f45070 */
[----:B-1----:R-:W1:Y:S02]  /*0070*/  MUFU.RCP R0, R0 ;  /* 0x0000000000007308 */ /* 0x002e640000001000 */
[----:B-1----:R-:W-:-:S06]  /*0080*/  IADD3 R2, PT, PT, R0, 0xffffffe, RZ ;  /* 0x0ffffffe00027810 */ /* 0x002fcc0007ffe0ff */
[----:B------:R1:W3:Y:S02]  /*0090*/  F2I.FTZ.U32.TRUNC.NTZ R3, R2 ;  /* 0x0000000200037305 */ /* 0x0002e4000021f000 */
[----:B-1----:R-:W-:Y:S01]  /*00a0*/  IMAD.MOV.U32 R2, RZ, RZ, RZ ;  /* 0x000000ffff027224 */ /* 0x002fe200078e00ff */
[----:B---3--:R-:W-:-:S05]  /*00b0*/  IADD3 R4, PT, PT, RZ, -R3, RZ ;  /* 0x80000003ff047210 */ /* 0x008fca0007ffe0ff */
[----:B------:R-:W-:-:S04]  /*00c0*/  IMAD R5, R4, R9, RZ ;  /* 0x0000000904057224 */ /* 0x000fc800078e02ff */
[----:B------:R-:W-:-:S06]  /*00d0*/  IMAD.HI.U32 R3, R3, R5, R2 ;  /* 0x0000000503037227 */ /* 0x000fcc00078e0002 */
[----:B0-----:R-:W-:Y:S02]  /*00e0*/  IMAD.HI.U32 R7, R3, UR4, RZ ;  /* 0x0000000403077c27 */ /* 0x001fe4000f8e00ff */
[----:B------:R-:W0:Y:S03]  /*00f0*/  LDC.64 R2, c[0x0][0x3a8] ;  /* 0x0000ea00ff027b82 */ /* 0x000e260000000a00 */
[----:B------:R-:W-:-:S05]  /*0100*/  IADD3 R4, PT, PT, -R7, RZ, RZ ;  /* 0x000000ff07047210 */ /* 0x000fca0007ffe1ff */
[----:B------:R-:W-:Y:S01]  /*0110*/  IMAD R0, R9, R4, UR4 ;  /* 0x0000000409007e24 */ /* 0x000fe2000f8e0204 */
[----:B------:R-:W-:-:S04]  /*0120*/  LOP3.LUT R4, RZ, R9, RZ, 0x33, !PT ;  /* 0x00000009ff047212 */ /* 0x000fc800078e33ff */
[----:B------:R-:W-:-:S13]  /*0130*/  ISETP.GE.U32.AND P0, PT, R0, R9, PT ;  /* 0x000000090000720c */ /* 0x000fda0003f06070 */
[-C--:B------:R-:W-:Y:S02]  /*0140*/  @P0 IADD3 R0, PT, PT, R0, -R9.reuse, RZ ;  /* 0x8000000900000210 */ /* 0x080fe40007ffe0ff */
[----:B------:R-:W-:Y:S02]  /*0150*/  @P0 IADD3 R7, PT, PT, R7, 0x1, RZ ;  /* 0x0000000107070810 */ /* 0x000fe40007ffe0ff */
[----:B------:R-:W-:-:S13]  /*0160*/  ISETP.GE.U32.AND P1, PT, R0, R9, PT ;  /* 0x000000090000720c */ /* 0x000fda0003f26070 */
[----:B------:R-:W-:-:S05]  /*0170*/  @P1 VIADD R7, R7, 0x1 ;  /* 0x0000000107071836 */ /* 0x000fca0000000000 */
[----:B------:R-:W-:-:S04]  /*0180*/  SEL R7, R4, R7, !P2 ;  /* 0x0000000704077207 */ /* 0x000fc80005000000 */
[----:B0-----:R-:W-:-:S04]  /*0190*/  ISETP.GE.AND P0, PT, R7, R2, PT ;  /* 0x000000020700720c */ /* 0x001fc80003f06270 */
[----:B--2---:R-:W-:-:S13]  /*01a0*/  ISETP.LE.OR P0, PT, R3, UR8, P0 ;  /* 0x0000000803007c0c */ /* 0x004fda0008703670 */
[----:B------:R-:W-:Y:S05]  /*01b0*/  @P0 EXIT ;  /* 0x000000000000094d */ /* 0x000fea0003800000 */
[----:B------:R-:W0:Y:S01]  /*01c0*/  LDC R29, c[0x0][0x3b0] ;  /* 0x0000ec00ff1d7b82 */ /* 0x000e220000000800 */
[----:B------:R-:W-:Y:S01]  /*01d0*/  IADD3 R5, PT, PT, R0, -R9, RZ ;  /* 0x8000000900057210 */ /* 0x000fe20007ffe0ff */
[----:B------:R-:W1:Y:S01]  /*01e0*/  LDCU.64 UR6, c[0x0][0x358] ;  /* 0x00006b00ff0677ac */ /* 0x000e620008000a00 */
[----:B------:R-:W-:Y:S02]  /*01f0*/  IADD3 R8, PT, PT, R1, 0x200, RZ ;  /* 0x0000020001087810 */ /* 0x000fe40007ffe0ff */
[----:B------:R-:W-:-:S05]  /*0200*/  @P2 SEL R4, R5, R0, P1 ;  /* 0x0000000005042207 */ /* 0x000fca0000800000 */
[----:B------:R-:W-:Y:S01]  /*0210*/  IMAD R2, R7, R9, R4 ;  /* 0x0000000907027224 */ /* 0x000fe200078e0204 */
[----:B0-----:R-:W-:Y:S01]  /*0220*/  ISETP.GE.AND P1, PT, R29, 0x1, PT ;  /* 0x000000011d00780c */ /* 0x001fe20003f26270 */
[----:B------:R-:W-:-:S04]  /*0230*/  IMAD R5, R3, R29, RZ ;  /* 0x0000001d03057224 */ /* 0x000fc800078e02ff */
[----:B------:R-:W-:Y:S01]  /*0240*/  IMAD R2, R2, R5, RZ ;  /* 0x0000000502027224 */ /* 0x000fe200078e02ff */
[----:B------:R-:W-:-:S07]  /*0250*/  VIMNMX R5, PT, PT, R29, 0x80, PT ;  /* 0x000000801d057848 */ /* 0x000fce0003fe0100 */
[----:B-1----:R-:W-:Y:S05]  /*0260*/  @!P1 BRA `(.L_x_133) ;  /* 0x0000000400a09947 */ /* 0x002fea0003800000 */
[C---:B------:R-:W-:Y:S01]  /*0270*/  ISETP.GE.U32.AND P0, PT, R29.reuse, 0x4, PT ;  /* 0x000000041d00780c */ /* 0x040fe20003f06070 */
[----:B------:R-:W-:Y:S02]  /*0280*/  HFMA2 R0, -RZ, RZ, 0, 0 ;  /* 0x00000000ff007431 */ /* 0x000fe400000001ff */
[----:B------:R-:W-:Y:S01]  /*0290*/  IMAD R6, R29, UR8, R2 ;  /* 0x000000081d067c24 */ /* 0x000fe2000f8e0202 */
[----:B------:R-:W-:-:S09]  /*02a0*/  LOP3.LUT R4, R5, 0x3, RZ, 0xc0, !PT ;  /* 0x0000000305047812 */ /* 0x000fd200078ec0ff */
[----:B------:R-:W-:Y:S05]  /*02b0*/  @!P0 BRA `(.L_x_134) ;  /* 0x0000000400588947 */ /* 0x000fea0003800000 */
[----:B------:R-:W-:Y:S01]  /*02c0*/  LOP3.LUT R0, R5, 0xfc, RZ, 0xc0, !PT ;  /* 0x000000fc05007812 */ /* 0x000fe200078ec0ff */
[----:B------:R-:W-:-:S03]  /*02d0*/  IMAD.MOV.U32 R9, RZ, RZ, RZ ;  /* 0x000000ffff097224 */ /* 0x000fc600078e00ff */
[----:B------:R-:W-:-:S13]  /*02e0*/  ISETP.GT.AND P0, PT, R0, RZ, PT ;  /* 0x000000ff0000720c */ /* 0x000fda0003f04270 */
[----:B------:R-:W-:Y:S05]  /*02f0*/  @!P0 BRA `(.L_x_135) ;  /* 0x0000000400188947 */ /* 0x000fea0003800000 */
[----:B------:R-:W-:Y:S02]  /*0300*/  IADD3 R10, PT, PT, R0, -R9, RZ ;  /* 0x80000009000a7210 */ /* 0x000fe40007ffe0ff */
[----:B------:R-:W-:Y:S02]  /*0310*/  PLOP3.LUT P0, PT, PT, PT, PT, 0x80, 0x8 ;  /* 0x000000000008781c */ /* 0x000fe40003f0f070 */
[----:B------:R-:W-:-:S13]  /*0320*/  ISETP.GT.AND P2, PT, R10, 0xc, PT ;  /* 0x0000000c0a00780c */ /* 0x000fda0003f44270 */
[----:B------:R-:W-:Y:S05]  /*0330*/  @!P2 BRA `(.L_x_136) ;  /* 0x0000000000a4a947 */ /* 0x000fea0003800000 */
[----:B------:R-:W-:Y:S02]  /*0340*/  PLOP3.LUT P0, PT, PT, PT, PT, 0x8, 0x80 ;  /* 0x000000000080781c */ /* 0x000fe40003f0e170 */
[----:B------:R-:W-:-:S11]  /*0350*/  IADD3 R28, PT, PT, R0, -0xc, RZ ;  /* 0xfffffff4001c7810 */ /* 0x000fd60007ffe0ff */
.L_x_137:
[----:B0-----:R-:W0:Y:S01]  /*0360*/  LDC.64 R10, c[0x0][0x380] ;  /* 0x0000e000ff0a7b82 */ /* 0x001e220000000a00 */
[C---:B------:R-:W-:Y:S01]  /*0370*/  VIADD R36, R9.reuse, 0x4 ;  /* 0x0000000409247836 */ /* 0x040fe20000000000 */
[C---:B------:R-:W-:Y:S02]  /*0380*/  IADD3 R34, PT, PT, R9.reuse, 0x8, RZ ;  /* 0x0000000809227810 */ /* 0x040fe40007ffe0ff */
[----:B------:R-:W-:Y:S02]  /*0390*/  IADD3 R35, PT, PT, R9, 0xc, RZ ;  /* 0x0000000c09237810 */ /* 0x000fe40007ffe0ff */
[C---:B------:R-:W-:Y:S01]  /*03a0*/  IADD3 R27, PT, PT, R6.reuse, R9, RZ ;  /* 0x00000009061b7210 */ /* 0x040fe20007ffe0ff */
[C---:B------:R-:W-:Y:S01]  /*03b0*/  IMAD.IADD R31, R6.reuse, 0x1, R34 ;  /* 0x00000001061f7824 */ /* 0x040fe200078e0222 */
[C---:B------:R-:W-:Y:S02]  /*03c0*/  IADD3 R33, PT, PT, R6.reuse, R36, RZ ;  /* 0x0000002406217210 */ /* 0x040fe40007ffe0ff */
[----:B------:R-:W-:Y:S01]  /*03d0*/  IADD3 R13, PT, PT, R6, R35, RZ ;  /* 0x00000023060d7210 */ /* 0x000fe20007ffe0ff */
[----:B0-----:R-:W-:-:S04]  /*03e0*/  IMAD.WIDE R26, R27, 0x4, R10 ;  /* 0x000000041b1a7825 */ /* 0x001fc800078e020a */
[--C-:B------:R-:W-:Y:S01]  /*03f0*/  IMAD.WIDE R32, R33, 0x4, R10.reuse ;  /* 0x0000000421207825 */ /* 0x100fe200078e020a */
[----:B------:R-:W2:Y:S03]  /*0400*/  LDG.E.CONSTANT R12, desc[UR6][R26.64] ;  /* 0x000000061a0c7981 */ /* 0x000ea6000c1e9900 */
[--C-:B------:R-:W-:Y:S01]  /*0410*/  IMAD.WIDE R30, R31, 0x4, R10.reuse ;  /* 0x000000041f1e7825 */ /* 0x100fe200078e020a */
[----:B------:R-:W2:Y:S03]  /*0420*/  LDG.E.CONSTANT R14, desc[UR6][R26.64+0x8] ;  /* 0x000008061a0e7981 */ /* 0x000ea6000c1e9900 */
[----:B------:R-:W-:Y:S01]  /*0430*/  IMAD.WIDE R10, R13, 0x4, R10 ;  /* 0x000000040d0a7825 */ /* 0x000fe200078e020a */
[----:B------:R-:W2:Y:S04]  /*0440*/  LDG.E.CONSTANT R15, desc[UR6][R26.64+0xc] ;  /* 0x00000c061a0f7981 */ /* 0x000ea8000c1e9900 */
[----:B------:R-:W2:Y:S04]  /*0450*/  LDG.E.CONSTANT R13, desc[UR6][R26.64+0x4] ;  /* 0x000004061a0d7981 */ /* 0x000ea8000c1e9900 */
[----:B------:R-:W3:Y:S04]  /*0460*/  LDG.E.CONSTANT R16, desc[UR6][R32.64] ;  /* 0x0000000620107981 */ /* 0x000ee8000c1e9900 */
[----:B------:R-:W3:Y:S04]  /*0470*/  LDG.E.CONSTANT R17, desc[UR6][R32.64+0x4] ;  /* 0x0000040620117981 */ /* 0x000ee8000c1e9900 */
[----:B------:R-:W3:Y:S04]  /*0480*/  LDG.E.CONSTANT R18, desc[UR6][R32.64+0x8] ;  /* 0x0000080620127981 */ /* 0x000ee8000c1e9900 */
[----:B------:R-:W3:Y:S04]  /*0490*/  LDG.E.CONSTANT R19, desc[UR6][R32.64+0xc] ;  /* 0x00000c0620137981 */ /* 0x000ee8000c1e9900 */
[----:B------:R-:W4:Y:S04]  /*04a0*/  LDG.E.CONSTANT R20, desc[UR6][R30.64] ;  /* 0x000000061e147981 */ /* 0x000f28000c1e9900 */
[----:B------:R-:W4:Y:S04]  /*04b0*/  LDG.E.CONSTANT R21, desc[UR6][R30.64+0x4] ;  /* 0x000004061e157981 */ /* 0x000f28000c1e9900 */
[----:B------:R-:W4:Y:S04]  /*04c0*/  LDG.E.CONSTANT R22, desc[UR6][R30.64+0x8] ;  /* 0x000008061e167981 */ /* 0x000f28000c1e9900 */
[----:B------:R-:W4:Y:S04]  /*04d0*/  LDG.E.CONSTANT R23, desc[UR6][R30.64+0xc] ;  /* 0x00000c061e177981 */ /* 0x000f28000c1e9900 */
[----:B------:R-:W5:Y:S04]  /*04e0*/  LDG.E.CONSTANT R24, desc[UR6][R10.64] ;  /* 0x000000060a187981 */ /* 0x000f68000c1e9900 */
[----:B------:R-:W5:Y:S04]  /*04f0*/  LDG.E.CONSTANT R25, desc[UR6][R10.64+0x4] ;  /* 0x000004060a197981 */ /* 0x000f68000c1e9900 */
[----:B------:R-:W5:Y:S04]  /*0500*/  LDG.E.CONSTANT R26, desc[UR6][R10.64+0x8] ;  /* 0x000008060a1a7981 */ /* 0x000f68000c1e9900 */
[----:B------:R-:W5:Y:S01]  /*0510*/  LDG.E.CONSTANT R27, desc[UR6][R10.64+0xc] ;  /* 0x00000c060a1b7981 */ /* 0x000f62000c1e9900 */
[-C--:B------:R-:W-:Y:S01]  /*0520*/  LEA R37, R9, R1.reuse, 0x2 ;  /* 0x0000000109257211 */ /* 0x080fe200078e10ff */
[----:B------:R-:W-:Y:S01]  /*0530*/  IMAD R34, R34, 0x4, R1 ;  /* 0x0000000422227824 */ /* 0x000fe200078e0201 */
[----:B------:R-:W-:-:S02]  /*0540*/  LEA R36, R36, R1, 0x2 ;  /* 0x0000000124247211 */ /* 0x000fc400078e10ff */
[----:B------:R-:W-:Y:S02]  /*0550*/  LEA R35, R35, R1, 0x2 ;  /* 0x0000000123237211 */ /* 0x000fe400078e10ff */
[----:B------:R-:W-:-:S04]  /*0560*/  IADD3 R9, PT, PT, R9, 0x10, RZ ;  /* 0x0000001009097810 */ /* 0x000fc80007ffe0ff */
[----:B------:R-:W-:Y:S01]  /*0570*/  ISETP.GE.AND P2, PT, R9, R28, PT ;  /* 0x0000001c0900720c */ /* 0x000fe20003f46270 */
[----:B--2---:R0:W-:Y:S04]  /*0580*/  STL.128 [R37], R12 ;  /* 0x0000000c25007387 */ /* 0x0041e80000100c00 */
[----:B---3--:R0:W-:Y:S04]  /*0590*/  STL.128 [R36], R16 ;  /* 0x0000001024007387 */ /* 0x0081e80000100c00 */
[----:B----4-:R0:W-:Y:S04]  /*05a0*/  STL.128 [R34], R20 ;  /* 0x0000001422007387 */ /* 0x0101e80000100c00 */
[----:B-----5:R0:W-:Y:S01]  /*05b0*/  STL.128 [R35], R24 ;  /* 0x0000001823007387 */ /* 0x0201e20000100c00 */
[----:B------:R-:W-:Y:S05]  /*05c0*/  @!P2 BRA `(.L_x_137) ;  /* 0xfffffffc0064a947 */ /* 0x000fea000383ffff */
.L_x_136:
[----:B------:R-:W-:-:S04]  /*05d0*/  IADD3 R10, PT, PT, R0, -R9, RZ ;  /* 0x80000009000a7210 */ /* 0x000fc80007ffe0ff */
[----:B------:R-:W-:-:S13]  /*05e0*/  ISETP.GT.AND P2, PT, R10, 0x4, PT ;  /* 0x000000040a00780c */ /* 0x000fda0003f44270 */
[----:B------:R-:W-:Y:S05]  /*05f0*/  @!P2 BRA `(.L_x_138) ;  /* 0x000000000050a947 */ /* 0x000fea0003800000 */
[----:B0-----:R-:W0:Y:S01]  /*0600*/  LDC.64 R20, c[0x0][0x380] ;  /* 0x0000e000ff147b82 */ /* 0x001e220000000a00 */
[----:B------:R-:W-:Y:S01]  /*0610*/  IADD3 R23, PT, PT, R9, 0x4, RZ ;  /* 0x0000000409177810 */ /* 0x000fe20007ffe0ff */
[----:B------:R-:W-:-:S03]  /*0620*/  IMAD.IADD R11, R6, 0x1, R9 ;  /* 0x00000001060b7824 */ /* 0x000fc600078e0209 */
[----:B------:R-:W-:Y:S01]  /*0630*/  IADD3 R13, PT, PT, R6, R23, RZ ;  /* 0x00000017060d7210 */ /* 0x000fe20007ffe0ff */
[----:B0-----:R-:W-:-:S04]  /*0640*/  IMAD.WIDE R10, R11, 0x4, R20 ;  /* 0x000000040b0a7825 */ /* 0x001fc800078e0214 */
[----:B------:R-:W-:Y:S01]  /*0650*/  IMAD.WIDE R20, R13, 0x4, R20 ;  /* 0x000000040d147825 */ /* 0x000fe200078e0214 */
[----:B------:R-:W2:Y:S04]  /*0660*/  LDG.E.CONSTANT R12, desc[UR6][R10.64] ;  /* 0x000000060a0c7981 */ /* 0x000ea8000c1e9900 */
[----:B------:R-:W2:Y:S04]  /*0670*/  LDG.E.CONSTANT R13, desc[UR6][R10.64+0x4] ;  /* 0x000004060a0d7981 */ /* 0x000ea8000c1e9900 */
[----:B------:R-:W2:Y:S04]  /*0680*/  LDG.E.CONSTANT R14, desc[UR6][R10.64+0x8] ;  /* 0x000008060a0e7981 */ /* 0x000ea8000c1e9900 */
[----:B------:R-:W2:Y:S04]  /*0690*/  LDG.E.CONSTANT R15, desc[UR6][R10.64+0xc] ;  /* 0x00000c060a0f7981 */ /* 0x000ea8000c1e9900 */
[----:B------:R-:W3:Y:S04]  /*06a0*/  LDG.E.CONSTANT R16, desc[UR6][R20.64] ;  /* 0x0000000614107981 */ /* 0x000ee8000c1e9900 */
[----:B------:R-:W3:Y:S04]  /*06b0*/  LDG.E.CONSTANT R17, desc[UR6][R20.64+0x4] ;  /* 0x0000040614117981 */ /* 0x000ee8000c1e9900 */
[----:B------:R-:W3:Y:S04]  /*06c0*/  LDG.E.CONSTANT R18, desc[UR6][R20.64+0x8] ;  /* 0x0000080614127981 */ /* 0x000ee8000c1e9900 */
[----:B------:R-:W3:Y:S01]  /*06d0*/  LDG.E.CONSTANT R19, desc[UR6][R20.64+0xc] ;  /* 0x00000c0614137981 */ /* 0x000ee2000c1e9900 */
[----:B------:R-:W-:Y:S01]  /*06e0*/  LEA R22, R9, R1, 0x2 ;  /* 0x0000000109167211 */ /* 0x000fe200078e10ff */
[----:B------:R-:W-:Y:S01]  /*06f0*/  IMAD R23, R23, 0x4, R1 ;  /* 0x0000000417177824 */ /* 0x000fe200078e0201 */
[----:B------:R-:W-:-:S02]  /*0700*/  PLOP3.LUT P0, PT, PT, PT, PT, 0x8, 0x80 ;  /* 0x000000000080781c */ /* 0x000fc40003f0e170 */
[----:B------:R-:W-:Y:S01]  /*0710*/  IADD3 R9, PT, PT, R9, 0x8, RZ ;  /* 0x0000000809097810 */ /* 0x000fe20007ffe0ff */
[----:B--2---:R1:W-:Y:S04]  /*0720*/  STL.128 [R22], R12 ;  /* 0x0000000c16007387 */ /* 0x0043e80000100c00 */
[----:B---3--:R1:W-:Y:S06]  /*0730*/  STL.128 [R23], R16 ;  /* 0x0000001017007387 */ /* 0x0083ec0000100c00 */
.L_x_138:
[----:B------:R-:W-:-:S13]  /*0740*/  ISETP.NE.OR P0, PT, R9, R0, P0 ;  /* 0x000000000900720c */ /* 0x000fda0000705670 */
[----:B------:R-:W-:Y:S05]  /*0750*/  @!P0 BRA `(.L_x_134) ;  /* 0x0000000000308947 */ /* 0x000fea0003800000 */
.L_x_135:
[----:B--2---:R-:W2:Y:S01]  /*0760*/  LDC.64 R10, c[0x0][0x380] ;  /* 0x0000e000ff0a7b82 */ /* 0x004ea20000000a00 */
[----:B01----:R-:W-:-:S05]  /*0770*/  IADD3 R13, PT, PT, R6, R9, RZ ;  /* 0x00000009060d7210 */ /* 0x003fca0007ffe0ff */
[----:B--2---:R-:W-:-:S05]  /*0780*/  IMAD.WIDE R10, R13, 0x4, R10 ;  /* 0x000000040d0a7825 */ /* 0x004fca00078e020a */
[----:B------:R-:W2:Y:S04]  /*0790*/  LDG.E.CONSTANT R12, desc[UR6][R10.64] ;  /* 0x000000060a0c7981 */ /* 0x000ea8000c1e9900 */
[----:B------:R-:W2:Y:S04]  /*07a0*/  LDG.E.CONSTANT R13, desc[UR6][R10.64+0x4] ;  /* 0x000004060a0d7981 */ /* 0x000ea8000c1e9900 */
[----:B------:R-:W2:Y:S04]  /*07b0*/  LDG.E.CONSTANT R14, desc[UR6][R10.64+0x8] ;  /* 0x000008060a0e7981 */ /* 0x000ea8000c1e9900 */
[----:B------:R-:W2:Y:S01]  /*07c0*/  LDG.E.CONSTANT R15, desc[UR6][R10.64+0xc] ;  /* 0x00000c060a0f7981 */ /* 0x000ea2000c1e9900 */
[C---:B------:R-:W-:Y:S01]  /*07d0*/  LEA R16, R9.reuse, R1, 0x2 ;  /* 0x0000000109107211 */ /* 0x040fe200078e10ff */
[----:B------:R-:W-:-:S05]  /*07e0*/  VIADD R9, R9, 0x4 ;  /* 0x0000000409097836 */ /* 0x000fca0000000000 */
[----:B------:R-:W-:Y:S01]  /*07f0*/  ISETP.NE.AND P0, PT, R9, R0, PT ;  /* 0x000000000900720c */ /* 0x000fe20003f05270 */
[----:B--2---:R2:W-:-:S12]  /*0800*/  STL.128 [R16], R12 ;  /* 0x0000000c10007387 */ /* 0x0045d80000100c00 */
[----:B------:R-:W-:Y:S05]  /*0810*/  @P0 BRA `(.L_x_135) ;  /* 0xfffffffc00d00947 */ /* 0x000fea000383ffff */
.L_x_134:
[----:B------:R-:W-:-:S13]  /*0820*/  ISETP.NE.AND P0, PT, R4, RZ, PT ;  /* 0x000000ff0400720c */ /* 0x000fda0003f05270 */
[----:B------:R-:W-:Y:S05]  /*0830*/  @!P0 BRA `(.L_x_133) ;  /* 0x00000000002c8947 */ /* 0x000fea0003800000 */
[----:B012---:R-:W0:Y:S01]  /*0840*/  LDC.64 R12, c[0x0][0x380] ;  /* 0x0000e000ff0c7b82 */ /* 0x007e220000000a00 */
[----:B------:R-:W-:-:S05]  /*0850*/  UMOV UR4, URZ ;  /* 0x000000ff00047c82 */ /* 0x000fca0008000000 */
.L_x_139:
[----:B------:R-:W-:-:S05]  /*0860*/  IADD3 R11, PT, PT, R6, R0, RZ ;  /* 0x00000000060b7210 */ /* 0x000fca0007ffe0ff */
[----:B0--3--:R-:W-:-:S06]  /*0870*/  IMAD.WIDE R10, R11, 0x4, R12 ;  /* 0x000000040b0a7825 */ /* 0x009fcc00078e020c */
[----:B------:R-:W2:Y:S01]  /*0880*/  LDG.E.CONSTANT R10, desc[UR6][R10.64] ;  /* 0x000000060a0a7981 */ /* 0x000ea2000c1e9900 */
[C---:B------:R-:W-:Y:S01]  /*0890*/  LEA R9, R0.reuse, R1, 0x2 ;  /* 0x0000000100097211 */ /* 0x040fe200078e10ff */
[----:B------:R-:W-:Y:S01]  /*08a0*/  UIADD3 UR4, UPT, UPT, UR4, 0x1, URZ ;  /* 0x0000000104047890 */ /* 0x000fe2000fffe0ff */
[----:B------:R-:W-:-:S05]  /*08b0*/  IADD3 R0, PT, PT, R0, 0x1, RZ ;  /* 0x0000000100007810 */ /* 0x000fca0007ffe0ff */
[----:B------:R-:W-:Y:S01]  /*08c0*/  ISETP.NE.AND P0, PT, R4, UR4, PT ;  /* 0x0000000404007c0c */ /* 0x000fe2000bf05270 */
[----:B--2---:R3:W-:-:S12]  /*08d0*/  STL [R9], R10 ;  /* 0x0000000a09007387 */ /* 0x0047d80000100800 */
[----:B------:R-:W-:Y:S05]  /*08e0*/  @P0 BRA `(.L_x_139) ;  /* 0xfffffffc00dc0947 */ /* 0x000fea000383ffff */
.L_x_133:
[----:B------:R-:W4:Y:S01]  /*08f0*/  S2R R0, SR_TID.Y ;  /* 0x0000000000007919 */ /* 0x000f220000002200 */
[----:B------:R-:W5:Y:S01]  /*0900*/  LDCU UR4, c[0x0][0x360] ;  /* 0x00006c00ff0477ac */ /* 0x000f620008000800 */
[----:B------:R-:W-:Y:S01]  /*0910*/  BSSY B3, `(.L_x_140) ;  /* 0x000032d000037945 */ /* 0x000fe20003800000 */
[----:B01----:R-:W-:Y:S01]  /*0920*/  IMAD.MOV.U32 R22, RZ, RZ, RZ ;  /* 0x000000ffff167224 */ /* 0x003fe200078e00ff */
[----:B---3--:R-:W4:Y:S01]  /*0930*/  S2R R9, SR_TID.Z ;  /* 0x0000000000097919 */ /* 0x008f220000002300 */
[----:B------:R-:W4:Y:S01]  /*0940*/  LDCU UR5, c[0x0][0x364] ;  /* 0x00006c80ff0577ac */ /* 0x000f220008000800 */
[----:B------:R0:W-:Y:S01]  /*0950*/  STL.128 [R1+0x200], RZ ;  /* 0x000200ff01007387 */ /* 0x0001e20000100c00 */
[----:B------:R-:W1:Y:S03]  /*0960*/  LDCU UR9, c[0x0][0x3ac] ;  /* 0x00007580ff0977ac */ /* 0x000e660008000800 */
[----:B------:R0:W-:Y:S04]  /*0970*/  STL.128 [R1+0x210], RZ ;  /* 0x000210ff01007387 */ /* 0x0001e80000100c00 */
[----:B------:R0:W-:Y:S04]  /*0980*/  STL.128 [R1+0x220], RZ ;  /* 0x000220ff01007387 */ /* 0x0001e80000100c00 */
[----:B------:R0:W-:Y:S04]  /*0990*/  STL.128 [R1+0x230], RZ ;  /* 0x000230ff01007387 */ /* 0x0001e80000100c00 */
[----:B------:R0:W-:Y:S04]  /*09a0*/  STL.128 [R1+0x240], RZ ;  /* 0x000240ff01007387 */ /* 0x0001e80000100c00 */
[----:B------:R0:W-:Y:S04]  /*09b0*/  STL.128 [R1+0x250], RZ ;  /* 0x000250ff01007387 */ /* 0x0001e80000100c00 */
[----:B------:R0:W-:Y:S01]  /*09c0*/  STL.128 [R1+0x260], RZ ;  /* 0x000260ff01007387 */ /* 0x0001e20000100c00 */
[----:B----4-:R-:W-:-:S03]  /*09d0*/  IMAD R0, R9, UR5, R0 ;  /* 0x0000000509007c24 */ /* 0x010fc6000f8e0200 */
[----:B------:R0:W-:Y:S01]  /*09e0*/  STL.128 [R1+0x270], RZ ;  /* 0x000270ff01007387 */ /* 0x0001e20000100c00 */
[----:B------:R-:W5:Y:S03]  /*09f0*/  S2R R9, SR_TID.X ;  /* 0x0000000000097919 */ /* 0x000f660000002100 */
[----:B------:R0:W-:Y:S04]  /*0a00*/  STL.128 [R1+0x280], RZ ;  /* 0x000280ff01007387 */ /* 0x0001e80000100c00 */
[----:B------:R0:W-:Y:S04]  /*0a10*/  STL.128 [R1+0x290], RZ ;  /* 0x000290ff01007387 */ /* 0x0001e80000100c00 */
[----:B------:R0:W-:Y:S04]  /*0a20*/  STL.128 [R1+0x2a0], RZ ;  /* 0x0002a0ff01007387 */ /* 0x0001e80000100c00 */
[----:B------:R0:W-:Y:S04]  /*0a30*/  STL.128 [R1+0x2b0], RZ ;  /* 0x0002b0ff01007387 */ /* 0x0001e80000100c00 */
[----:B------:R0:W-:Y:S04]  /*0a40*/  STL.128 [R1+0x2c0], RZ ;  /* 0x0002c0ff01007387 */ /* 0x0001e80000100c00 */
[----:B------:R0:W-:Y:S04]  /*0a50*/  STL.128 [R1+0x2d0], RZ ;  /* 0x0002d0ff01007387 */ /* 0x0001e80000100c00 */
[----:B------:R0:W-:Y:S01]  /*0a60*/  STL.128 [R1+0x2e0], RZ ;  /* 0x0002e0ff01007387 */ /* 0x0001e20000100c00 */
[----:B-----5:R-:W-:-:S03]  /*0a70*/  IMAD R0, R0, UR4, R9 ;  /* 0x0000000400007c24 */ /* 0x020fc6000f8e0209 */
[----:B------:R0:W-:Y:S04]  /*0a80*/  STL.128 [R1+0x2f0], RZ ;  /* 0x0002f0ff01007387 */ /* 0x0001e80000100c00 */
[----:B------:R0:W-:Y:S01]  /*0a90*/  STL.128 [R1+0x300], RZ ;  /* 0x000300ff01007387 */ /* 0x0001e20000100c00 */
[----:B------:R-:W-:-:S03]  /*0aa0*/  LOP3.LUT R6, R0, 0x1f, RZ, 0xc0, !PT ;  /* 0x0000001f00067812 */ /* 0x000fc600078ec0ff */
[----:B------:R0:W-:Y:S01]  /*0ab0*/  STL.128 [R1+0x310], RZ ;  /* 0x000310ff01007387 */ /* 0x0001e20000100c00 */
[----:B------:R-:W-:-:S03]  /*0ac0*/  ISETP.GE.U32.AND P0, PT, R6, R3, PT ;  /* 0x000000030600720c */ /* 0x000fc60003f06070 */
[----:B------:R0:W-:Y:S04]  /*0ad0*/  STL.128 [R1+0x320], RZ ;  /* 0x000320ff01007387 */ /* 0x0001e80000100c00 */
        /* <DEDUP_REMOVED lines=12> */
[----:B------:R0:W-:Y:S01]  /*0ba0*/  STL.128 [R1+0x3f0], RZ ;  /* 0x0003f0ff01007387 */ /* 0x0001e20000100c00 */
[----:B-1----:R-:W-:Y:S05]  /*0bb0*/  @P0 BRA `(.L_x_141) ;  /* 0x0000003000080947 */ /* 0x002fea0003800000 */
[----:B------:R-:W-:Y:S01]  /*0bc0*/  BSSY B2, `(.L_x_141) ;  /* 0x0000301000027945 */ /* 0x000fe20003800000 */
[----:B------:R-:W-:Y:S01]  /*0bd0*/  IMAD R7, R7, R3, UR8 ;  /* 0x0000000807077e24 */ /* 0x000fe2000f8e0203 */
[----:B------:R-:W-:Y:S02]  /*0be0*/  I2FP.F32.S32 R9, R29 ;  /* 0x0000001d00097245 */ /* 0x000fe40000201400 */
[----:B------:R-:W-:Y:S05]  /*0bf0*/  @!P1 BRA `(.L_x_142) ;  /* 0x0000002000fc9947 */ /* 0x000fea0003800000 */
[----:B------:R-:W-:Y:S01]  /*0c00*/  LOP3.LUT R0, R5, 0xffff, RZ, 0xc0, !PT ;  /* 0x0000ffff05007812 */ /* 0x000fe200078ec0ff */
[----:B------:R-:W-:Y:S01]  /*0c10*/  BSSY B1, `(.L_x_143) ;  /* 0x000023c000017945 */ /* 0x000fe20003800000 */
[C---:B------:R-:W-:Y:S01]  /*0c20*/  LOP3.LUT R23, R29.reuse, 0x7ffffff0, RZ, 0xc0, !PT ;  /* 0x7ffffff01d177812 */ /* 0x040fe200078ec0ff */
[C---:B------:R-:W-:Y:S01]  /*0c30*/  IMAD R10, R29.reuse, UR8, R2 ;  /* 0x000000081d0a7c24 */ /* 0x040fe2000f8e0202 */
[----:B------:R-:W-:Y:S01]  /*0c40*/  SHF.R.U32.HI R0, RZ, 0x3, R0 ;  /* 0x00000003ff007819 */ /* 0x000fe20000011600 */
[----:B------:R-:W-:Y:S01]  /*0c50*/  IMAD.MOV.U32 R22, RZ, RZ, RZ ;  /* 0x000000ffff167224 */ /* 0x000fe200078e00ff */
[C---:B------:R-:W-:Y:S02]  /*0c60*/  IADD3 R11, PT, PT, R29.reuse, -0x81, RZ ;  /* 0xffffff7f1d0b7810 */ /* 0x040fe40007ffe0ff */
[----:B------:R-:W-:Y:S02]  /*0c70*/  SHF.L.U32 R0, R0, 0x3, RZ ;  /* 0x0000000300007819 */ /* 0x000fe400000006ff */
[----:B--2---:R-:W-:-:S02]  /*0c80*/  LOP3.LUT R16, R29, 0xf, RZ, 0xc0, !PT ;  /* 0x0000000f1d107812 */ /* 0x004fc400078ec0ff */
[----:B------:R-:W-:Y:S02]  /*0c90*/  LOP3.LUT R24, R0, 0xf8, RZ, 0xe2, !PT ;  /* 0x000000f800187812 */ /* 0x000fe400078ee2ff */
[C---:B------:R-:W-:Y:S02]  /*0ca0*/  LOP3.LUT R17, R29.reuse, 0x7, RZ, 0xc0, !PT ;  /* 0x000000071d117812 */ /* 0x040fe400078ec0ff */
[----:B------:R-:W-:Y:S02]  /*0cb0*/  LOP3.LUT R18, R29, 0x3, RZ, 0xc0, !PT ;  /* 0x000000031d127812 */ /* 0x000fe400078ec0ff */
[C---:B------:R-:W-:Y:S02]  /*0cc0*/  LOP3.LUT R19, R5.reuse, 0x7, RZ, 0xc0, !PT ;  /* 0x0000000705137812 */ /* 0x040fe400078ec0ff */
[----:B------:R-:W-:Y:S02]  /*0cd0*/  LOP3.LUT R20, R5, 0xf8, RZ, 0xc0, !PT ;  /* 0x000000f805147812 */ /* 0x000fe400078ec0ff */
[----:B------:R-:W-:-:S02]  /*0ce0*/  MOV R21, 0xff800000 ;  /* 0xff80000000157802 */ /* 0x000fc40000000f00 */
[----:B------:R-:W-:Y:S02]  /*0cf0*/  IADD3 R23, PT, PT, R23, -0x90, RZ ;  /* 0xffffff7017177810 */ /* 0x000fe40007ffe0ff */
[----:B------:R-:W-:-:S07]  /*0d00*/  IADD3 R24, PT, PT, -R24, RZ, RZ ;  /* 0x000000ff18187210 */ /* 0x000fce0007ffe1ff */
.L_x_173:
[----:B-1----:R-:W1:Y:S01]  /*0d10*/  LDC.64 R12, c[0x0][0x3a0] ;  /* 0x0000e800ff0c7b82 */ /* 0x002e620000000a00 */
[----:B--2---:R-:W2:Y:S02]  /*0d20*/  LDCU UR4, c[0x0][0x3ac] ;  /* 0x00007580ff0477ac */ /* 0x004ea40008000800 */
[----:B--2---:R-:W-:-:S04]  /*0d30*/  IMAD R3, R7, UR4, R6 ;  /* 0x0000000407037c24 */ /* 0x004fc8000f8e0206 */
[----:B-1----:R-:W-:-:S06]  /*0d40*/  IMAD.WIDE R12, R3, 0x4, R12 ;  /* 0x00000004030c7825 */ /* 0x002fcc00078e020c */
[----:B------:R-:W2:Y:S01]  /*0d50*/  LDG.E.CONSTANT R12, desc[UR6][R12.64] ;  /* 0x000000060c0c7981 */ /* 0x000ea2000c1e9900 */
[----:B------:R-:W-:Y:S01]  /*0d60*/  BSSY B0, `(.L_x_144) ;  /* 0x0000222000007945 */ /* 0x000fe20003800000 */
[----:B--2---:R-:W-:-:S13]  /*0d70*/  ISETP.NE.AND P0, PT, R12, RZ, PT ;  /* 0x000000ff0c00720c */ /* 0x004fda0003f05270 */
[----:B---34-:R-:W-:Y:S05]  /*0d80*/  @!P0 BRA `(.L_x_145) ;  /* 0x00000020007c8947 */ /* 0x018fea0003800000 */
[----:B------:R-:W1:Y:S01]  /*0d90*/  LDC R3, c[0x0][0x3b0] ;  /* 0x0000ec00ff037b82 */ /* 0x000e620000000800 */
[----:B------:R-:W-:Y:S02]  /*0da0*/  HFMA2 R29, -RZ, RZ, 0, 0 ;  /* 0x00000000ff1d7431 */ /* 0x000fe400000001ff */
[----:B------:R-:W-:Y:S01]  /*0db0*/  IMAD.MOV.U32 R0, RZ, RZ, RZ ;  /* 0x000000ffff007224 */ /* 0x000fe200078e00ff */
[----:B-1----:R-:W-:Y:S01]  /*0dc0*/  ISETP.GE.U32.AND P2, PT, R3, 0x8, PT ;  /* 0x000000080300780c */ /* 0x002fe20003f46070 */
[----:B------:R-:W-:-:S12]  /*0dd0*/  IMAD R25, R6, R3, R2 ;  /* 0x0000000306197224 */ /* 0x000fd800078e0202 */
[----:B------:R-:W-:Y:S05]  /*0de0*/  @!P2 BRA `(.L_x_146) ;  /* 0x000000000080a947 */ /* 0x000fea0003800000 */
[----:B------:R-:W-:Y:S01]  /*0df0*/  BSSY.RECONVERGENT B4, `(.L_x_147) ;  /* 0x000001e000047945 */ /* 0x000fe20003800200 */
[----:B------:R-:W-:Y:S01]  /*0e00*/  IADD3 R0, PT, PT, R1, 0x10, RZ ;  /* 0x0000001001007810 */ /* 0x000fe20007ffe0ff */
[----:B------:R-:W-:Y:S01]  /*0e10*/  IMAD.MOV.U32 R4, RZ, RZ, R24 ;  /* 0x000000ffff047224 */ /* 0x000fe200078e0018 */
[----:B------:R-:W-:Y:S02]  /*0e20*/  MOV R29, RZ ;  /* 0x000000ff001d7202 */ /* 0x000fe40000000f00 */
[----:B------:R-:W-:-:S07]  /*0e30*/  MOV R31, R25 ;  /* 0x00000019001f7202 */ /* 0x000fce0000000f00 */
.L_x_148:
[----:B------:R-:W1:Y:S01]  /*0e40*/  LDC.64 R26, c[0x0][0x388] ;  /* 0x0000e200ff1a7b82 */ /* 0x000e620000000a00 */
[----:B------:R-:W2:Y:S01]  /*0e50*/  LDL.128 R12, [R0+-0x10] ;  /* 0xfffff000000c7983 */ /* 0x000ea20000100c00 */
[----:B-1----:R-:W-:-:S05]  /*0e60*/  IMAD.WIDE R26, R31, 0x4, R26 ;  /* 0x000000041f1a7825 */ /* 0x002fca00078e021a */
[----:B------:R-:W2:Y:S04]  /*0e70*/  LDG.E.CONSTANT R28, desc[UR6][R26.64] ;  /* 0x000000061a1c7981 */ /* 0x000ea8000c1e9900 */
[----:B------:R-:W3:Y:S04]  /*0e80*/  LDG.E.CONSTANT R30, desc[UR6][R26.64+0x4] ;  /* 0x000004061a1e7981 */ /* 0x000ee8000c1e9900 */
[----:B------:R-:W4:Y:S04]  /*0e90*/  LDG.E.CONSTANT R32, desc[UR6][R26.64+0x8] ;  /* 0x000008061a207981 */ /* 0x000f28000c1e9900 */
[----:B------:R-:W5:Y:S01]  /*0ea0*/  LDG.E.CONSTANT R33, desc[UR6][R26.64+0xc] ;  /* 0x00000c061a217981 */ /* 0x000f62000c1e9900 */
[----:B--2---:R-:W-:-:S03]  /*0eb0*/  FFMA R12, R12, R28, R29 ;  /* 0x0000001c0c0c7223 */ /* 0x004fc6000000001d */
[----:B------:R-:W2:Y:S01]  /*0ec0*/  LDG.E.CONSTANT R28, desc[UR6][R26.64+0x10] ;  /* 0x000010061a1c7981 */ /* 0x000ea2000c1e9900 */
[----:B---3--:R-:W-:-:S03]  /*0ed0*/  FFMA R13, R13, R30, R12 ;  /* 0x0000001e0d0d7223 */ /* 0x008fc6000000000c */
[----:B------:R-:W3:Y:S01]  /*0ee0*/  LDG.E.CONSTANT R29, desc[UR6][R26.64+0x14] ;  /* 0x000014061a1d7981 */ /* 0x000ee2000c1e9900 */
[----:B----4-:R-:W-:-:S03]  /*0ef0*/  FFMA R14, R14, R32, R13 ;  /* 0x000000200e0e7223 */ /* 0x010fc6000000000d */
[----:B------:R-:W4:Y:S01]  /*0f00*/  LDG.E.CONSTANT R30, desc[UR6][R26.64+0x18] ;  /* 0x000018061a1e7981 */ /* 0x000f22000c1e9900 */
[----:B-----5:R-:W-:-:S03]  /*0f10*/  FFMA R33, R15, R33, R14 ;  /* 0x000000210f217223 */ /* 0x020fc6000000000e */
[----:B------:R1:W2:Y:S04]  /*0f20*/  LDL.128 R12, [R0] ;  /* 0x00000000000c7983 */ /* 0x0002a80000100c00 */
[----:B------:R-:W5:Y:S01]  /*0f30*/  LDG.E.CONSTANT R32, desc[UR6][R26.64+0x1c] ;  /* 0x00001c061a207981 */ /* 0x000f62000c1e9900 */
[----:B------:R-:W-:-:S04]  /*0f40*/  IADD3 R4, PT, PT, R4, 0x8, RZ ;  /* 0x0000000804047810 */ /* 0x000fc80007ffe0ff */
[----:B------:R-:W-:Y:S02]  /*0f50*/  ISETP.NE.AND P0, PT, R4, RZ, PT ;  /* 0x000000ff0400720c */ /* 0x000fe40003f05270 */
[----:B-1----:R-:W-:Y:S02]  /*0f60*/  IADD3 R0, PT, PT, R0, 0x20, RZ ;  /* 0x0000002000007810 */ /* 0x002fe40007ffe0ff */
[----:B------:R-:W-:Y:S01]  /*0f70*/  IADD3 R31, PT, PT, R31, 0x8, RZ ;  /* 0x000000081f1f7810 */ /* 0x000fe20007ffe0ff */
[----:B--2---:R-:W-:-:S04]  /*0f80*/  FFMA R12, R12, R28, R33 ;  /* 0x0000001c0c0c7223 */ /* 0x004fc80000000021 */
[----:B---3--:R-:W-:-:S04]  /*0f90*/  FFMA R13, R13, R29, R12 ;  /* 0x0000001d0d0d7223 */ /* 0x008fc8000000000c */
[----:B----4-:R-:W-:-:S04]  /*0fa0*/  FFMA R14, R14, R30, R13 ;  /* 0x0000001e0e0e7223 */ /* 0x010fc8000000000d */
[----:B-----5:R-:W-:Y:S01]  /*0fb0*/  FFMA R29, R15, R32, R14 ;  /* 0x000000200f1d7223 */ /* 0x020fe2000000000e */
[----:B------:R-:W-:Y:S06]  /*0fc0*/  @P0 BRA `(.L_x_148) ;  /* 0xfffffffc009c0947 */ /* 0x000fec000383ffff */
[----:B------:R-:W-:Y:S05]  /*0fd0*/  BSYNC.RECONVERGENT B4 ;  /* 0x0000000000047941 */ /* 0x000fea0003800200 */
.L_x_147:
[----:B------:R-:W-:-:S07]  /*0fe0*/  IMAD.MOV.U32 R0, RZ, RZ, R20 ;  /* 0x000000ffff007224 */ /* 0x000fce00078e0014 */
.L_x_146:
[----:B------:R-:W-:-:S13]  /*0ff0*/  ISETP.NE.AND P0, PT, R19, RZ, PT ;  /* 0x000000ff1300720c */ /* 0x000fda0003f05270 */
[----:B------:R-:W-:Y:S05]  /*1000*/  @!P0 BRA `(.L_x_149) ;  /* 0x0000000000808947 */ /* 0x000fea0003800000 */
[----:B------:R-:W1:Y:S01]  /*1010*/  LDC.64 R26, c[0x0][0x388] ;  /* 0x0000e200ff1a7b82 */ /* 0x000e620000000a00 */
[----:B------:R-:W-:Y:S02]  /*1020*/  IADD3 R13, PT, PT, R25, R0, RZ ;  /* 0x00000000190d7210 */ /* 0x000fe40007ffe0ff */
[----:B------:R-:W-:-:S03]  /*1030*/  LEA R0, R0, R1, 0x2 ;  /* 0x0000000100007211 */ /* 0x000fc600078e10ff */
[----:B-1----:R-:W-:Y:S02]  /*1040*/  IMAD.WIDE R26, R13, 0x4, R26 ;  /* 0x000000040d1a7825 */ /* 0x002fe400078e021a */
[----:B------:R-:W2:Y:S04]  /*1050*/  LDL.128 R12, [R0] ;  /* 0x00000000000c7983 */ /* 0x000ea80000100c00 */
[----:B------:R-:W2:Y:S01]  /*1060*/  LDG.E.CONSTANT R4, desc[UR6][R26.64] ;  /* 0x000000061a047981 */ /* 0x000ea2000c1e9900 */
[----:B------:R-:W-:Y:S01]  /*1070*/  ISETP.NE.AND P0, PT, R19, 0x1, PT ;  /* 0x000000011300780c */ /* 0x000fe20003f05270 */
[----:B--2---:R-:W-:-:S12]  /*1080*/  FFMA R29, R12, R4, R29 ;  /* 0x000000040c1d7223 */ /* 0x004fd8000000001d */
[----:B------:R-:W-:Y:S05]  /*1090*/  @!P0 BRA `(.L_x_149) ;  /* 0x00000000005c8947 */ /* 0x000fea0003800000 */
        /* <DEDUP_REMOVED lines=12> */
[----:B------:R-:W2:Y:S04]  /*1160*/  LDG.E.CONSTANT R4, desc[UR6][R26.64+0x10] ;  /* 0x000010061a047981 */ /* 0x000ea8000c1e9900 */
[----:B------:R-:W2:Y:S01]  /*1170*/  LDL.64 R12, [R0+0x10] ;  /* 0x00001000000c7983 */ /* 0x000ea20000100a00 */
[----:B------:R-:W-:Y:S01]  /*1180*/  ISETP.NE.AND P0, PT, R19, 0x5, PT ;  /* 0x000000051300780c */ /* 0x000fe20003f05270 */
[----:B--2---:R-:W-:-:S12]  /*1190*/  FFMA R29, R12, R4, R29 ;  /* 0x000000040c1d7223 */ /* 0x004fd8000000001d */
[----:B------:R-:W-:Y:S05]  /*11a0*/  @!P0 BRA `(.L_x_149) ;  /* 0x0000000000188947 */ /* 0x000fea0003800000 */
[----:B------:R-:W-:Y:S01]  /*11b0*/  ISETP.NE.AND P0, PT, R19, 0x6, PT ;  /* 0x000000061300780c */ /* 0x000fe20003f05270 */
[----:B------:R-:W2:Y:S04]  /*11c0*/  LDG.E.CONSTANT R4, desc[UR6][R26.64+0x14] ;  /* 0x000014061a047981 */ /* 0x000ea8000c1e9900 */
[----:B------:R-:W3:Y:S08]  /*11d0*/  LDL R0, [R0+0x18] ;  /* 0x0000180000007983 */ /* 0x000ef00000100800 */
[----:B------:R-:W3:Y:S01]  /*11e0*/  @P0 LDG.E.CONSTANT R12, desc[UR6][R26.64+0x18] ;  /* 0x000018061a0c0981 */ /* 0x000ee2000c1e9900 */
[----:B--2---:R-:W-:-:S04]  /*11f0*/  FFMA R29, R4, R13, R29 ;  /* 0x0000000d041d7223 */ /* 0x004fc8000000001d */
[----:B---3--:R-:W-:-:S07]  /*1200*/  @P0 FFMA R29, R12, R0, R29 ;  /* 0x000000000c1d0223 */ /* 0x008fce000000001d */
.L_x_149:
[----:B------:R-:W-:-:S13]  /*1210*/  ISETP.GT.AND P0, PT, R3, 0x80, PT ;  /* 0x000000800300780c */ /* 0x000fda0003f04270 */
[----:B------:R-:W-:Y:S05]  /*1220*/  @!P0 BRA `(.L_x_150) ;  /* 0x0000000800488947 */ /* 0x000fea0003800000 */
[----:B------:R-:W-:Y:S02]  /*1230*/  ISETP.GE.U32.AND P0, PT, R11, 0xf, PT ;  /* 0x0000000f0b00780c */ /* 0x000fe40003f06070 */
[----:B------:R-:W-:-:S11]  /*1240*/  MOV R0, 0x80 ;  /* 0x0000008000007802 */ /* 0x000fd60000000f00 */
[----:B------:R-:W-:Y:S05]  /*1250*/  @!P0 BRA `(.L_x_151) ;  /* 0x0000000000fc8947 */ /* 0x000fea0003800000 */
[----:B------:R-:W-:Y:S01]  /*1260*/  HFMA2 R3, -RZ, RZ, 0, 7.62939453125e-06 ;  /* 0x00000080ff037431 */ /* 0x000fe200000001ff */
[----:B------:R-:W-:Y:S01]  /*1270*/  BSSY.RECONVERGENT B4, `(.L_x_152) ;  /* 0x000003c000047945 */ /* 0x000fe20003800200 */
[----:B------:R-:W-:-:S07]  /*1280*/  IMAD.MOV.U32 R0, RZ, RZ, RZ ;  /* 0x000000ffff007224 */ /* 0x000fce00078e00ff */
.L_x_153:
[----:B------:R-:W1:Y:S01]  /*1290*/  LDC.64 R14, c[0x0][0x380] ;  /* 0x0000e000ff0e7b82 */ /* 0x000e620000000a00 */
[-C--:B------:R-:W-:Y:S02]  /*12a0*/  IADD3 R31, PT, PT, R10, R3.reuse, RZ ;  /* 0x000000030a1f7210 */ /* 0x080fe40007ffe0ff */
[----:B------:R-:W-:-:S05]  /*12b0*/  IADD3 R27, PT, PT, R25, R3, RZ ;  /* 0x00000003191b7210 */ /* 0x000fca0007ffe0ff */
[----:B------:R-:W2:Y:S01]  /*12c0*/  LDC.64 R12, c[0x0][0x388] ;  /* 0x0000e200ff0c7b82 */ /* 0x000ea20000000a00 */
[----:B-1----:R-:W-:-:S05]  /*12d0*/  IMAD.WIDE R14, R31, 0x4, R14 ;  /* 0x000000041f0e7825 */ /* 0x002fca00078e020e */
[----:B------:R-:W3:Y:S01]  /*12e0*/  LDG.E.CONSTANT R4, desc[UR6][R14.64] ;  /* 0x000000060e047981 */ /* 0x000ee2000c1e9900 */
[----:B--2---:R-:W-:-:S03]  /*12f0*/  IMAD.WIDE R12, R27, 0x4, R12 ;  /* 0x000000041b0c7825 */ /* 0x004fc600078e020c */
[----:B------:R-:W2:Y:S04]  /*1300*/  LDG.E.CONSTANT R28, desc[UR6][R14.64+0x4] ;  /* 0x000004060e1c7981 */ /* 0x000ea8000c1e9900 */
[----:B------:R-:W3:Y:S04]  /*1310*/  LDG.E.CONSTANT R27, desc[UR6][R12.64] ;  /* 0x000000060c1b7981 */ /* 0x000ee8000c1e9900 */
[----:B------:R-:W2:Y:S04]  /*1320*/  LDG.E.CONSTANT R30, desc[UR6][R12.64+0x4] ;  /* 0x000004060c1e7981 */ /* 0x000ea8000c1e9900 */
[----:B------:R-:W4:Y:S04]  /*1330*/  LDG.E.CONSTANT R31, desc[UR6][R14.64+0x8] ;  /* 0x000008060e1f7981 */ /* 0x000f28000c1e9900 */
[----:B------:R-:W4:Y:S04]  /*1340*/  LDG.E.CONSTANT R26, desc[UR6][R12.64+0x8] ;  /* 0x000008060c1a7981 */ /* 0x000f28000c1e9900 */
[----:B------:R-:W5:Y:S04]  /*1350*/  LDG.E.CONSTANT R33, desc[UR6][R12.64+0x10] ;  /* 0x000010060c217981 */ /* 0x000f68000c1e9900 */
[----:B------:R-:W5:Y:S01]  /*1360*/  LDG.E.CONSTANT R32, desc[UR6][R14.64+0x3c] ;  /* 0x00003c060e207981 */ /* 0x000f62000c1e9900 */
[----:B---3--:R-:W-:-:S03]  /*1370*/  FFMA R29, R4, R27, R29 ;  /* 0x0000001b041d7223 */ /* 0x008fc6000000001d */
[----:B------:R-:W3:Y:S04]  /*1380*/  LDG.E.CONSTANT R4, desc[UR6][R14.64+0xc] ;  /* 0x00000c060e047981 */ /* 0x000ee8000c1e9900 */
[----:B------:R-:W3:Y:S01]  /*1390*/  LDG.E.CONSTANT R27, desc[UR6][R12.64+0xc] ;  /* 0x00000c060c1b7981 */ /* 0x000ee2000c1e9900 */
[----:B--2---:R-:W-:-:S03]  /*13a0*/  FFMA R30, R28, R30, R29 ;  /* 0x0000001e1c1e7223 */ /* 0x004fc6000000001d */
[----:B------:R-:W5:Y:S01]  /*13b0*/  LDG.E.CONSTANT R28, desc[UR6][R14.64+0x10] ;  /* 0x000010060e1c7981 */ /* 0x000f62000c1e9900 */
[----:B----4-:R-:W-:-:S03]  /*13c0*/  FFMA R35, R31, R26, R30 ;  /* 0x0000001a1f237223 */ /* 0x010fc6000000001e */
[----:B------:R-:W2:Y:S04]  /*13d0*/  LDG.E.CONSTANT R31, desc[UR6][R14.64+0x14] ;  /* 0x000014060e1f7981 */ /* 0x000ea8000c1e9900 */
[----:B------:R-:W2:Y:S04]  /*13e0*/  LDG.E.CONSTANT R30, desc[UR6][R12.64+0x14] ;  /* 0x000014060c1e7981 */ /* 0x000ea8000c1e9900 */
[----:B------:R-:W4:Y:S04]  /*13f0*/  LDG.E.CONSTANT R26, desc[UR6][R14.64+0x18] ;  /* 0x000018060e1a7981 */ /* 0x000f28000c1e9900 */
[----:B------:R-:W4:Y:S01]  /*1400*/  LDG.E.CONSTANT R29, desc[UR6][R12.64+0x18] ;  /* 0x000018060c1d7981 */ /* 0x000f22000c1e9900 */
[----:B---3--:R-:W-:-:S03]  /*1410*/  FFMA R27, R4, R27, R35 ;  /* 0x0000001b041b7223 */ /* 0x008fc60000000023 */
[----:B------:R-:W3:Y:S01]  /*1420*/  LDG.E.CONSTANT R4, desc[UR6][R14.64+0x1c] ;  /* 0x00001c060e047981 */ /* 0x000ee2000c1e9900 */
[----:B-----5:R-:W-:-:S03]  /*1430*/  FFMA R28, R28, R33, R27 ;  /* 0x000000211c1c7223 */ /* 0x020fc6000000001b */
[----:B------:R-:W3:Y:S01]  /*1440*/  LDG.E.CONSTANT R27, desc[UR6][R12.64+0x1c] ;  /* 0x00001c060c1b7981 */ /* 0x000ee2000c1e9900 */
[----:B--2---:R-:W-:-:S03]  /*1450*/  FFMA R33, R31, R30, R28 ;  /* 0x0000001e1f217223 */ /* 0x004fc6000000001c */
[----:B------:R-:W2:Y:S04]  /*1460*/  LDG.E.CONSTANT R28, desc[UR6][R14.64+0x20] ;  /* 0x000020060e1c7981 */ /* 0x000ea8000c1e9900 */
[----:B------:R-:W2:Y:S01]  /*1470*/  LDG.E.CONSTANT R31, desc[UR6][R12.64+0x20] ;  /* 0x000020060c1f7981 */ /* 0x000ea2000c1e9900 */
[----:B----4-:R-:W-:-:S03]  /*1480*/  FFMA R35, R26, R29, R33 ;  /* 0x0000001d1a237223 */ /* 0x010fc60000000021 */
        /* <DEDUP_REMOVED lines=8> */
[----:B------:R-:W3:Y:S04]  /*1510*/  LDG.E.CONSTANT R27, desc[UR6][R12.64+0x2c] ;  /* 0x00002c060c1b7981 */ /* 0x000ee8000c1e9900 */
[----:B------:R-:W2:Y:S01]  /*1520*/  LDG.E.CONSTANT R31, desc[UR6][R12.64+0x30] ;  /* 0x000030060c1f7981 */ /* 0x000ea2000c1e9900 */
[----:B----4-:R-:W-:-:S03]  /*1530*/  FFMA R33, R33, R30, R28 ;  /* 0x0000001e21217223 */ /* 0x010fc6000000001c */
[----:B------:R-:W2:Y:S04]  /*1540*/  LDG.E.CONSTANT R28, desc[UR6][R14.64+0x30] ;  /* 0x000030060e1c7981 */ /* 0x000ea8000c1e9900 */
[----:B------:R-:W4:Y:S01]  /*1550*/  LDG.E.CONSTANT R30, desc[UR6][R12.64+0x34] ;  /* 0x000034060c1e7981 */ /* 0x000f22000c1e9900 */
[----:B-----5:R-:W-:-:S03]  /*1560*/  FFMA R37, R26, R29, R33 ;  /* 0x0000001d1a257223 */ /* 0x020fc60000000021 */
[----:B------:R-:W4:Y:S04]  /*1570*/  LDG.E.CONSTANT R29, desc[UR6][R14.64+0x34] ;  /* 0x000034060e1d7981 */ /* 0x000f28000c1e9900 */
[----:B------:R-:W5:Y:S04]  /*1580*/  LDG.E.CONSTANT R26, desc[UR6][R14.64+0x38] ;  /* 0x000038060e1a7981 */ /* 0x000f68000c1e9900 */
[----:B------:R-:W5:Y:S01]  /*1590*/  LDG.E.CONSTANT R33, desc[UR6][R12.64+0x38] ;  /* 0x000038060c217981 */ /* 0x000f62000c1e9900 */
[----:B------:R-:W-:Y:S01]  /*15a0*/  ISETP.NE.AND P0, PT, R0, R23, PT ;  /* 0x000000170000720c */ /* 0x000fe20003f05270 */
[C---:B------:R-:W-:Y:S01]  /*15b0*/  VIADD R0, R3.reuse, 0xffffff90 ;  /* 0xffffff9003007836 */ /* 0x040fe20000000000 */
[----:B------:R-:W-:Y:S01]  /*15c0*/  IADD3 R3, PT, PT, R3, 0x10, RZ ;  /* 0x0000001003037810 */ /* 0x000fe20007ffe0ff */
[----:B---3--:R-:W-:-:S04]  /*15d0*/  FFMA R27, R4, R27, R37 ;  /* 0x0000001b041b7223 */ /* 0x008fc80000000025 */
[----:B--2---:R-:W-:-:S04]  /*15e0*/  FFMA R28, R28, R31, R27 ;  /* 0x0000001f1c1c7223 */ /* 0x004fc8000000001b */
[----:B----4-:R-:W-:-:S04]  /*15f0*/  FFMA R29, R29, R30, R28 ;  /* 0x0000001e1d1d7223 */ /* 0x010fc8000000001c */
[----:B-----5:R-:W-:-:S04]  /*1600*/  FFMA R29, R26, R33, R29 ;  /* 0x000000211a1d7223 */ /* 0x020fc8000000001d */
[----:B------:R-:W-:Y:S01]  /*1610*/  FFMA R29, R32, R35, R29 ;  /* 0x00000023201d7223 */ /* 0x000fe2000000001d */
[----:B------:R-:W-:Y:S06]  /*1620*/  @P0 BRA `(.L_x_153) ;  /* 0xfffffffc00180947 */ /* 0x000fec000383ffff */
[----:B------:R-:W-:Y:S05]  /*1630*/  BSYNC.RECONVERGENT B4 ;  /* 0x0000000000047941 */ /* 0x000fea0003800200 */
.L_x_152:
[----:B------:R-:W-:-:S07]  /*1640*/  MOV R0, R3 ;  /* 0x0000000300007202 */ /* 0x000fce0000000f00 */
.L_x_151:
[----:B------:R-:W-:-:S13]  /*1650*/  ISETP.NE.AND P0, PT, R16, RZ, PT ;  /* 0x000000ff1000720c */ /* 0x000fda0003f05270 */
[----:B------:R-:W-:Y:S05]  /*1660*/  @!P0 BRA `(.L_x_150) ;  /* 0x0000000400388947 */ /* 0x000fea0003800000 */
[----:B------:R-:W-:Y:S02]  /*1670*/  IADD3 R3, PT, PT, R16, -0x1, RZ ;  /* 0xffffffff10037810 */ /* 0x000fe40007ffe0ff */
[----:B------:R-:W-:Y:S02]  /*1680*/  ISETP.NE.AND P1, PT, R17, RZ, PT ;  /* 0x000000ff1100720c */ /* 0x000fe40003f25270 */
[----:B------:R-:W-:-:S13]  /*1690*/  ISETP.GE.U32.AND P0, PT, R3, 0x7, PT ;  /* 0x000000070300780c */ /* 0x000fda0003f06070 */
[----:B------:R-:W-:Y:S05]  /*16a0*/  @!P0 BRA `(.L_x_154) ;  /* 0x00000000007c8947 */ /* 0x000fea0003800000 */
[----:B------:R-:W1:Y:S01]  /*16b0*/  LDC.64 R14, c[0x0][0x380] ;  /* 0x0000e000ff0e7b82 */ /* 0x000e620000000a00 */
[----:B------:R-:W-:Y:S01]  /*16c0*/  IADD3 R3, PT, PT, R0, R25, RZ ;  /* 0x0000001900037210 */ /* 0x000fe20007ffe0ff */
[----:B------:R-:W-:-:S06]  /*16d0*/  IMAD.IADD R27, R10, 0x1, R0 ;  /* 0x000000010a1b7824 */ /* 0x000fcc00078e0200 */
        /* <DEDUP_REMOVED lines=8> */
[----:B------:R-:W5:Y:S04]  /*1760*/  LDG.E.CONSTANT R28, desc[UR6][R14.64+0x10] ;  /* 0x000010060e1c7981 */ /* 0x000f68000c1e9900 */
[----:B------:R-:W5:Y:S04]  /*1770*/  LDG.E.CONSTANT R35, desc[UR6][R12.64+0x10] ;  /* 0x000010060c237981 */ /* 0x000f68000c1e9900 */
[----:B------:R-:W5:Y:S04]  /*1780*/  LDG.E.CONSTANT R32, desc[UR6][R12.64+0x14] ;  /* 0x000014060c207981 */ /* 0x000f68000c1e9900 */
[----:B------:R-:W5:Y:S04]  /*1790*/  LDG.E.CONSTANT R33, desc[UR6][R12.64+0x18] ;  /* 0x000018060c217981 */ /* 0x000f68000c1e9900 */
[----:B------:R-:W5:Y:S04]  /*17a0*/  LDG.E.CONSTANT R31, desc[UR6][R14.64+0x1c] ;  /* 0x00001c060e1f7981 */ /* 0x000f68000c1e9900 */
[----:B------:R-:W5:Y:S01]  /*17b0*/  LDG.E.CONSTANT R34, desc[UR6][R12.64+0x1c] ;  /* 0x00001c060c227981 */ /* 0x000f62000c1e9900 */
[----:B---3--:R-:W-:-:S03]  /*17c0*/  FFMA R29, R4, R3, R29 ;  /* 0x00000003041d7223 */ /* 0x008fc6000000001d */
[----:B------:R-:W3:Y:S04]  /*17d0*/  LDG.E.CONSTANT R3, desc[UR6][R14.64+0x8] ;  /* 0x000008060e037981 */ /* 0x000ee8000c1e9900 */
[----:B------:R-:W3:Y:S01]  /*17e0*/  LDG.E.CONSTANT R4, desc[UR6][R12.64+0x8] ;  /* 0x000008060c047981 */ /* 0x000ee2000c1e9900 */
[----:B--2---:R-:W-:-:S03]  /*17f0*/  FFMA R36, R26, R27, R29 ;  /* 0x0000001b1a247223 */ /* 0x004fc6000000001d */
[----:B------:R-:W4:Y:S04]  /*1800*/  LDG.E.CONSTANT R29, desc[UR6][R14.64+0xc] ;  /* 0x00000c060e1d7981 */ /* 0x000f28000c1e9900 */
[----:B------:R-:W2:Y:S04]  /*1810*/  LDG.E.CONSTANT R27, desc[UR6][R14.64+0x14] ;  /* 0x000014060e1b7981 */ /* 0x000ea8000c1e9900 */
[----:B------:R-:W2:Y:S01]  /*1820*/  LDG.E.CONSTANT R26, desc[UR6][R14.64+0x18] ;  /* 0x000018060e1a7981 */ /* 0x000ea2000c1e9900 */
[----:B------:R-:W-:Y:S01]  /*1830*/  IADD3 R0, PT, PT, R0, 0x8, RZ ;  /* 0x0000000800007810 */ /* 0x000fe20007ffe0ff */
[----:B---3--:R-:W-:-:S04]  /*1840*/  FFMA R4, R3, R4, R36 ;  /* 0x0000000403047223 */ /* 0x008fc80000000024 */
[----:B----4-:R-:W-:-:S04]  /*1850*/  FFMA R29, R29, R30, R4 ;  /* 0x0000001e1d1d7223 */ /* 0x010fc80000000004 */
[----:B-----5:R-:W-:-:S04]  /*1860*/  FFMA R28, R28, R35, R29 ;  /* 0x000000231c1c7223 */ /* 0x020fc8000000001d */
[----:B--2---:R-:W-:-:S04]  /*1870*/  FFMA R27, R27, R32, R28 ;  /* 0x000000201b1b7223 */ /* 0x004fc8000000001c */
[----:B------:R-:W-:-:S04]  /*1880*/  FFMA R26, R26, R33, R27 ;  /* 0x000000211a1a7223 */ /* 0x000fc8000000001b */
[----:B------:R-:W-:-:S07]  /*1890*/  FFMA R29, R31, R34, R26 ;  /* 0x000000221f1d7223 */ /* 0x000fce000000001a */
.L_x_154:
        /* <DEDUP_REMOVED lines=19> */
[----:B------:R-:W-:Y:S01]  /*19d0*/  IADD3 R0, PT, PT, R0, 0x4, RZ ;  /* 0x0000000400007810 */ /* 0x000fe20007ffe0ff */
[----:B---3--:R-:W-:-:S04]  /*19e0*/  FFMA R3, R4, R3, R29 ;  /* 0x0000000304037223 */ /* 0x008fc8000000001d */
[----:B--2---:R-:W-:-:S04]  /*19f0*/  FFMA R3, R26, R27, R3 ;  /* 0x0000001b1a037223 */ /* 0x004fc80000000003 */
[----:B----4-:R-:W-:-:S04]  /*1a00*/  FFMA R3, R28, R30, R3 ;  /* 0x0000001e1c037223 */ /* 0x010fc80000000003 */
[----:B-----5:R-:W-:-:S07]  /*1a10*/  FFMA R29, R32, R31, R3 ;  /* 0x0000001f201d7223 */ /* 0x020fce0000000003 */
.L_x_155:
[----:B------:R-:W-:Y:S05]  /*1a20*/  @!P1 BRA `(.L_x_150) ;  /* 0x0000000000489947 */ /* 0x000fea0003800000 */
[----:B------:R-:W1:Y:S01]  /*1a30*/  LDC.64 R14, c[0x0][0x380] ;  /* 0x0000e000ff0e7b82 */ /* 0x000e620000000a00 */
[----:B------:R-:W-:Y:S01]  /*1a40*/  IADD3 R27, PT, PT, R10, R0, RZ ;  /* 0x000000000a1b7210 */ /* 0x000fe20007ffe0ff */
[----:B------:R-:W-:-:S06]  /*1a50*/  IMAD.IADD R3, R25, 0x1, R0 ;  /* 0x0000000119037824 */ /* 0x000fcc00078e0200 */
[----:B------:R-:W2:Y:S01]  /*1a60*/  LDC.64 R12, c[0x0][0x388] ;  /* 0x0000e200ff0c7b82 */ /* 0x000ea20000000a00 */
[----:B-1----:R-:W-:-:S05]  /*1a70*/  IMAD.WIDE R14, R27, 0x4, R14 ;  /* 0x000000041b0e7825 */ /* 0x002fca00078e020e */
[----:B------:R-:W3:Y:S01]  /*1a80*/  LDG.E.CONSTANT R0, desc[UR6][R14.64] ;  /* 0x000000060e007981 */ /* 0x000ee2000c1e9900 */
[----:B--2---:R-:W-:-:S05]  /*1a90*/  IMAD.WIDE R12, R3, 0x4, R12 ;  /* 0x00000004030c7825 */ /* 0x004fca00078e020c */
[----:B------:R-:W3:Y:S01]  /*1aa0*/  LDG.E.CONSTANT R3, desc[UR6][R12.64] ;  /* 0x000000060c037981 */ /* 0x000ee2000c1e9900 */
[----:B------:R-:W-:Y:S01]  /*1ab0*/  ISETP.NE.AND P0, PT, R18, 0x1, PT ;  /* 0x000000011200780c */ /* 0x000fe20003f05270 */
[----:B---3--:R-:W-:-:S12]  /*1ac0*/  FFMA R29, R0, R3, R29 ;  /* 0x00000003001d7223 */ /* 0x008fd8000000001d */
[----:B------:R-:W-:Y:S05]  /*1ad0*/  @!P0 BRA `(.L_x_150) ;  /* 0x00000000001c8947 */ /* 0x000fea0003800000 */
[----:B------:R-:W-:Y:S01]  /*1ae0*/  ISETP.NE.AND P0, PT, R18, 0x2, PT ;  /* 0x000000021200780c */ /* 0x000fe20003f05270 */
[----:B------:R-:W2:Y:S04]  /*1af0*/  LDG.E.CONSTANT R0, desc[UR6][R14.64+0x4] ;  /* 0x000004060e007981 */ /* 0x000ea8000c1e9900 */
[----:B------:R-:W2:Y:S08]  /*1b00*/  LDG.E.CONSTANT R3, desc[UR6][R12.64+0x4] ;  /* 0x000004060c037981 */ /* 0x000eb0000c1e9900 */
[----:B------:R-:W3:Y:S04]  /*1b10*/  @P0 LDG.E.CONSTANT R4, desc[UR6][R14.64+0x8] ;  /* 0x000008060e040981 */ /* 0x000ee8000c1e9900 */
[----:B------:R-:W3:Y:S01]  /*1b20*/  @P0 LDG.E.CONSTANT R26, desc[UR6][R12.64+0x8] ;  /* 0x000008060c1a0981 */ /* 0x000ee2000c1e9900 */
[----:B--2---:R-:W-:-:S04]  /*1b30*/  FFMA R29, R0, R3, R29 ;  /* 0x00000003001d7223 */ /* 0x004fc8000000001d */
[----:B---3--:R-:W-:-:S07]  /*1b40*/  @P0 FFMA R29, R4, R26, R29 ;  /* 0x0000001a041d0223 */ /* 0x008fce000000001d */
.L_x_150:
[----:B------:R-:W-:Y:S01]  /*1b50*/  IADD3 R3, PT, PT, R9, -0xd000000, RZ ;  /* 0xf300000009037810 */ /* 0x000fe20007ffe0ff */
[----:B------:R1:W2:Y:S03]  /*1b60*/  MUFU.RSQ R0, R9 ;  /* 0x0000000900007308 */ /* 0x0002a60000001400 */
[----:B------:R-:W-:-:S13]  /*1b70*/  ISETP.GT.U32.AND P0, PT, R3, 0x727fffff, PT ;  /* 0x727fffff0300780c */ /* 0x000fda0003f04070 */
[----:B-1----:R-:W-:Y:S05]  /*1b80*/  @!P0 BRA `(.L_x_156) ;  /* 0x0000000000148947 */ /* 0x002fea0003800000 */
[----:B------:R-:W-:Y:S01]  /*1b90*/  BSSY.RECONVERGENT B4, `(.L_x_157) ;  /* 0x0000003000047945 */ /* 0x000fe20003800200 */
[----:B------:R-:W-:-:S07]  /*1ba0*/  MOV R15, 0x1bc0 ;  /* 0x00001bc0000f7802 */ /* 0x000fce0000000f00 */
[----:B0-2---:R-:W-:Y:S05]  /*1bb0*/  CALL.REL.NOINC `($__internal_1_$__cuda_sm20_sqrt_rn_f32_slowpath) ;  /* 0x0000006c00c87944 */ /* 0x005fea0003c00000 */
[----:B------:R-:W-:Y:S05]  /*1bc0*/  BSYNC.RECONVERGENT B4 ;  /* 0x0000000000047941 */ /* 0x000fea0003800200 */
.L_x_157:
[----:B------:R-:W-:Y:S05]  /*1bd0*/  BRA `(.L_x_158) ;  /* 0x0000000000107947 */ /* 0x000fea0003800000 */
.L_x_156:
[----:B--2---:R-:W-:Y:S01]  /*1be0*/  FMUL.FTZ R4, R9, R0 ;  /* 0x0000000009047220 */ /* 0x004fe20000410000 */
[----:B------:R-:W-:-:S03]  /*1bf0*/  FMUL.FTZ R0, R0, 0.5 ;  /* 0x3f00000000007820 */ /* 0x000fc60000410000 */
[----:B------:R-:W-:-:S04]  /*1c00*/  FFMA R3, -R4, R4, R9 ;  /* 0x0000000404037223 */ /* 0x000fc80000000109 */
[----:B------:R-:W-:-:S07]  /*1c10*/  FFMA R3, R3, R0, R4 ;  /* 0x0000000003037223 */ /* 0x000fce0000000004 */
.L_x_158:
[----:B------:R-:W1:Y:S01]  /*1c20*/  MUFU.RCP R0, R3 ;  /* 0x0000000300007308 */ /* 0x000e620000001000 */
[----:B------:R-:W-:Y:S07]  /*1c30*/  BSSY.RECONVERGENT B6, `(.L_x_159) ;  /* 0x000000b000067945 */ /* 0x000fee0003800200 */
[----:B------:R-:W2:Y:S01]  /*1c40*/  FCHK P0, R29, R3 ;  /* 0x000000031d007302 */ /* 0x000ea20000000000 */
[----:B-1----:R-:W-:-:S04]  /*1c50*/  FFMA R13, R0, -R3, 1 ;  /* 0x3f800000000d7423 */ /* 0x002fc80000000803 */
[----:B------:R-:W-:-:S04]  /*1c60*/  FFMA R0, R0, R13, R0 ;  /* 0x0000000d00007223 */ /* 0x000fc80000000000 */
[----:B------:R-:W-:-:S04]  /*1c70*/  FFMA R4, R0, R29, RZ ;  /* 0x0000001d00047223 */ /* 0x000fc800000000ff */
[----:B------:R-:W-:-:S04]  /*1c80*/  FFMA R13, R4, -R3, R29 ;  /* 0x80000003040d7223 */ /* 0x000fc8000000001d */
[----:B------:R-:W-:Y:S01]  /*1c90*/  FFMA R0, R0, R13, R4 ;  /* 0x0000000d00007223 */ /* 0x000fe20000000004 */
[----:B--2---:R-:W-:Y:S06]  /*1ca0*/  @!P0 BRA `(.L_x_160) ;  /* 0x00000000000c8947 */ /* 0x004fec0003800000 */
[----:B------:R-:W-:Y:S02]  /*1cb0*/  MOV R4, R29 ;  /* 0x0000001d00047202 */ /* 0x000fe40000000f00 */
[----:B------:R-:W-:-:S07]  /*1cc0*/  MOV R14, 0x1ce0 ;  /* 0x00001ce0000e7802 */ /* 0x000fce0000000f00 */
[----:B0-----:R-:W-:Y:S05]  /*1cd0*/  CALL.REL.NOINC `($__internal_2_$__cuda_sm3x_div_rn_noftz_f32_slowpath) ;  /* 0x0000006c00dc7944 */ /* 0x001fea0003c00000 */
.L_x_160:
[----:B------:R-:W-:Y:S05]  /*1ce0*/  BSYNC.RECONVERGENT B6 ;  /* 0x0000000000067941 */ /* 0x000fea0003800200 */
.L_x_159:
[----:B------:R-:W-:Y:S01]  /*1cf0*/  HFMA2 R3, -RZ, RZ, 0.96630859375, -0.0022525787353515625 ;  /* 0x3bbb989dff037431 */ /* 0x000fe200000001ff */
[----:B------:R-:W-:Y:S01]  /*1d00*/  FMNMX R21, R21, R0, !PT ;  /* 0x0000000015157209 */ /* 0x000fe20007800000 */
[----:B------:R-:W-:Y:S01]  /*1d10*/  IMAD.MOV.U32 R4, RZ, RZ, 0x437c0000 ;  /* 0x437c0000ff047424 */ /* 0x000fe200078e00ff */
[----:B------:R-:W-:-:S03]  /*1d20*/  UMOV UR4, 0xffffffff ;  /* 0xffffffff00047882 */ /* 0x000fc60000000000 */
[----:B------:R-:W-:-:S04]  /*1d30*/  FADD R0, -R21, R0 ;  /* 0x0000000015007221 */ /* 0x000fc80000000100 */
        /* <DEDUP_REMOVED lines=18> */
.L_x_266:
[----:B--2---:R-:W-:Y:S01]  /*1e60*/  FADD R3, R26, R14 ;  /* 0x0000000e1a037221 */ /* 0x004fe20000000000 */
[----:B-1----:R-:W-:-:S03]  /*1e70*/  HFMA2 R26, -RZ, RZ, 0, 0 ;  /* 0x00000000ff1a7431 */ /* 0x002fc600000001ff */
[----:B------:R-:W-:Y:S01]  /*1e80*/  FADD R22, R22, R3 ;  /* 0x0000000316167221 */ /* 0x000fe20000000000 */
[----:B------:R-:W-:Y:S06]  /*1e90*/  @!P2 BRA `(.L_x_162) ;  /* 0x000000080014a947 */ /* 0x000fec0003800000 */
[----:B------:R-:W-:Y:S01]  /*1ea0*/  BSSY B4, `(.L_x_163) ;  /* 0x0000083000047945 */ /* 0x000fe20003800000 */
[----:B------:R-:W-:-:S07]  /*1eb0*/  MOV R27, RZ ;  /* 0x000000ff001b7202 */ /* 0x000fce0000000f00 */
.L_x_165:
[----:B-1----:R-:W1:Y:S01]  /*1ec0*/  LDC.64 R12, c[0x0][0x390] ;  /* 0x0000e400ff0c7b82 */ /* 0x002e620000000a00 */
[----:B------:R-:W-:-:S04]  /*1ed0*/  IMAD.IADD R3, R25, 0x1, R27 ;  /* 0x0000000119037824 */ /* 0x000fc800078e021b */
[----:B-1----:R-:W-:-:S05]  /*1ee0*/  IMAD.WIDE R12, R3, 0x4, R12 ;  /* 0x00000004030c7825 */ /* 0x002fca00078e020c */
[----:B------:R-:W2:Y:S01]  /*1ef0*/  LDG.E.CONSTANT R0, desc[UR6][R12.64] ;  /* 0x000000060c007981 */ /* 0x000ea2000c1e9900 */
[----:B------:R-:W-:Y:S01]  /*1f00*/  UMOV UR4, 0xffffffff ;  /* 0xffffffff00047882 */ /* 0x000fe20000000000 */
[----:B--2---:R-:W-:Y:S02]  /*1f10*/  FMUL R28, R15, R0 ;  /* 0x000000000f1c7220 */ /* 0x004fe40000400000 */
[----:B------:R-:W-:Y:S05]  /*1f20*/  BRA.DIV UR4, `(.L_x_164) ;  /* 0x0000003e04ec7947 */ /* 0x000fea000b800000 */
[----:B------:R-:W2:Y:S01]  /*1f30*/  LDG.E.CONSTANT R14, desc[UR6][R12.64+0x4] ;  /* 0x000004060c0e7981 */ /* 0x000ea2000c1e9900 */
[----:B------:R-:W-:-:S03]  /*1f40*/  LEA R26, R27, R8, 0x2 ;  /* 0x000000081b1a7211 */ /* 0x000fc600078e10ff */
[----:B------:R-:W3:Y:S04]  /*1f50*/  LDG.E.CONSTANT R4, desc[UR6][R12.64+0x8] ;  /* 0x000008060c047981 */ /* 0x000ee8000c1e9900 */
[----:B------:R-:W4:Y:S04]  /*1f60*/  LDL R37, [R26] ;  /* 0x000000001a257983 */ /* 0x000f280000100800 */
[----:B------:R-:W1:Y:S04]  /*1f70*/  SHFL.DOWN PT, R3, R28, 0x10, 0x1f ;  /* 0x0a001f001c037f89 */ /* 0x000e6800000e0000 */
[----:B------:R-:W5:Y:S04]  /*1f80*/  LDL R0, [R26+0x4] ;  /* 0x000004001a007983 */ /* 0x000f680000100800 */
[----:B------:R-:W5:Y:S01]  /*1f90*/  LDG.E.CONSTANT R36, desc[UR6][R12.64+0x10] ;  /* 0x000010060c247981 */ /* 0x000f62000c1e9900 */
[----:B-1----:R-:W-:-:S03]  /*1fa0*/  FADD R30, R28, R3 ;  /* 0x000000031c1e7221 */ /* 0x002fc60000000000 */
[----:B------:R-:W5:Y:S04]  /*1fb0*/  LDG.E.CONSTANT R28, desc[UR6][R12.64+0x14] ;  /* 0x000014060c1c7981 */ /* 0x000f68000c1e9900 */
[----:B------:R-:W1:Y:S02]  /*1fc0*/  SHFL.DOWN PT, R29, R30, 0x8, 0x1f ;  /* 0x09001f001e1d7f89 */ /* 0x000e6400000e0000 */
[----:B-1----:R-:W-:Y:S02]  /*1fd0*/  FADD R31, R30, R29 ;  /* 0x0000001d1e1f7221 */ /* 0x002fe40000000000 */
[----:B------:R-:W5:Y:S04]  /*1fe0*/  LDL R29, [R26+0x8] ;  /* 0x000008001a1d7983 */ /* 0x000f680000100800 */
[----:B------:R-:W1:Y:S04]  /*1ff0*/  SHFL.DOWN PT, R32, R31, 0x4, 0x1f ;  /* 0x08801f001f207f89 */ /* 0x000e6800000e0000 */
[----:B------:R-:W5:Y:S01]  /*2000*/  LDG.E.CONSTANT R30, desc[UR6][R12.64+0x18] ;  /* 0x000018060c1e7981 */ /* 0x000f62000c1e9900 */
[----:B-1----:R-:W-:-:S03]  /*2010*/  FADD R35, R31, R32 ;  /* 0x000000201f237221 */ /* 0x002fc60000000000 */
[----:B------:R-:W5:Y:S04]  /*2020*/  LDG.E.CONSTANT R32, desc[UR6][R12.64+0xc] ;  /* 0x00000c060c207981 */ /* 0x000f68000c1e9900 */
[----:B------:R-:W1:Y:S02]  /*2030*/  SHFL.DOWN PT, R34, R35, 0x2, 0x1f ;  /* 0x08401f0023227f89 */ /* 0x000e6400000e0000 */
[----:B-1----:R-:W-:-:S05]  /*2040*/  FADD R34, R35, R34 ;  /* 0x0000002223227221 */ /* 0x002fca0000000000 */
[----:B------:R-:W1:Y:S01]  /*2050*/  SHFL.DOWN PT, R31, R34, 0x1, 0x1f ;  /* 0x08201f00221f7f89 */ /* 0x000e6200000e0000 */
[C---:B--2---:R-:W-:Y:S01]  /*2060*/  FMUL R33, R15.reuse, R14 ;  /* 0x0000000e0f217220 */ /* 0x044fe20000400000 */
[----:B-1----:R-:W-:Y:S01]  /*2070*/  FADD R14, R34, R31 ;  /* 0x0000001f220e7221 */ /* 0x002fe20000000000 */
[----:B---3--:R-:W-:-:S03]  /*2080*/  FMUL R31, R15, R4 ;  /* 0x000000040f1f7220 */ /* 0x008fc60000400000 */
[----:B------:R-:W1:Y:S01]  /*2090*/  SHFL.DOWN PT, R34, R33, 0x10, 0x1f ;  /* 0x0a001f0021227f89 */ /* 0x000e6200000e0000 */
[----:B----4-:R-:W-:-:S03]  /*20a0*/  FADD R37, R14, R37 ;  /* 0x000000250e257221 */ /* 0x010fc60000000000 */
[----:B------:R-:W2:Y:S04]  /*20b0*/  LDL R4, [R26+0x14] ;  /* 0x000014001a047983 */ /* 0x000ea80000100800 */
[----:B------:R-:W3:Y:S01]  /*20c0*/  SHFL.DOWN PT, R14, R31, 0x10, 0x1f ;  /* 0x0a001f001f0e7f89 */ /* 0x000ee200000e0000 */
[----:B-1----:R-:W-:Y:S01]  /*20d0*/  FADD R33, R33, R34 ;  /* 0x0000002221217221 */ /* 0x002fe20000000000 */
[----:B---3--:R-:W-:-:S04]  /*20e0*/  FADD R34, R31, R14 ;  /* 0x0000000e1f227221 */ /* 0x008fc80000000000 */
[----:B------:R-:W1:Y:S02]  /*20f0*/  SHFL.DOWN PT, R14, R33, 0x8, 0x1f ;  /* 0x09001f00210e7f89 */ /* 0x000e6400000e0000 */
[----:B-1----:R-:W-:Y:S02]  /*2100*/  FADD R35, R33, R14 ;  /* 0x0000000e21237221 */ /* 0x002fe40000000000 */
[----:B------:R-:W1:Y:S02]  /*2110*/  SHFL.DOWN PT, R14, R34, 0x8, 0x1f ;  /* 0x09001f00220e7f89 */ /* 0x000e6400000e0000 */
[----:B-1----:R-:W-:Y:S02]  /*2120*/  FADD R31, R34, R14 ;  /* 0x0000000e221f7221 */ /* 0x002fe40000000000 */
[----:B------:R-:W1:Y:S04]  /*2130*/  SHFL.DOWN PT, R14, R35, 0x4, 0x1f ;  /* 0x08801f00230e7f89 */ /* 0x000e6800000e0000 */
[----:B------:R5:W3:Y:S01]  /*2140*/  LDG.E.CONSTANT R34, desc[UR6][R12.64+0x1c] ;  /* 0x00001c060c227981 */ /* 0x000ae2000c1e9900 */
[----:B-1----:R-:W-:-:S03]  /*2150*/  FADD R35, R35, R14 ;  /* 0x0000000e23237221 */ /* 0x002fc60000000000 */
[----:B------:R-:W1:Y:S02]  /*2160*/  SHFL.DOWN PT, R14, R31, 0x4, 0x1f ;  /* 0x08801f001f0e7f89 */ /* 0x000e6400000e0000 */
[----:B-1----:R-:W-:Y:S02]  /*2170*/  FADD R33, R31, R14 ;  /* 0x0000000e1f217221 */ /* 0x002fe40000000000 */
[----:B------:R-:W1:Y:S02]  /*2180*/  SHFL.DOWN PT, R14, R35, 0x2, 0x1f ;  /* 0x08401f00230e7f89 */ /* 0x000e6400000e0000 */
[----:B-1----:R-:W-:Y:S02]  /*2190*/  FADD R31, R35, R14 ;  /* 0x0000000e231f7221 */ /* 0x002fe40000000000 */
[----:B------:R-:W1:Y:S02]  /*21a0*/  SHFL.DOWN PT, R14, R33, 0x2, 0x1f ;  /* 0x08401f00210e7f89 */ /* 0x000e6400000e0000 */
[----:B-1----:R-:W-:-:S02]  /*21b0*/  FADD R33, R33, R14 ;  /* 0x0000000e21217221 */ /* 0x002fc40000000000 */
[----:B------:R-:W1:Y:S02]  /*21c0*/  SHFL.DOWN PT, R14, R31, 0x1, 0x1f ;  /* 0x08201f001f0e7f89 */ /* 0x000e6400000e0000 */
[----:B-1----:R-:W-:Y:S02]  /*21d0*/  FADD R3, R31, R14 ;  /* 0x0000000e1f037221 */ /* 0x002fe40000000000 */
[----:B------:R-:W1:Y:S02]  /*21e0*/  SHFL.DOWN PT, R14, R33, 0x1, 0x1f ;  /* 0x08201f00210e7f89 */ /* 0x000e6400000e0000 */
[----:B-----5:R-:W-:Y:S02]  /*21f0*/  FADD R13, R3, R0 ;  /* 0x00000000030d7221 */ /* 0x020fe40000000000 */
[----:B------:R-:W4:Y:S04]  /*2200*/  LDL R0, [R26+0xc] ;  /* 0x00000c001a007983 */ /* 0x000f280000100800 */
[----:B------:R-:W5:Y:S01]  /*2210*/  LDL R3, [R26+0x10] ;  /* 0x000010001a037983 */ /* 0x000f620000100800 */
[----:B-1----:R-:W-:-:S03]  /*2220*/  FADD R12, R33, R14 ;  /* 0x0000000e210c7221 */ /* 0x002fc60000000000 */
[----:B------:R-:W5:Y:S01]  /*2230*/  LDL R14, [R26+0x18] ;  /* 0x000018001a0e7983 */ /* 0x000f620000100800 */
[C---:B------:R-:W-:Y:S01]  /*2240*/  FMUL R32, R15.reuse, R32 ;  /* 0x000000200f207220 */ /* 0x040fe20000400000 */
[----:B------:R-:W-:Y:S01]  /*2250*/  FADD R12, R12, R29 ;  /* 0x0000001d0c0c7221 */ /* 0x000fe20000000000 */
[----:B------:R-:W-:-:S03]  /*2260*/  FMUL R31, R15, R36 ;  /* 0x000000240f1f7220 */ /* 0x000fc60000400000 */
[----:B------:R-:W1:Y:S01]  /*2270*/  SHFL.DOWN PT, R29, R32, 0x10, 0x1f ;  /* 0x0a001f00201d7f89 */ /* 0x000e6200000e0000 */
[----:B------:R-:W-:-:S03]  /*2280*/  FMUL R30, R15, R30 ;  /* 0x0000001e0f1e7220 */ /* 0x000fc60000400000 */
[----:B------:R-:W0:Y:S04]  /*2290*/  SHFL.DOWN PT, R36, R31, 0x10, 0x1f ;  /* 0x0a001f001f247f89 */ /* 0x000e2800000e0000 */
[----:B------:R-:W0:Y:S04]  /*22a0*/  SHFL.DOWN PT, R33, R30, 0x10, 0x1f ;  /* 0x0a001f001e217f89 */ /* 0x000e2800000e0000 */
[----:B------:R0:W-:Y:S01]  /*22b0*/  STL [R26], R37 ;  /* 0x000000251a007387 */ /* 0x0001e20000100800 */
[----:B------:R-:W-:Y:S01]  /*22c0*/  FMUL R35, R15, R28 ;  /* 0x0000001c0f237220 */ /* 0x000fe20000400000 */
[----:B-1----:R-:W-:Y:S01]  /*22d0*/  FADD R29, R32, R29 ;  /* 0x0000001d201d7221 */ /* 0x002fe20000000000 */
[----:B0-----:R-:W-:-:S04]  /*22e0*/  FADD R37, R31, R36 ;  /* 0x000000241f257221 */ /* 0x001fc80000000000 */
[----:B------:R-:W0:Y:S01]  /*22f0*/  SHFL.DOWN PT, R32, R29, 0x8, 0x1f ;  /* 0x09001f001d207f89 */ /* 0x000e2200000e0000 */
[----:B------:R-:W-:-:S03]  /*2300*/  FADD R36, R30, R33 ;  /* 0x000000211e247221 */ /* 0x000fc60000000000 */
[----:B------:R-:W1:Y:S04]  /*2310*/  SHFL.DOWN PT, R33, R37, 0x8, 0x1f ;  /* 0x09001f0025217f89 */ /* 0x000e6800000e0000 */
[----:B------:R-:W-:Y:S04]  /*2320*/  STL [R26+0x4], R13 ;  /* 0x0000040d1a007387 */ /* 0x000fe80000100800 */
[----:B------:R-:W2:Y:S04]  /*2330*/  SHFL.DOWN PT, R28, R35, 0x10, 0x1f ;  /* 0x0a001f00231c7f89 */ /* 0x000ea800000e0000 */
[----:B------:R-:W2:Y:S01]  /*2340*/  SHFL.DOWN PT, R13, R36, 0x8, 0x1f ;  /* 0x09001f00240d7f89 */ /* 0x000ea200000e0000 */
[----:B0-----:R-:W-:Y:S01]  /*2350*/  FADD R32, R29, R32 ;  /* 0x000000201d207221 */ /* 0x001fe20000000000 */
[----:B-1----:R-:W-:-:S04]  /*2360*/  FADD R31, R37, R33 ;  /* 0x00000021251f7221 */ /* 0x002fc80000000000 */
[----:B------:R-:W0:Y:S01]  /*2370*/  SHFL.DOWN PT, R30, R32, 0x4, 0x1f ;  /* 0x08801f00201e7f89 */ /* 0x000e2200000e0000 */
[----:B--2---:R-:W-:Y:S01]  /*2380*/  FADD R28, R35, R28 ;  /* 0x0000001c231c7221 */ /* 0x004fe20000000000 */
[----:B------:R-:W-:Y:S02]  /*2390*/  FADD R35, R36, R13 ;  /* 0x0000000d24237221 */ /* 0x000fe40000000000 */
[----:B------:R-:W1:Y:S04]  /*23a0*/  SHFL.DOWN PT, R36, R31, 0x4, 0x1f ;  /* 0x08801f001f247f89 */ /* 0x000e6800000e0000 */
[----:B------:R-:W2:Y:S01]  /*23b0*/  SHFL.DOWN PT, R33, R28, 0x8, 0x1f ;  /* 0x09001f001c217f89 */ /* 0x000ea200000e0000 */
[----:B0-----:R-:W-:Y:S01]  /*23c0*/  FADD R30, R32, R30 ;  /* 0x0000001e201e7221 */ /* 0x001fe20000000000 */
[----:B-1----:R-:W-:-:S04]  /*23d0*/  FADD R29, R31, R36 ;  /* 0x000000241f1d7221 */ /* 0x002fc80000000000 */
[----:B------:R-:W0:Y:S01]  /*23e0*/  SHFL.DOWN PT, R36, R30, 0x2, 0x1f ;  /* 0x08401f001e247f89 */ /* 0x000e2200000e0000 */
[----:B--2---:R-:W-:-:S03]  /*23f0*/  FADD R33, R28, R33 ;  /* 0x000000211c217221 */ /* 0x004fc60000000000 */
[----:B------:R-:W-:Y:S04]  /*2400*/  STL [R26+0x8], R12 ;  /* 0x0000080c1a007387 */ /* 0x000fe80000100800 */
[----:B------:R-:W-:Y:S04]  /*2410*/  SHFL.DOWN PT, R28, R33, 0x4, 0x1f ;  /* 0x08801f00211c7f89 */ /* 0x000fe800000e0000 */
[----:B------:R-:W-:Y:S01]  /*2420*/  SHFL.DOWN PT, R12, R35, 0x4, 0x1f ;  /* 0x08801f00230c7f89 */ /* 0x000fe200000e0000 */
[----:B---3--:R-:W-:-:S05]  /*2430*/  FMUL R34, R15, R34 ;  /* 0x000000220f227220 */ /* 0x008fca0000400000 */
[----:B------:R-:W1:Y:S01]  /*2440*/  SHFL.DOWN PT, R13, R34, 0x10, 0x1f ;  /* 0x0a001f00220d7f89 */ /* 0x000e6200000e0000 */
[----:B0-----:R-:W-:Y:S01]  /*2450*/  FADD R31, R30, R36 ;  /* 0x000000241e1f7221 */ /* 0x001fe20000000000 */
[----:B-1----:R-:W-:-:S05]  /*2460*/  FADD R13, R34, R13 ;  /* 0x0000000d220d7221 */ /* 0x002fca0000000000 */
[----:B------:R-:W0:Y:S01]  /*2470*/  SHFL.DOWN PT, R36, R13, 0x8, 0x1f ;  /* 0x09001f000d247f89 */ /* 0x000e2200000e0000 */
[----:B------:R-:W-:Y:S01]  /*2480*/  FADD R28, R33, R28 ;  /* 0x0000001c211c7221 */ /* 0x000fe20000000000 */
[----:B------:R-:W-:Y:S02]  /*2490*/  FADD R12, R35, R12 ;  /* 0x0000000c230c7221 */ /* 0x000fe40000000000 */
[----:B------:R-:W1:Y:S04]  /*24a0*/  SHFL.DOWN PT, R32, R29, 0x2, 0x1f ;  /* 0x08401f001d207f89 */ /* 0x000e6800000e0000 */
[----:B------:R-:W2:Y:S04]  /*24b0*/  SHFL.DOWN PT, R33, R28, 0x2, 0x1f ;  /* 0x08401f001c217f89 */ /* 0x000ea800000e0000 */
[----:B------:R-:W3:Y:S01]  /*24c0*/  SHFL.DOWN PT, R37, R12, 0x2, 0x1f ;  /* 0x08401f000c257f89 */ /* 0x000ee200000e0000 */
[----:B0-----:R-:W-:-:S05]  /*24d0*/  FADD R35, R13, R36 ;  /* 0x000000240d237221 */ /* 0x001fca0000000000 */
[----:B------:R-:W0:Y:S01]  /*24e0*/  SHFL.DOWN PT, R36, R35, 0x4, 0x1f ;  /* 0x08801f0023247f89 */ /* 0x000e2200000e0000 */
[----:B-1----:R-:W-:Y:S01]  /*24f0*/  FADD R32, R29, R32 ;  /* 0x000000201d207221 */ /* 0x002fe20000000000 */
[----:B--2---:R-:W-:Y:S02]  /*2500*/  FADD R33, R28, R33 ;  /* 0x000000211c217221 */ /* 0x004fe40000000000 */
[----:B------:R-:W1:Y:S01]  /*2510*/  SHFL.DOWN PT, R30, R31, 0x1, 0x1f ;  /* 0x08201f001f1e7f89 */ /* 0x000e6200000e0000 */
[----:B---3--:R-:W-:-:S03]  /*2520*/  FADD R34, R12, R37 ;  /* 0x000000250c227221 */ /* 0x008fc60000000000 */
[----:B------:R-:W2:Y:S04]  /*2530*/  SHFL.DOWN PT, R29, R32, 0x1, 0x1f ;  /* 0x08201f00201d7f89 */ /* 0x000ea800000e0000 */
[----:B------:R-:W3:Y:S01]  /*2540*/  SHFL.DOWN PT, R28, R33, 0x1, 0x1f ;  /* 0x08201f00211c7f89 */ /* 0x000ee200000e0000 */
[----:B0-----:R-:W-:-:S03]  /*2550*/  FADD R13, R35, R36 ;  /* 0x00000024230d7221 */ /* 0x001fc60000000000 */
[----:B------:R-:W0:Y:S04]  /*2560*/  SHFL.DOWN PT, R36, R34, 0x1, 0x1f ;  /* 0x08201f0022247f89 */ /* 0x000e2800000e0000 */
[----:B------:R-:W0:Y:S01]  /*2570*/  SHFL.DOWN PT, R12, R13, 0x2, 0x1f ;  /* 0x08401f000d0c7f89 */ /* 0x000e2200000e0000 */
[----:B-1----:R-:W-:Y:S01]  /*2580*/  FADD R37, R31, R30 ;  /* 0x0000001e1f257221 */ /* 0x002fe20000000000 */
[----:B--2---:R-:W-:Y:S01]  /*2590*/  FADD R30, R32, R29 ;  /* 0x0000001d201e7221 */ /* 0x004fe20000000000 */
[----:B---3--:R-:W-:-:S04]  /*25a0*/  FADD R29, R33, R28 ;  /* 0x0000001c211d7221 */ /* 0x008fc80000000000 */
[----:B------:R-:W-:Y:S01]  /*25b0*/  FADD R29, R29, R4 ;  /* 0x000000041d1d7221 */ /* 0x000fe20000000000 */
[----:B0-----:R-:W-:Y:S01]  /*25c0*/  FADD R36, R34, R36 ;  /* 0x0000002422247221 */ /* 0x001fe20000000000 */
[----:B------:R-:W-:-:S03]  /*25d0*/  FADD R12, R13, R12 ;  /* 0x0000000c0d0c7221 */ /* 0x000fc60000000000 */
[----:B------:R0:W-:Y:S01]  /*25e0*/  STL [R26+0x14], R29 ;  /* 0x0000141d1a007387 */ /* 0x0001e20000100800 */
[----:B----4-:R-:W-:Y:S01]  /*25f0*/  FADD R37, R37, R0 ;  /* 0x0000000025257221 */ /* 0x010fe20000000000 */
[----:B-----5:R-:W-:-:S04]  /*2600*/  FADD R3, R30, R3 ;  /* 0x000000031e037221 */ /* 0x020fc80000000000 */
[----:B------:R0:W-:Y:S04]  /*2610*/  STL [R26+0xc], R37 ;  /* 0x00000c251a007387 */ /* 0x0001e80000100800 */
[----:B------:R0:W-:Y:S01]  /*2620*/  STL [R26+0x10], R3 ;  /* 0x000010031a007387 */ /* 0x0001e20000100800 */
[----:B------:R-:W-:-:S03]  /*2630*/  FADD R31, R36, R14 ;  /* 0x0000000e241f7221 */ /* 0x000fc60000000000 */
[----:B------:R0:W1:Y:S04]  /*2640*/  SHFL.DOWN PT, R14, R12, 0x1, 0x1f ;  /* 0x08201f000c0e7f89 */ /* 0x00006800000e0000 */
[----:B------:R0:W-:Y:S02]  /*2650*/  STL [R26+0x18], R31 ;  /* 0x0000181f1a007387 */ /* 0x0001e40000100800 */
.L_x_308:
[----:B0-----:R-:W2:Y:S01]  /*2660*/  LDL R3, [R26+0x1c] ;  /* 0x00001c001a037983 */ /* 0x001ea20000100800 */
[----:B-1----:R-:W-:Y:S01]  /*2670*/  FADD R14, R12, R14 ;  /* 0x0000000e0c0e7221 */ /* 0x002fe20000000000 */
[----:B------:R-:W-:-:S04]  /*2680*/  IADD3 R27, PT, PT, R27, 0x8, RZ ;  /* 0x000000081b1b7810 */ /* 0x000fc80007ffe0ff */
[----:B------:R-:W-:Y:S01]  /*2690*/  ISETP.NE.AND P0, PT, R27, R20, PT ;  /* 0x000000141b00720c */ /* 0x000fe20003f05270 */
[----:B--2---:R-:W-:-:S05]  /*26a0*/  FADD R3, R14, R3 ;  /* 0x000000030e037221 */ /* 0x004fca0000000000 */
[----:B------:R1:W-:Y:S07]  /*26b0*/  STL [R26+0x1c], R3 ;  /* 0x00001c031a007387 */ /* 0x0003ee0000100800 */
[----:B------:R-:W-:Y:S05]  /*26c0*/  @P0 BRA `(.L_x_165) ;  /* 0xfffffff400fc0947 */ /* 0x000fea000383ffff */
[----:B------:R-:W-:Y:S05]  /*26d0*/  BSYNC B4 ;  /* 0x0000000000047941 */ /* 0x000fea0003800000 */
.L_x_163:
[----:B-1----:R-:W-:-:S07]  /*26e0*/  MOV R26, R20 ;  /* 0x00000014001a7202 */ /* 0x002fce0000000f00 */
.L_x_162:
[----:B------:R-:W-:-:S13]  /*26f0*/  ISETP.NE.AND P0, PT, R19, RZ, PT ;  /* 0x000000ff1300720c */ /* 0x000fda0003f05270 */
[----:B------:R-:W-:Y:S05]  /*2700*/  @!P0 BRA `(.L_x_145) ;  /* 0x00000008001c8947 */ /* 0x000fea0003800000 */
[----:B------:R-:W1:Y:S01]  /*2710*/  LDC.64 R12, c[0x0][0x390] ;  /* 0x0000e400ff0c7b82 */ /* 0x000e620000000a00 */
[----:B------:R-:W-:-:S05]  /*2720*/  IADD3 R25, PT, PT, R25, R26, RZ ;  /* 0x0000001a19197210 */ /* 0x000fca0007ffe0ff */
[----:B-1----:R-:W-:-:S05]  /*2730*/  IMAD.WIDE R12, R25, 0x4, R12 ;  /* 0x00000004190c7825 */ /* 0x002fca00078e020c */
[----:B------:R-:W2:Y:S01]  /*2740*/  LDG.E.CONSTANT R0, desc[UR6][R12.64] ;  /* 0x000000060c007981 */ /* 0x000ea2000c1e9900 */
[----:B------:R-:W-:Y:S01]  /*2750*/  UMOV UR4, 0xffffffff ;  /* 0xffffffff00047882 */ /* 0x000fe20000000000 */
[----:B------:R-:W-:Y:S01]  /*2760*/  ISETP.NE.AND P1, PT, R19, 0x1, PT ;  /* 0x000000011300780c */ /* 0x000fe20003f25270 */
[----:B--2---:R-:W-:Y:S01]  /*2770*/  FMUL R37, R15, R0 ;  /* 0x000000000f257220 */ /* 0x004fe20000400000 */
[----:B------:R-:W-:Y:S11]  /*2780*/  BRA.DIV UR4, `(.L_x_166) ;  /* 0x0000004a04b07947 */ /* 0x000ff6000b800000 */
        /* <DEDUP_REMOVED lines=9> */
.L_x_315:
[----:B------:R-:W-:-:S05]  /*2820*/  IMAD R25, R26, 0x4, R8 ;  /* 0x000000041a197824 */ /* 0x000fca00078e0208 */
[----:B------:R-:W3:Y:S01]  /*2830*/  LDL R3, [R25] ;  /* 0x0000000019037983 */ /* 0x000ee20000100800 */
[----:B--2---:R-:W-:-:S04]  /*2840*/  FADD R14, R28, R14 ;  /* 0x0000000e1c0e7221 */ /* 0x004fc80000000000 */
[----:B---3--:R-:W-:-:S05]  /*2850*/  FADD R14, R14, R3 ;  /* 0x000000030e0e7221 */ /* 0x008fca0000000000 */
[----:B------:R2:W-:Y:S01]  /*2860*/  STL [R25], R14 ;  /* 0x0000000e19007387 */ /* 0x0005e20000100800 */
[----:B------:R-:W-:Y:S05]  /*2870*/  @!P1 BRA `(.L_x_145) ;  /* 0x0000000400c09947 */ /* 0x000fea0003800000 */
[----:B------:R-:W3:Y:S01]  /*2880*/  LDG.E.CONSTANT R0, desc[UR6][R12.64+0x4] ;  /* 0x000004060c007981 */ /* 0x000ee2000c1e9900 */
[----:B------:R-:W-:Y:S01]  /*2890*/  UMOV UR4, 0xffffffff ;  /* 0xffffffff00047882 */ /* 0x000fe20000000000 */
[----:B------:R-:W-:Y:S01]  /*28a0*/  ISETP.NE.AND P1, PT, R19, 0x2, PT ;  /* 0x000000021300780c */ /* 0x000fe20003f25270 */
[----:B---3--:R-:W-:Y:S01]  /*28b0*/  FMUL R37, R15, R0 ;  /* 0x000000000f257220 */ /* 0x008fe20000400000 */
[----:B------:R-:W-:Y:S11]  /*28c0*/  BRA.DIV UR4, `(.L_x_167) ;  /* 0x0000004a04e87947 */ /* 0x000ff6000b800000 */
[----:B--2---:R-:W2:Y:S02]  /*28d0*/  SHFL.DOWN PT, R14, R37, 0x10, 0x1f ;  /* 0x0a001f00250e7f89 */ /* 0x004ea400000e0000 */
[----:B--2---:R-:W-:-:S05]  /*28e0*/  FADD R37, R37, R14 ;  /* 0x0000000e25257221 */ /* 0x004fca0000000000 */
[----:B------:R-:W2:Y:S02]  /*28f0*/  SHFL.DOWN PT, R14, R37, 0x8, 0x1f ;  /* 0x09001f00250e7f89 */ /* 0x000ea400000e0000 */
[----:B--2---:R-:W-:-:S05]  /*2900*/  FADD R26, R37, R14 ;  /* 0x0000000e251a7221 */ /* 0x004fca0000000000 */
[----:B------:R-:W2:Y:S02]  /*2910*/  SHFL.DOWN PT, R14, R26, 0x4, 0x1f ;  /* 0x08801f001a0e7f89 */ /* 0x000ea400000e0000 */
[----:B--2---:R-:W-:-:S05]  /*2920*/  FADD R27, R26, R14 ;  /* 0x0000000e1a1b7221 */ /* 0x004fca0000000000 */
[----:B------:R-:W1:Y:S02]  /*2930*/  SHFL.DOWN PT, R14, R27, 0x2, 0x1f ;  /* 0x08401f001b0e7f89 */ /* 0x000e6400000e0000 */
[----:B-1----:R-:W-:-:S05]  /*2940*/  FADD R28, R27, R14 ;  /* 0x0000000e1b1c7221 */ /* 0x002fca0000000000 */
[----:B------:R1:W2:Y:S02]  /*2950*/  SHFL.DOWN PT, R14, R28, 0x1, 0x1f ;  /* 0x08201f001c0e7f89 */ /* 0x0002a400000e0000 */
.L_x_322:
[----:B------:R-:W3:Y:S01]  /*2960*/  LDL R3, [R25+0x4] ;  /* 0x0000040019037983 */ /* 0x000ee20000100800 */
[----:B--2---:R-:W-:-:S04]  /*2970*/  FADD R14, R28, R14 ;  /* 0x0000000e1c0e7221 */ /* 0x004fc80000000000 */
[----:B---3--:R-:W-:-:S05]  /*2980*/  FADD R14, R14, R3 ;  /* 0x000000030e0e7221 */ /* 0x008fca0000000000 */
[----:B------:R3:W-:Y:S01]  /*2990*/  STL [R25+0x4], R14 ;  /* 0x0000040e19007387 */ /* 0x0007e20000100800 */
[----:B------:R-:W-:Y:S05]  /*29a0*/  @!P1 BRA `(.L_x_145) ;  /* 0x0000000400749947 */ /* 0x000fea0003800000 */
[----:B------:R-:W2:Y:S01]  /*29b0*/  LDG.E.CONSTANT R0, desc[UR6][R12.64+0x8] ;  /* 0x000008060c007981 */ /* 0x000ea2000c1e9900 */
[----:B------:R-:W-:Y:S01]  /*29c0*/  UMOV UR4, 0xffffffff ;  /* 0xffffffff00047882 */ /* 0x000fe20000000000 */
[----:B------:R-:W-:Y:S01]  /*29d0*/  ISETP.NE.AND P1, PT, R19, 0x3, PT ;  /* 0x000000031300780c */ /* 0x000fe20003f25270 */
[----:B--2---:R-:W-:Y:S01]  /*29e0*/  FMUL R37, R15, R0 ;  /* 0x000000000f257220 */ /* 0x004fe20000400000 */
[----:B------:R-:W-:Y:S11]  /*29f0*/  BRA.DIV UR4, `(.L_x_168) ;  /* 0x0000004e04247947 */ /* 0x000ff6000b800000 */
[----:B---3--:R-:W2:Y:S02]  /*2a00*/  SHFL.DOWN PT, R14, R37, 0x10, 0x1f ;  /* 0x0a001f00250e7f89 */ /* 0x008ea400000e0000 */
        /* <DEDUP_REMOVED lines=8> */
.L_x_329:
        /* <DEDUP_REMOVED lines=10> */
[----:B----4-:R-:W2:Y:S02]  /*2b30*/  SHFL.DOWN PT, R14, R37, 0x10, 0x1f ;  /* 0x0a001f00250e7f89 */ /* 0x010ea400000e0000 */
        /* <DEDUP_REMOVED lines=8> */
.L_x_336:
[----:B------:R-:W3:Y:S01]  /*2bc0*/  LDL R3, [R25+0xc] ;  /* 0x00000c0019037983 */ /* 0x000ee20000100800 */
[----:B--2---:R-:W-:-:S04]  /*2bd0*/  FADD R14, R28, R14 ;  /* 0x0000000e1c0e7221 */ /* 0x004fc80000000000 */
[----:B---3--:R-:W-:-:S05]  /*2be0*/  FADD R14, R14, R3 ;  /* 0x000000030e0e7221 */ /* 0x008fca0000000000 */
[----:B------:R2:W-:Y:S01]  /*2bf0*/  STL [R25+0xc], R14 ;  /* 0x00000c0e19007387 */ /* 0x0005e20000100800 */
        /* <DEDUP_REMOVED lines=15> */
.L_x_343:
        /* <DEDUP_REMOVED lines=19> */
.L_x_350:
[----:B------:R-:W3:Y:S01]  /*2e20*/  LDL R3, [R25+0x14] ;  /* 0x0000140019037983 */ /* 0x000ee20000100800 */
[----:B--2---:R-:W-:-:S04]  /*2e30*/  FADD R14, R28, R14 ;  /* 0x0000000e1c0e7221 */ /* 0x004fc80000000000 */
[----:B---3--:R-:W-:-:S05]  /*2e40*/  FADD R14, R14, R3 ;  /* 0x000000030e0e7221 */ /* 0x008fca0000000000 */
[----:B------:R2:W-:Y:S01]  /*2e50*/  STL [R25+0x14], R14 ;  /* 0x0000140e19007387 */ /* 0x0005e20000100800 */
[----:B------:R-:W-:Y:S05]  /*2e60*/  @!P1 BRA `(.L_x_145) ;  /* 0x0000000000449947 */ /* 0x000fea0003800000 */
[----:B------:R-:W3:Y:S01]  /*2e70*/  LDG.E.CONSTANT R12, desc[UR6][R12.64+0x18] ;  /* 0x000018060c0c7981 */ /* 0x000ee2000c1e9900 */
[----:B------:R-:W-:Y:S01]  /*2e80*/  UMOV UR4, 0xffffffff ;  /* 0xffffffff00047882 */ /* 0x000fe20000000000 */
[----:B---3--:R-:W-:Y:S02]  /*2e90*/  FMUL R37, R15, R12 ;  /* 0x0000000c0f257220 */ /* 0x008fe40000400000 */
[----:B------:R-:W-:Y:S05]  /*2ea0*/  BRA.DIV UR4, `(.L_x_172) ;  /* 0x0000005204187947 */ /* 0x000fea000b800000 */
[----:B--2---:R-:W2:Y:S02]  /*2eb0*/  SHFL.DOWN PT, R14, R37, 0x10, 0x1f ;  /* 0x0a001f00250e7f89 */ /* 0x004ea400000e0000 */
[----:B--2---:R-:W-:-:S05]  /*2ec0*/  FADD R37, R37, R14 ;  /* 0x0000000e25257221 */ /* 0x004fca0000000000 */
[----:B------:R-:W2:Y:S02]  /*2ed0*/  SHFL.DOWN PT, R14, R37, 0x8, 0x1f ;  /* 0x09001f00250e7f89 */ /* 0x000ea400000e0000 */
[----:B--2---:R-:W-:-:S05]  /*2ee0*/  FADD R12, R37, R14 ;  /* 0x0000000e250c7221 */ /* 0x004fca0000000000 */
[----:B------:R-:W2:Y:S02]  /*2ef0*/  SHFL.DOWN PT, R14, R12, 0x4, 0x1f ;  /* 0x08801f000c0e7f89 */ /* 0x000ea400000e0000 */
[----:B--2---:R-:W-:-:S05]  /*2f00*/  FADD R13, R12, R14 ;  /* 0x0000000e0c0d7221 */ /* 0x004fca0000000000 */
[----:B------:R-:W2:Y:S02]  /*2f10*/  SHFL.DOWN PT, R14, R13, 0x2, 0x1f ;  /* 0x08401f000d0e7f89 */ /* 0x000ea400000e0000 */
[----:B--2---:R-:W-:-:S05]  /*2f20*/  FADD R15, R13, R14 ;  /* 0x0000000e0d0f7221 */ /* 0x004fca0000000000 */
[----:B------:R2:W3:Y:S02]  /*2f30*/  SHFL.DOWN PT, R14, R15, 0x1, 0x1f ;  /* 0x08201f000f0e7f89 */ /* 0x0004e400000e0000 */
.L_x_357:
[----:B------:R-:W4:Y:S01]  /*2f40*/  LDL R3, [R25+0x18] ;  /* 0x0000180019037983 */ /* 0x000f220000100800 */
[----:B---3--:R-:W-:-:S04]  /*2f50*/  FADD R14, R15, R14 ;  /* 0x0000000e0f0e7221 */ /* 0x008fc80000000000 */
[----:B----4-:R-:W-:-:S05]  /*2f60*/  FADD R14, R14, R3 ;  /* 0x000000030e0e7221 */ /* 0x010fca0000000000 */
[----:B------:R3:W-:Y:S02]  /*2f70*/  STL [R25+0x18], R14 ;  /* 0x0000180e19007387 */ /* 0x0007e40000100800 */
.L_x_145:
[----:B------:R-:W-:Y:S05]  /*2f80*/  BSYNC B0 ;  /* 0x0000000000007941 */ /* 0x000fea0003800000 */
.L_x_144:
[----:B------:R-:W5:Y:S01]  /*2f90*/  LDCU UR4, c[0x0][0x3ac] ;  /* 0x00007580ff0477ac */ /* 0x000f620008000800 */
[----:B------:R-:W-:-:S04]  /*2fa0*/  IADD3 R6, PT, PT, R6, 0x20, RZ ;  /* 0x0000002006067810 */ /* 0x000fc80007ffe0ff */
[----:B-----5:R-:W-:-:S13]  /*2fb0*/  ISETP.GE.AND P0, PT, R6, UR4, PT ;  /* 0x0000000406007c0c */ /* 0x020fda000bf06270 */
[----:B------:R-:W-:Y:S05]  /*2fc0*/  @!P0 BRA `(.L_x_173) ;  /* 0xffffffdc00508947 */ /* 0x000fea000383ffff */
[----:B------:R-:W-:Y:S05]  /*2fd0*/  BSYNC B1 ;  /* 0x0000000000017941 */ /* 0x000fea0003800000 */
.L_x_143:
[----:B------:R-:W-:Y:S05]  /*2fe0*/  BRA `(.L_x_174) ;  /* 0x0000000800f87947 */ /* 0x000fea0003800000 */
.L_x_142:
[----:B------:R-:W-:Y:S01]  /*2ff0*/  LOP3.LUT R10, RZ, R6, RZ, 0x33, !PT ;  /* 0x00000006ff0a7212 */ /* 0x000fe200078e33ff */
[----:B------:R-:W-:Y:S01]  /*3000*/  BSSY B0, `(.L_x_175) ;  /* 0x0000044000007945 */ /* 0x000fe20003800000 */
[----:B------:R-:W-:Y:S01]  /*3010*/  HFMA2 R22, -RZ, RZ, 0, 0 ;  /* 0x00000000ff167431 */ /* 0x000fe200000001ff */
[----:B------:R-:W-:Y:S02]  /*3020*/  MOV R11, 0xff800000 ;  /* 0xff800000000b7802 */ /* 0x000fe40000000f00 */
[----:B------:R-:W-:-:S04]  /*3030*/  IADD3 R10, PT, PT, R10, R3, RZ ;  /* 0x000000030a0a7210 */ /* 0x000fc80007ffe0ff */
[----:B------:R-:W-:-:S13]  /*3040*/  LOP3.LUT P0, RZ, R10, 0x20, RZ, 0xc0, !PT ;  /* 0x000000200aff7812 */ /* 0x000fda000780c0ff */
[----:B------:R-:W-:Y:S05]  /*3050*/  @P0 BRA `(.L_x_176) ;  /* 0x0000000000f80947 */ /* 0x000fea0003800000 */
[----:B--2---:R-:W1:Y:S01]  /*3060*/  LDC.64 R12, c[0x0][0x3a0] ;  /* 0x0000e800ff0c7b82 */ /* 0x004e620000000a00 */
[----:B------:R-:W-:-:S04]  /*3070*/  IMAD R3, R7, R3, R6 ;  /* 0x0000000307037224 */ /* 0x000fc800078e0206 */
[----:B-1----:R-:W-:-:S06]  /*3080*/  IMAD.WIDE R12, R3, 0x4, R12 ;  /* 0x00000004030c7825 */ /* 0x002fcc00078e020c */
[----:B------:R-:W2:Y:S01]  /*3090*/  LDG.E.CONSTANT R12, desc[UR6][R12.64] ;  /* 0x000000060c0c7981 */ /* 0x000ea2000c1e9900 */
[----:B------:R-:W-:Y:S01]  /*30a0*/  BSSY B1, `(.L_x_177) ;  /* 0x0000038000017945 */ /* 0x000fe20003800000 */
[----:B------:R-:W-:Y:S01]  /*30b0*/  IMAD.MOV.U32 R22, RZ, RZ, RZ ;  /* 0x000000ffff167224 */ /* 0x000fe200078e00ff */
[----:B------:R-:W-:Y:S02]  /*30c0*/  MOV R11, 0xff800000 ;  /* 0xff800000000b7802 */ /* 0x000fe40000000f00 */
[----:B--2---:R-:W-:-:S13]  /*30d0*/  ISETP.NE.AND P0, PT, R12, RZ, PT ;  /* 0x000000ff0c00720c */ /* 0x004fda0003f05270 */
[----:B------:R-:W-:Y:S05]  /*30e0*/  @!P0 BRA `(.L_x_178) ;  /* 0x0000000000cc8947 */ /* 0x000fea0003800000 */
        /* <DEDUP_REMOVED lines=8> */
.L_x_180:
[----:B------:R-:W-:Y:S05]  /*3170*/  BRA `(.L_x_181) ;  /* 0x0000000000107947 */ /* 0x000fea0003800000 */
.L_x_179:
[----:B--2---:R-:W-:Y:S01]  /*3180*/  FMUL.FTZ R4, R9, R0 ;  /* 0x0000000009047220 */ /* 0x004fe20000410000 */
[----:B------:R-:W-:-:S03]  /*3190*/  FMUL.FTZ R0, R0, 0.5 ;  /* 0x3f00000000007820 */ /* 0x000fc60000410000 */
[----:B------:R-:W-:-:S04]  /*31a0*/  FFMA R3, -R4, R4, R9 ;  /* 0x0000000404037223 */ /* 0x000fc80000000109 */
[----:B------:R-:W-:-:S07]  /*31b0*/  FFMA R3, R3, R0, R4 ;  /* 0x0000000003037223 */ /* 0x000fce0000000004 */
.L_x_181:
[----:B------:R-:W1:Y:S01]  /*31c0*/  MUFU.RCP R0, R3 ;  /* 0x0000000300007308 */ /* 0x000e620000001000 */
[----:B------:R-:W-:Y:S07]  /*31d0*/  BSSY.RECONVERGENT B6, `(.L_x_182) ;  /* 0x000000b000067945 */ /* 0x000fee0003800200 */
[----:B------:R-:W2:Y:S01]  /*31e0*/  FCHK P0, RZ, R3 ;  /* 0x00000003ff007302 */ /* 0x000ea20000000000 */
[----:B-1----:R-:W-:-:S04]  /*31f0*/  FFMA R11, R0, -R3, 1 ;  /* 0x3f800000000b7423 */ /* 0x002fc80000000803 */
[----:B------:R-:W-:-:S04]  /*3200*/  FFMA R11, R0, R11, R0 ;  /* 0x0000000b000b7223 */ /* 0x000fc80000000000 */
[----:B------:R-:W-:-:S04]  /*3210*/  FFMA R0, RZ, R11, RZ ;  /* 0x0000000bff007223 */ /* 0x000fc800000000ff */
[----:B------:R-:W-:-:S04]  /*3220*/  FFMA R4, R0, -R3, RZ ;  /* 0x8000000300047223 */ /* 0x000fc800000000ff */
[----:B------:R-:W-:Y:S01]  /*3230*/  FFMA R0, R11, R4, R0 ;  /* 0x000000040b007223 */ /* 0x000fe20000000000 */
[----:B--2---:R-:W-:Y:S06]  /*3240*/  @!P0 BRA `(.L_x_183) ;  /* 0x00000000000c8947 */ /* 0x004fec0003800000 */
[----:B------:R-:W-:Y:S02]  /*3250*/  MOV R4, RZ ;  /* 0x000000ff00047202 */ /* 0x000fe40000000f00 */
[----:B------:R-:W-:-:S07]  /*3260*/  MOV R14, 0x3280 ;  /* 0x00003280000e7802 */ /* 0x000fce0000000f00 */
[----:B0-----:R-:W-:Y:S05]  /*3270*/  CALL.REL.NOINC `($__internal_2_$__cuda_sm3x_div_rn_noftz_f32_slowpath) ;  /* 0x0000005800747944 */ /* 0x001fea0003c00000 */
.L_x_183:
[----:B------:R-:W-:Y:S05]  /*3280*/  BSYNC.RECONVERGENT B6 ;  /* 0x0000000000067941 */ /* 0x000fea0003800200 */
.L_x_182:
[----:B------:R-:W-:Y:S01]  /*3290*/  HFMA2 R3, -RZ, RZ, 0.96630859375, -0.0022525787353515625 ;  /* 0x3bbb989dff037431 */ /* 0x000fe200000001ff */
[----:B------:R-:W-:Y:S01]  /*32a0*/  FMNMX R11, R0, -INF , !PT ;  /* 0xff800000000b7809 */ /* 0x000fe20007800000 */
        /* <DEDUP_REMOVED lines=21> */
.L_x_363:
[----:B--2---:R-:W-:-:S04]  /*3400*/  FADD R14, R16, R14 ;  /* 0x0000000e100e7221 */ /* 0x004fc80000000000 */
[----:B------:R-:W-:-:S07]  /*3410*/  FADD R22, RZ, R14 ;  /* 0x0000000eff167221 */ /* 0x000fce0000000000 */
.L_x_178:
[----:B------:R-:W-:Y:S05]  /*3420*/  BSYNC B1 ;  /* 0x0000000000017941 */ /* 0x000fea0003800000 */
.L_x_177:
[----:B------:R-:W-:-:S07]  /*3430*/  LOP3.LUT R6, R6, 0x20, RZ, 0xfc, !PT ;  /* 0x0000002006067812 */ /* 0x000fce00078efcff */
.L_x_176:
[----:B------:R-:W-:Y:S05]  /*3440*/  BSYNC B0 ;  /* 0x0000000000007941 */ /* 0x000fea0003800000 */
.L_x_175:
[----:B-12---:R-:W1:Y:S01]  /*3450*/  LDC.64 R16, c[0x0][0x3a0] ;  /* 0x0000e800ff107b82 */ /* 0x006e620000000a00 */
[----:B------:R-:W-:-:S13]  /*3460*/  ISETP.GE.U32.AND P0, PT, R10, 0x20, PT ;  /* 0x000000200a00780c */ /* 0x000fda0003f06070 */
[----:B------:R-:W-:Y:S05]  /*3470*/  @!P0 BRA `(.L_x_174) ;  /* 0x0000000400d48947 */ /* 0x000fea0003800000 */
.L_x_201:
[----:B------:R-:W-:-:S04]  /*3480*/  IMAD R19, R7, UR9, R6 ;  /* 0x0000000907137c24 */ /* 0x000fc8000f8e0206 */
[----:B-1----:R-:W-:-:S05]  /*3490*/  IMAD.WIDE R18, R19, 0x4, R16 ;  /* 0x0000000413127825 */ /* 0x002fca00078e0210 */
[----:B------:R-:W2:Y:S01]  /*34a0*/  LDG.E.CONSTANT R0, desc[UR6][R18.64] ;  /* 0x0000000612007981 */ /* 0x000ea2000c1e9900 */
[----:B------:R-:W-:Y:S01]  /*34b0*/  BSSY B0, `(.L_x_185) ;  /* 0x0000036000007945 */ /* 0x000fe20003800000 */
        /* <DEDUP_REMOVED lines=10> */
.L_x_188:
[----:B------:R-:W-:Y:S05]  /*3560*/  BRA `(.L_x_189) ;  /* 0x0000000000107947 */ /* 0x000fea0003800000 */
.L_x_187:
[----:B--2---:R-:W-:Y:S01]  /*3570*/  FMUL.FTZ R4, R9, R0 ;  /* 0x0000000009047220 */ /* 0x004fe20000410000 */
[----:B------:R-:W-:-:S03]  /*3580*/  FMUL.FTZ R0, R0, 0.5 ;  /* 0x3f00000000007820 */ /* 0x000fc60000410000 */
[----:B------:R-:W-:-:S04]  /*3590*/  FFMA R3, -R4, R4, R9 ;  /* 0x0000000404037223 */ /* 0x000fc80000000109 */
[----:B------:R-:W-:-:S07]  /*35a0*/  FFMA R3, R3, R0, R4 ;  /* 0x0000000003037223 */ /* 0x000fce0000000004 */
.L_x_189:
        /* <DEDUP_REMOVED lines=9> */
[----:B------:R-:W-:Y:S01]  /*3640*/  HFMA2 R4, -RZ, RZ, 0, 0 ;  /* 0x00000000ff047431 */ /* 0x000fe200000001ff */
[----:B------:R-:W-:-:S07]  /*3650*/  MOV R14, 0x3670 ;  /* 0x00003670000e7802 */ /* 0x000fce0000000f00 */
[----:B0-----:R-:W-:Y:S05]  /*3660*/  CALL.REL.NOINC `($__internal_2_$__cuda_sm3x_div_rn_noftz_f32_slowpath) ;  /* 0x0000005400787944 */ /* 0x001fea0003c00000 */
.L_x_191:
[----:B------:R-:W-:Y:S05]  /*3670*/  BSYNC.RECONVERGENT B1 ;  /* 0x0000000000017941 */ /* 0x000fea0003800200 */
.L_x_190:
[----:B------:R-:W-:Y:S01]  /*3680*/  FMNMX R11, R11, R0, !PT ;  /* 0x000000000b0b7209 */ /* 0x000fe20007800000 */
[----:B------:R-:W-:Y:S01]  /*3690*/  IMAD.MOV.U32 R4, RZ, RZ, 0x437c0000 ;  /* 0x437c0000ff047424 */ /* 0x000fe200078e00ff */
[----:B------:R-:W-:Y:S01]  /*36a0*/  MOV R3, 0x3bbb989d ;  /* 0x3bbb989d00037802 */ /* 0x000fe20000000f00 */
[----:B------:R-:W-:Y:S02]  /*36b0*/  UMOV UR4, 0xffffffff ;  /* 0xffffffff00047882 */ /* 0x000fe40000000000 */
        /* <DEDUP_REMOVED lines=19> */
.L_x_370:
[----:B-12---:R-:W-:-:S04]  /*37f0*/  FADD R13, R13, R14 ;  /* 0x0000000e0d0d7221 */ /* 0x006fc80000000000 */
[----:B------:R-:W-:-:S07]  /*3800*/  FADD R22, R22, R13 ;  /* 0x0000000d16167221 */ /* 0x000fce0000000000 */
.L_x_186:
[----:B------:R-:W-:Y:S05]  /*3810*/  BSYNC B0 ;  /* 0x0000000000007941 */ /* 0x000fea0003800000 */
.L_x_185:
        /* <DEDUP_REMOVED lines=12> */
.L_x_196:
[----:B------:R-:W-:Y:S05]  /*38e0*/  BRA `(.L_x_197) ;  /* 0x0000000000107947 */ /* 0x000fea0003800000 */
.L_x_195:
[----:B--2---:R-:W-:Y:S01]  /*38f0*/  FMUL.FTZ R4, R9, R0 ;  /* 0x0000000009047220 */ /* 0x004fe20000410000 */
[----:B------:R-:W-:-:S03]  /*3900*/  FMUL.FTZ R0, R0, 0.5 ;  /* 0x3f00000000007820 */ /* 0x000fc60000410000 */
[----:B------:R-:W-:-:S04]  /*3910*/  FFMA R3, -R4, R4, R9 ;  /* 0x0000000404037223 */ /* 0x000fc80000000109 */
[----:B------:R-:W-:-:S07]  /*3920*/  FFMA R3, R3, R0, R4 ;  /* 0x0000000003037223 */ /* 0x000fce0000000004 */
.L_x_197:
        /* <DEDUP_REMOVED lines=12> */
.L_x_199:
[----:B------:R-:W-:Y:S05]  /*39f0*/  BSYNC.RECONVERGENT B1 ;  /* 0x0000000000017941 */ /* 0x000fea0003800200 */
.L_x_198:
        /* <DEDUP_REMOVED lines=23> */
.L_x_377:
[----:B-12---:R-:W-:-:S04]  /*3b70*/  FADD R13, R13, R14 ;  /* 0x0000000e0d0d7221 */ /* 0x006fc80000000000 */
[----:B------:R-:W-:-:S07]  /*3b80*/  FADD R22, R22, R13 ;  /* 0x0000000d16167221 */ /* 0x000fce0000000000 */
.L_x_194:
[----:B------:R-:W-:Y:S05]  /*3b90*/  BSYNC B0 ;  /* 0x0000000000007941 */ /* 0x000fea0003800000 */
.L_x_193:
[----:B------:R-:W-:-:S04]  /*3ba0*/  IADD3 R6, PT, PT, R6, 0x40, RZ ;  /* 0x0000004006067810 */ /* 0x000fc80007ffe0ff */
[----:B------:R-:W-:-:S13]  /*3bb0*/  ISETP.GE.AND P0, PT, R6, UR9, PT ;  /* 0x0000000906007c0c */ /* 0x000fda000bf06270 */
[----:B------:R-:W-:Y:S05]  /*3bc0*/  @!P0 BRA `(.L_x_201) ;  /* 0xfffffff8002c8947 */ /* 0x000fea000383ffff */
.L_x_174:
[----:B------:R-:W-:Y:S05]  /*3bd0*/  BSYNC B2 ;  /* 0x0000000000027941 */ /* 0x000fea0003800000 */
.L_x_141:
[----:B------:R-:W-:Y:S05]  /*3be0*/  BSYNC B3 ;  /* 0x0000000000037941 */ /* 0x000fea0003800000 */
.L_x_140:
[----:B------:R-:W5:Y:S02]  /*3bf0*/  LDC R11, c[0x0][0x3b0] ;  /* 0x0000ec00ff0b7b82 */ /* 0x000f640000000800 */
[----:B-----5:R-:W-:-:S13]  /*3c00*/  ISETP.GE.AND P1, PT, R11, 0x1, PT ;  /* 0x000000010b00780c */ /* 0x020fda0003f26270 */
[----:B------:R-:W-:Y:S05]  /*3c10*/  @!P1 BRA `(.L_x_202) ;  /* 0x0000000000b89947 */ /* 0x000fea0003800000 */
[----:B------:R-:W-:Y:S01]  /*3c20*/  ISETP.GE.U32.AND P0, PT, R11, 0x4, PT ;  /* 0x000000040b00780c */ /* 0x000fe20003f06070 */
[----:B------:R-:W-:Y:S01]  /*3c30*/  HFMA2 R3, -RZ, RZ, 0, 0 ;  /* 0x00000000ff037431 */ /* 0x000fe200000001ff */
[----:B--2---:R-:W-:-:S11]  /*3c40*/  LOP3.LUT R13, R5, 0x3, RZ, 0xc0, !PT ;  /* 0x00000003050d7812 */ /* 0x004fd600078ec0ff */
[----:B------:R-:W-:Y:S05]  /*3c50*/  @!P0 BRA `(.L_x_203) ;  /* 0x00000000006c8947 */ /* 0x000fea0003800000 */
[C---:B------:R-:W-:Y:S01]  /*3c60*/  LOP3.LUT R0, R5.reuse, 0xffff, RZ, 0xc0, !PT ;  /* 0x0000ffff05007812 */ /* 0x040fe200078ec0ff */
[----:B------:R-:W-:Y:S01]  /*3c70*/  BSSY B0, `(.L_x_203) ;  /* 0x0000019000007945 */ /* 0x000fe20003800000 */
[----:B------:R-:W-:Y:S01]  /*3c80*/  LOP3.LUT R3, R5, 0xfc, RZ, 0xc0, !PT ;  /* 0x000000fc05037812 */ /* 0x000fe200078ec0ff */
[----:B------:R-:W-:Y:S01]  /*3c90*/  VIADD R12, R1, 0x208 ;  /* 0x00000208010c7836 */ /* 0x000fe20000000000 */
[----:B------:R-:W-:-:S04]  /*3ca0*/  SHF.R.U32.HI R0, RZ, 0x2, R0 ;  /* 0x00000002ff007819 */ /* 0x000fc80000011600 */
[----:B------:R-:W-:-:S04]  /*3cb0*/  SHF.L.U32 R0, R0, 0x2, RZ ;  /* 0x0000000200007819 */ /* 0x000fc800000006ff */
[----:B------:R-:W-:-:S04]  /*3cc0*/  LOP3.LUT R0, R0, 0xfc, RZ, 0xe2, !PT ;  /* 0x000000fc00007812 */ /* 0x000fc800078ee2ff */
[----:B------:R-:W-:-:S07]  /*3cd0*/  IADD3 R4, PT, PT, -R0, RZ, RZ ;  /* 0x000000ff00047210 */ /* 0x000fce0007ffe1ff */
.L_x_205:
[----:B------:R2:W5:Y:S01]  /*3ce0*/  LDL R0, [R12+-0x8] ;  /* 0xfffff8000c007983 */ /* 0x0005620000100800 */
[----:B------:R-:W-:-:S03]  /*3cf0*/  UMOV UR4, 0xffffffff ;  /* 0xffffffff00047882 */ /* 0x000fc60000000000 */
[----:B------:R-:W-:Y:S05]  /*3d00*/  BRA.DIV UR4, `(.L_x_204) ;  /* 0x0000004a04947947 */ /* 0x000fea000b800000 */
[----:B------:R-:W2:Y:S04]  /*3d10*/  LDL R7, [R12+-0x4] ;  /* 0xfffffc000c077983 */ /* 0x000ea80000100800 */
[----:B------:R-:W3:Y:S04]  /*3d20*/  LDL R9, [R12] ;  /* 0x000000000c097983 */ /* 0x000ee80000100800 */
[----:B------:R-:W4:Y:S04]  /*3d30*/  LDL R10, [R12+0x4] ;  /* 0x000004000c0a7983 */ /* 0x000f280000100800 */
[----:B-----5:R-:W0:Y:S04]  /*3d40*/  SHFL.IDX PT, R6, R0, RZ, 0x1f ;  /* 0x00001fff00067589 */ /* 0x020e2800000e0000 */
[----:B0-----:R-:W-:Y:S04]  /*3d50*/  STL [R12+-0x8], R6 ;  /* 0xfffff8060c007387 */ /* 0x001fe80000100800 */
[----:B--2---:R-:W0:Y:S04]  /*3d60*/  SHFL.IDX PT, R7, R7, RZ, 0x1f ;  /* 0x00001fff07077589 */ /* 0x004e2800000e0000 */
[----:B---3--:R-:W2:Y:S04]  /*3d70*/  SHFL.IDX PT, R9, R9, RZ, 0x1f ;  /* 0x00001fff09097589 */ /* 0x008ea800000e0000 */
[----:B----4-:R-:W3:Y:S04]  /*3d80*/  SHFL.IDX PT, R10, R10, RZ, 0x1f ;  /* 0x00001fff0a0a7589 */ /* 0x010ee800000e0000 */
[----:B0-----:R0:W-:Y:S04]  /*3d90*/  STL [R12+-0x4], R7 ;  /* 0xfffffc070c007387 */ /* 0x0011e80000100800 */
[----:B--2---:R0:W-:Y:S02]  /*3da0*/  STL [R12], R9 ;  /* 0x000000090c007387 */ /* 0x0041e40000100800 */
.L_x_383:
[----:B------:R-:W-:Y:S01]  /*3db0*/  IADD3 R4, PT, PT, R4, 0x4, RZ ;  /* 0x0000000404047810 */ /* 0x000fe20007ffe0ff */
[----:B---3--:R0:W-:Y:S03]  /*3dc0*/  STL [R12+0x4], R10 ;  /* 0x0000040a0c007387 */ /* 0x0081e60000100800 */
[----:B------:R-:W-:Y:S02]  /*3dd0*/  ISETP.NE.AND P0, PT, R4, RZ, PT ;  /* 0x000000ff0400720c */ /* 0x000fe40003f05270 */
[----:B0-2---:R-:W-:-:S11]  /*3de0*/  IADD3 R12, PT, PT, R12, 0x10, RZ ;  /* 0x000000100c0c7810 */ /* 0x005fd60007ffe0ff */
[----:B------:R-:W-:Y:S05]  /*3df0*/  @P0 BRA `(.L_x_205) ;  /* 0xfffffffc00b80947 */ /* 0x000fea000383ffff */
[----:B------:R-:W-:Y:S05]  /*3e00*/  BSYNC B0 ;  /* 0x0000000000007941 */ /* 0x000fea0003800000 */
.L_x_203:
[----:B------:R-:W-:Y:S01]  /*3e10*/  ISETP.NE.AND P0, PT, R13, RZ, PT ;  /* 0x000000ff0d00720c */ /* 0x000fe20003f05270 */
[----:B------:R-:W-:-:S12]  /*3e20*/  BSSY B0, `(.L_x_202) ;  /* 0x000000d000007945 */ /* 0x000fd80003800000 */
[----:B------:R-:W-:Y:S05]  /*3e30*/  @!P0 BRA `(.L_x_206) ;  /* 0x00000000002c8947 */ /* 0x000fea0003800000 */
[----:B------:R-:W-:Y:S01]  /*3e40*/  IMAD R7, R3, 0x4, R8 ;  /* 0x0000000403077824 */ /* 0x000fe200078e0208 */
[----:B------:R-:W-:-:S07]  /*3e50*/  IADD3 R3, PT, PT, -R13, RZ, RZ ;  /* 0x000000ff0d037210 */ /* 0x000fce0007ffe1ff */
.L_x_208:
[----:B------:R2:W5:Y:S01]  /*3e60*/  LDL R0, [R7] ;  /* 0x0000000007007983 */ /* 0x0005620000100800 */
[----:B------:R-:W-:-:S03]  /*3e70*/  UMOV UR4, 0xffffffff ;  /* 0xffffffff00047882 */ /* 0x000fc60000000000 */
[----:B------:R-:W-:Y:S05]  /*3e80*/  BRA.DIV UR4, `(.L_x_207) ;  /* 0x0000004a04c07947 */ /* 0x000fea000b800000 */
[----:B-----5:R-:W0:Y:S02]  /*3e90*/  SHFL.IDX PT, R0, R0, RZ, 0x1f ;  /* 0x00001fff00007589 */ /* 0x020e2400000e0000 */
.L_x_386:
[----:B------:R-:W-:Y:S01]  /*3ea0*/  VIADD R3, R3, 0x1 ;  /* 0x0000000103037836 */ /* 0x000fe20000000000 */
[----:B0-----:R2:W-:Y:S04]  /*3eb0*/  STL [R7], R0 ;  /* 0x0000000007007387 */ /* 0x0015e80000100800 */
[----:B------:R-:W-:Y:S02]  /*3ec0*/  ISETP.NE.AND P0, PT, R3, RZ, PT ;  /* 0x000000ff0300720c */ /* 0x000fe40003f05270 */
[----:B--2---:R-:W-:-:S11]  /*3ed0*/  IADD3 R7, PT, PT, R7, 0x4, RZ ;  /* 0x0000000407077810 */ /* 0x004fd60007ffe0ff */
[----:B------:R-:W-:Y:S05]  /*3ee0*/  @P0 BRA `(.L_x_208) ;  /* 0xfffffffc00dc0947 */ /* 0x000fea000383ffff */
.L_x_206:
[----:B------:R-:W-:Y:S05]  /*3ef0*/  BSYNC B0 ;  /* 0x0000000000007941 */ /* 0x000fea0003800000 */
.L_x_202:
[----:B------:R-:W-:-:S03]  /*3f00*/  UMOV UR4, 0xffffffff ;  /* 0xffffffff00047882 */ /* 0x000fc60000000000 */
[----:B------:R-:W-:Y:S05]  /*3f10*/  BRA.DIV UR4, `(.L_x_209) ;  /* 0x0000004a04c87947 */ /* 0x000fea000b800000 */
[----:B------:R0:W0:Y:S02]  /*3f20*/  SHFL.IDX PT, R20, R22, RZ, 0x1f ;  /* 0x00001fff16147589 */ /* 0x00002400000e0000 */
.L_x_389:
[----:B------:R-:W-:Y:S05]  /*3f30*/  @!P1 BRA `(.L_x_210) ;  /* 0x0000000400d09947 */ /* 0x000fea0003800000 */
[C---:B------:R-:W-:Y:S01]  /*3f40*/  ISETP.GE.U32.AND P0, PT, R11.reuse, 0x4, PT ;  /* 0x000000040b00780c */ /* 0x040fe20003f06070 */
[----:B------:R-:W-:Y:S02]  /*3f50*/  IMAD R10, R11, UR8, R2 ;  /* 0x000000080b0a7c24 */ /* 0x000fe4000f8e0202 */
[----:B------:R-:W-:Y:S01]  /*3f60*/  HFMA2 R11, -RZ, RZ, 0, 0 ;  /* 0x00000000ff0b7431 */ /* 0x000fe200000001ff */
[----:B------:R-:W-:-:S09]  /*3f70*/  LOP3.LUT R9, R5, 0x3, RZ, 0xc0, !PT ;  /* 0x0000000305097812 */ /* 0x000fd200078ec0ff */
[----:B------:R-:W-:Y:S05]  /*3f80*/  @!P0 BRA `(.L_x_211) ;  /* 0x0000000400448947 */ /* 0x000fea0003800000 */
[----:B0-----:R-:W0:Y:S01]  /*3f90*/  LDC.64 R22, c[0x0][0x398] ;  /* 0x0000e600ff167b82 */ /* 0x001e220000000a00 */
[C---:B------:R-:W-:Y:S01]  /*3fa0*/  LOP3.LUT R0, R5.reuse, 0xffff, RZ, 0xc0, !PT ;  /* 0x0000ffff05007812 */ /* 0x040fe200078ec0ff */
[----:B------:R-:W-:Y:S01]  /*3fb0*/  BSSY.RECONVERGENT B0, `(.L_x_211) ;  /* 0x000004e000007945 */ /* 0x000fe20003800200 */
[----:B------:R-:W-:Y:S01]  /*3fc0*/  LOP3.LUT R11, R5, 0xfc, RZ, 0xc0, !PT ;  /* 0x000000fc050b7812 */ /* 0x000fe200078ec0ff */
[----:B-1----:R-:W-:Y:S01]  /*3fd0*/  IMAD.MOV.U32 R17, RZ, RZ, R10 ;  /* 0x000000ffff117224 */ /* 0x002fe200078e000a */
[----:B------:R-:W-:Y:S02]  /*3fe0*/  SHF.R.U32.HI R0, RZ, 0x2, R0 ;  /* 0x00000002ff007819 */ /* 0x000fe40000011600 */
[----:B--2---:R-:W-:Y:S02]  /*3ff0*/  MOV R16, R8 ;  /* 0x0000000800107202 */ /* 0x004fe40000000f00 */
[----:B------:R-:W-:-:S04]  /*4000*/  SHF.L.U32 R0, R0, 0x2, RZ ;  /* 0x0000000200007819 */ /* 0x000fc800000006ff */
[----:B------:R-:W-:-:S04]  /*4010*/  LOP3.LUT R18, R0, 0xfc, RZ, 0xe2, !PT ;  /* 0x000000fc00127812 */ /* 0x000fc800078ee2ff */
[----:B------:R-:W-:Y:S02]  /*4020*/  IADD3 R18, PT, PT, -R18, RZ, RZ ;  /* 0x000000ff12127210 */ /* 0x000fe40007ffe1ff */
[----:B0-----:R-:W-:-:S04]  /*4030*/  IADD3 R22, P0, PT, R22, 0x8, RZ ;  /* 0x0000000816167810 */ /* 0x001fc80007f1e0ff */
[----:B------:R-:W-:-:S09]  /*4040*/  IADD3.X R23, PT, PT, RZ, R23, RZ, P0, !PT ;  /* 0x00000017ff177210 */ /* 0x000fd200007fe4ff */
.L_x_220:
[----:B------:R-:W2:Y:S01]  /*4050*/  LDL.128 R4, [R16] ;  /* 0x0000000010047983 */ /* 0x000ea20000100c00 */
[----:B0-----:R-:W0:Y:S01]  /*4060*/  MUFU.RCP R3, R20 ;  /* 0x0000001400037308 */ /* 0x001e220000001000 */
[----:B------:R-:W-:Y:S01]  /*4070*/  IADD3 R18, PT, PT, R18, 0x4, RZ ;  /* 0x0000000412127810 */ /* 0x000fe20007ffe0ff */
[----:B------:R-:W-:Y:S01]  /*4080*/  BSSY.RECONVERGENT B1, `(.L_x_212) ;  /* 0x000000d000017945 */ /* 0x000fe20003800200 */
[----:B---34-:R-:W-:Y:S02]  /*4090*/  IMAD.WIDE R24, R17, 0x4, R22 ;  /* 0x0000000411187825 */ /* 0x018fe400078e0216 */
[----:B------:R-:W-:Y:S02]  /*40a0*/  ISETP.NE.AND P2, PT, R18, RZ, PT ;  /* 0x000000ff1200720c */ /* 0x000fe40003f45270 */
[----:B0-----:R-:W-:-:S04]  /*40b0*/  FFMA R0, -R20, R3, 1 ;  /* 0x3f80000014007423 */ /* 0x001fc80000000103 */
[----:B------:R-:W-:Y:S01]  /*40c0*/  FFMA R3, R3, R0, R3 ;  /* 0x0000000003037223 */ /* 0x000fe20000000003 */
[----:B--2---:R-:W0:Y:S03]  /*40d0*/  FCHK P0, R4, R20 ;  /* 0x0000001404007302 */ /* 0x004e260000000000 */
[----:B------:R-:W-:-:S04]  /*40e0*/  FFMA R0, R4, R3, RZ ;  /* 0x0000000304007223 */ /* 0x000fc800000000ff */
[----:B------:R-:W-:-:S04]  /*40f0*/  FFMA R12, -R20, R0, R4 ;  /* 0x00000000140c7223 */ /* 0x000fc80000000104 */
[----:B------:R-:W-:Y:S01]  /*4100*/  FFMA R0, R3, R12, R0 ;  /* 0x0000000c03007223 */ /* 0x000fe20000000000 */
[----:B0-----:R-:W-:Y:S06]  /*4110*/  @!P0 BRA `(.L_x_213) ;  /* 0x00000000000c8947 */ /* 0x001fec0003800000 */
[----:B------:R-:W-:Y:S02]  /*4120*/  MOV R3, R20 ;  /* 0x0000001400037202 */ /* 0x000fe40000000f00 */
[----:B------:R-:W-:-:S07]  /*4130*/  MOV R14, 0x4150 ;  /* 0x00004150000e7802 */ /* 0x000fce0000000f00 */
[----:B------:R-:W-:Y:S05]  /*4140*/  CALL.REL.NOINC `($__internal_2_$__cuda_sm3x_div_rn_noftz_f32_slowpath) ;  /* 0x0000004800c07944 */ /* 0x000fea0003c00000 */
.L_x_213:
[----:B------:R-:W-:Y:S05]  /*4150*/  BSYNC.RECONVERGENT B1 ;  /* 0x0000000000017941 */ /* 0x000fea0003800200 */
.L_x_212:
[----:B------:R-:W0:Y:S01]  /*4160*/  MUFU.RCP R3, R20 ;  /* 0x0000001400037308 */ /* 0x000e220000001000 */
[----:B------:R1:W-:Y:S01]  /*4170*/  STG.E desc[UR6][R24.64+-0x8], R0 ;  /* 0xfffff80018007986 */ /* 0x0003e2000c101906 */
[----:B------:R-:W-:Y:S06]  /*4180*/  BSSY.RECONVERGENT B1, `(.L_x_214) ;  /* 0x000000d000017945 */ /* 0x000fec0003800200 */
[----:B------:R-:W2:Y:S01]  /*4190*/  FCHK P0, R5, R20 ;  /* 0x0000001405007302 */ /* 0x000ea20000000000 */
[----:B0-----:R-:W-:-:S04]  /*41a0*/  FFMA R4, -R20, R3, 1 ;  /* 0x3f80000014047423 */ /* 0x001fc80000000103 */
[----:B------:R-:W-:-:S04]  /*41b0*/  FFMA R12, R3, R4, R3 ;  /* 0x00000004030c7223 */ /* 0x000fc80000000003 */
[----:B------:R-:W-:-:S04]  /*41c0*/  FFMA R3, R5, R12, RZ ;  /* 0x0000000c05037223 */ /* 0x000fc800000000ff */
[----:B------:R-:W-:-:S04]  /*41d0*/  FFMA R4, -R20, R3, R5 ;  /* 0x0000000314047223 */ /* 0x000fc80000000105 */
[----:B------:R-:W-:Y:S01]  /*41e0*/  FFMA R3, R12, R4, R3 ;  /* 0x000000040c037223 */ /* 0x000fe20000000003 */
[----:B-12---:R-:W-:Y:S06]  /*41f0*/  @!P0 BRA `(.L_x_215) ;  /* 0x0000000000148947 */ /* 0x006fec0003800000 */
[----:B------:R-:W-:Y:S01]  /*4200*/  IMAD.MOV.U32 R4, RZ, RZ, R5 ;  /* 0x000000ffff047224 */ /* 0x000fe200078e0005 */
[----:B------:R-:W-:Y:S02]  /*4210*/  MOV R3, R20 ;  /* 0x0000001400037202 */ /* 0x000fe40000000f00 */
[----:B------:R-:W-:-:S07]  /*4220*/  MOV R14, 0x4240 ;  /* 0x00004240000e7802 */ /* 0x000fce0000000f00 */
[----:B------:R-:W-:Y:S05]  /*4230*/  CALL.REL.NOINC `($__internal_2_$__cuda_sm3x_div_rn_noftz_f32_slowpath) ;  /* 0x0000004800847944 */ /* 0x000fea0003c00000 */
[----:B------:R-:W-:-:S07]  /*4240*/  MOV R3, R0 ;  /* 0x0000000000037202 */ /* 0x000fce0000000f00 */
.L_x_215:
[----:B------:R-:W-:Y:S05]  /*4250*/  BSYNC.RECONVERGENT B1 ;  /* 0x0000000000017941 */ /* 0x000fea0003800200 */
.L_x_214:
        /* <DEDUP_REMOVED lines=10> */
[----:B------:R-:W-:Y:S02]  /*4300*/  MOV R4, R6 ;  /* 0x0000000600047202 */ /* 0x000fe40000000f00 */
[----:B------:R-:W-:Y:S02]  /*4310*/  MOV R3, R20 ;  /* 0x0000001400037202 */ /* 0x000fe40000000f00 */
[----:B------:R-:W-:-:S07]  /*4320*/  MOV R14, 0x4340 ;  /* 0x00004340000e7802 */ /* 0x000fce0000000f00 */
[----:B------:R-:W-:Y:S05]  /*4330*/  CALL.REL.NOINC `($__internal_2_$__cuda_sm3x_div_rn_noftz_f32_slowpath) ;  /* 0x0000004800447944 */ /* 0x000fea0003c00000 */
.L_x_217:
[----:B------:R-:W-:Y:S05]  /*4340*/  BSYNC.RECONVERGENT B1 ;  /* 0x0000000000017941 */ /* 0x000fea0003800200 */
.L_x_216:
        /* <DEDUP_REMOVED lines=15> */
.L_x_219:
[----:B------:R-:W-:Y:S05]  /*4440*/  BSYNC.RECONVERGENT B1 ;  /* 0x0000000000017941 */ /* 0x000fea0003800200 */
.L_x_218:
[----:B------:R0:W-:Y:S01]  /*4450*/  STG.E desc[UR6][R24.64+0x4], R3 ;  /* 0x0000040318007986 */ /* 0x0001e2000c101906 */
[----:B------:R-:W-:Y:S02]  /*4460*/  IADD3 R16, PT, PT, R16, 0x10, RZ ;  /* 0x0000001010107810 */ /* 0x000fe40007ffe0ff */
[----:B------:R-:W-:Y:S01]  /*4470*/  IADD3 R17, PT, PT, R17, 0x4, RZ ;  /* 0x0000000411117810 */ /* 0x000fe20007ffe0ff */
[----:B------:R-:W-:Y:S06]  /*4480*/  @P2 BRA `(.L_x_220) ;  /* 0xfffffff800f02947 */ /* 0x000fec000383ffff */
[----:B------:R-:W-:Y:S05]  /*4490*/  BSYNC.RECONVERGENT B0 ;  /* 0x0000000000007941 */ /* 0x000fea0003800200 */
.L_x_211:
[----:B------:R-:W-:Y:S01]  /*44a0*/  ISETP.NE.AND P0, PT, R9, RZ, PT ;  /* 0x000000ff0900720c */ /* 0x000fe20003f05270 */
[----:B------:R-:W-:-:S12]  /*44b0*/  BSSY.RECONVERGENT B0, `(.L_x_210) ;  /* 0x000001c000007945 */ /* 0x000fd80003800200 */
[----:B------:R-:W-:Y:S05]  /*44c0*/  @!P0 BRA `(.L_x_221) ;  /* 0x0000000000688947 */ /* 0x000fea0003800000 */
[----:B------:R-:W0:Y:S01]  /*44d0*/  LDC.64 R6, c[0x0][0x398] ;  /* 0x0000e600ff067b82 */ /* 0x000e220000000a00 */
[----:B------:R-:W-:Y:S01]  /*44e0*/  IMAD R8, R11, 0x4, R8 ;  /* 0x000000040b087824 */ /* 0x000fe200078e0208 */
[----:B------:R-:W-:Y:S01]  /*44f0*/  IADD3 R9, PT, PT, -R9, RZ, RZ ;  /* 0x000000ff09097210 */ /* 0x000fe20007ffe1ff */
[----:B------:R-:W-:-:S07]  /*4500*/  IMAD.IADD R11, R10, 0x1, R11 ;  /* 0x000000010a0b7824 */ /* 0x000fce00078e020b */
.L_x_224:
[----:B------:R-:W5:Y:S01]  /*4510*/  LDL R5, [R8] ;  /* 0x0000000008057983 */ /* 0x000f620000100800 */
[----:B0-----:R-:W0:Y:S01]  /*4520*/  MUFU.RCP R3, R20 ;  /* 0x0000001400037308 */ /* 0x001e220000001000 */
[----:B------:R-:W-:Y:S01]  /*4530*/  IADD3 R9, PT, PT, R9, 0x1, RZ ;  /* 0x0000000109097810 */ /* 0x000fe20007ffe0ff */
[----:B------:R-:W-:Y:S01]  /*4540*/  BSSY.RECONVERGENT B1, `(.L_x_222) ;  /* 0x000000e000017945 */ /* 0x000fe20003800200 */
[----:B-12---:R-:W-:Y:S02]  /*4550*/  IMAD.WIDE R16, R11, 0x4, R6 ;  /* 0x000000040b107825 */ /* 0x006fe400078e0206 */
[----:B------:R-:W-:Y:S02]  /*4560*/  ISETP.NE.AND P2, PT, R9, RZ, PT ;  /* 0x000000ff0900720c */ /* 0x000fe40003f45270 */
[----:B0-----:R-:W-:-:S04]  /*4570*/  FFMA R0, -R20, R3, 1 ;  /* 0x3f80000014007423 */ /* 0x001fc80000000103 */
[----:B------:R-:W-:Y:S01]  /*4580*/  FFMA R0, R3, R0, R3 ;  /* 0x0000000003007223 */ /* 0x000fe20000000003 */
[----:B-----5:R-:W0:Y:S03]  /*4590*/  FCHK P0, R5, R20 ;  /* 0x0000001405007302 */ /* 0x020e260000000000 */
[----:B------:R-:W-:-:S04]  /*45a0*/  FFMA R3, R0, R5, RZ ;  /* 0x0000000500037223 */ /* 0x000fc800000000ff */
[----:B------:R-:W-:-:S04]  /*45b0*/  FFMA R4, -R20, R3, R5 ;  /* 0x0000000314047223 */ /* 0x000fc80000000105 */
[----:B------:R-:W-:Y:S01]  /*45c0*/  FFMA R0, R0, R4, R3 ;  /* 0x0000000400007223 */ /* 0x000fe20000000003 */
[----:B0-----:R-:W-:Y:S06]  /*45d0*/  @!P0 BRA `(.L_x_223) ;  /* 0x0000000000108947 */ /* 0x001fec0003800000 */
[----:B------:R-:W-:Y:S02]  /*45e0*/  MOV R4, R5 ;  /* 0x0000000500047202 */ /* 0x000fe40000000f00 */
[----:B------:R-:W-:Y:S02]  /*45f0*/  MOV R3, R20 ;  /* 0x0000001400037202 */ /* 0x000fe40000000f00 */
[----:B---34-:R-:W-:-:S07]  /*4600*/  MOV R14, 0x4620 ;  /* 0x00004620000e7802 */ /* 0x018fce0000000f00 */
[----:B------:R-:W-:Y:S05]  /*4610*/  CALL.REL.NOINC `($__internal_2_$__cuda_sm3x_div_rn_noftz_f32_slowpath) ;  /* 0x00000044008c7944 */ /* 0x000fea0003c00000 */
.L_x_223:
[----:B------:R-:W-:Y:S05]  /*4620*/  BSYNC.RECONVERGENT B1 ;  /* 0x0000000000017941 */ /* 0x000fea0003800200 */
.L_x_222:
[----:B------:R0:W-:Y:S01]  /*4630*/  STG.E desc[UR6][R16.64], R0 ;  /* 0x0000000010007986 */ /* 0x0001e2000c101906 */
[----:B------:R-:W-:Y:S01]  /*4640*/  VIADD R8, R8, 0x4 ;  /* 0x0000000408087836 */ /* 0x000fe20000000000 */
[----:B------:R-:W-:Y:S01]  /*4650*/  IADD3 R11, PT, PT, R11, 0x1, RZ ;  /* 0x000000010b0b7810 */ /* 0x000fe20007ffe0ff */
[----:B------:R-:W-:Y:S06]  /*4660*/  @P2 BRA `(.L_x_224) ;  /* 0xfffffffc00a82947 */ /* 0x000fec000383ffff */
.L_x_221:
[----:B------:R-:W-:Y:S05]  /*4670*/  BSYNC.RECONVERGENT B0 ;  /* 0x0000000000007941 */ /* 0x000fea0003800200 */
.L_x_210:
[----:B0-----:R-:W0:Y:S02]  /*4680*/  LDC R3, c[0x0][0x3b0] ;  /* 0x0000ec00ff037b82 */ /* 0x001e240000000800 */
[----:B0-----:R-:W-:-:S13]  /*4690*/  ISETP.GE.AND P0, PT, R3, 0x81, PT ;  /* 0x000000810300780c */ /* 0x001fda0003f06270 */
[----:B------:R-:W-:Y:S05]  /*46a0*/  @!P0 EXIT ;  /* 0x000000000000894d */ /* 0x000fea0003800000 */
[C---:B------:R-:W-:Y:S01]  /*46b0*/  IADD3 R0, PT, PT, R3.reuse, -0x81, RZ ;  /* 0xffffff7f03007810 */ /* 0x040fe20007ffe0ff */
[----:B------:R-:W-:Y:S02]  /*46c0*/  HFMA2 R6, -RZ, RZ, 0, 7.62939453125e-06 ;  /* 0x00000080ff067431 */ /* 0x000fe400000001ff */
[C---:B------:R-:W-:Y:S01]  /*46d0*/  IMAD R5, R3.reuse, UR8, R2 ;  /* 0x0000000803057c24 */ /* 0x040fe2000f8e0202 */
[----:B------:R-:W-:Y:S02]  /*46e0*/  LOP3.LUT R2, R3, 0x7, RZ, 0xc0, !PT ;  /* 0x0000000703027812 */ /* 0x000fe400078ec0ff */
[----:B------:R-:W-:-:S13]  /*46f0*/  ISETP.GE.U32.AND P0, PT, R0, 0x7, PT ;  /* 0x000000070000780c */ /* 0x000fda0003f06070 */
[----:B------:R-:W-:Y:S05]  /*4700*/  @!P0 BRA `(.L_x_225) ;  /* 0x0000000800948947 */ /* 0x000fea0003800000 */
[----:B------:R-:W0:Y:S01]  /*4710*/  S2UR UR5, SR_CgaCtaId ;  /* 0x00000000000579c3 */ /* 0x000e220000008800 */
[----:B------:R-:W-:Y:S01]  /*4720*/  UMOV UR4, 0x400 ;  /* 0x0000040000047882 */ /* 0x000fe20000000000 */
[----:B------:R-:W-:Y:S01]  /*4730*/  LOP3.LUT R22, R3, 0x7ffffff8, RZ, 0xc0, !PT ;  /* 0x7ffffff803167812 */ /* 0x000fe200078ec0ff */
[----:B------:R-:W-:Y:S01]  /*4740*/  BSSY.RECONVERGENT B0, `(.L_x_226) ;  /* 0x00000a0000007945 */ /* 0x000fe20003800200 */
[----:B------:R-:W-:Y:S01]  /*4750*/  MOV R21, 0x84 ;  /* 0x0000008400157802 */ /* 0x000fe20000000f00 */
[----:B------:R-:W-:Y:S01]  /*4760*/  IMAD.MOV.U32 R6, RZ, RZ, R5 ;  /* 0x000000ffff067224 */ /* 0x000fe200078e0005 */
[----:B------:R-:W-:Y:S02]  /*4770*/  IADD3 R22, PT, PT, -R22, RZ, RZ ;  /* 0x000000ff16167210 */ /* 0x000fe40007ffe1ff */
[----:B------:R-:W1:Y:S01]  /*4780*/  LDC.64 R30, c[0x0][0x398] ;  /* 0x0000e600ff1e7b82 */ /* 0x000e620000000a00 */
[----:B0-----:R-:W-:-:S04]  /*4790*/  ULEA UR4, UR5, UR4, 0x18 ;  /* 0x0000000405047291 */ /* 0x001fc8000f8ec0ff */
[----:B------:R-:W-:-:S06]  /*47a0*/  UIADD3 UR4, UPT, UPT, UR4, 0x10, URZ ;  /* 0x0000001004047890 */ /* 0x000fcc000fffe0ff */
[----:B------:R-:W-:-:S07]  /*47b0*/  MOV R23, UR4 ;  /* 0x0000000400177c02 */ /* 0x000fce0008000f00 */
.L_x_243:
[----:B------:R-:W-:-:S04]  /*47c0*/  SHF.L.U32 R8, R21, 0x2, RZ ;  /* 0x0000000215087819 */ /* 0x000fc800000006ff */
[----:B------:R-:W-:-:S04]  /*47d0*/  IADD3 R0, PT, PT, R8, -0x10, RZ ;  /* 0xfffffff008007810 */ /* 0x000fc80007ffe0ff */
[----:B------:R-:W-:-:S05]  /*47e0*/  LOP3.LUT R0, R0, 0x1e0, RZ, 0xc0, !PT ;  /* 0x000001e000007812 */ /* 0x000fca00078ec0ff */
[----:B------:R-:W-:-:S06]  /*47f0*/  IMAD.IADD R4, R1, 0x1, R0 ;  /* 0x0000000101047824 */ /* 0x000fcc00078e0200 */
[----:B------:R-:W5:Y:S01]  /*4800*/  LDL R4, [R4+0x200] ;  /* 0x0002000004047983 */ /* 0x000f620000100800 */
[----:B------:R-:W1:Y:S01]  /*4810*/  MUFU.RCP R3, R20 ;  /* 0x0000001400037308 */ /* 0x000e620000001000 */
[----:B------:R-:W-:Y:S01]  /*4820*/  BSSY.RECONVERGENT B1, `(.L_x_227) ;  /* 0x000000d000017945 */ /* 0x000fe20003800200 */
[----:B------:R-:W-:Y:S01]  /*4830*/  IADD3 R33, PT, PT, R6, 0x80, RZ ;  /* 0x0000008006217810 */ /* 0x000fe20007ffe0ff */
[----:B-12---:R-:W-:-:S04]  /*4840*/  FFMA R16, -R20, R3, 1 ;  /* 0x3f80000014107423 */ /* 0x006fc80000000103 */
[----:B------:R-:W-:Y:S01]  /*4850*/  FFMA R16, R3, R16, R3 ;  /* 0x0000001003107223 */ /* 0x000fe20000000003 */
[----:B-----5:R-:W0:Y:S03]  /*4860*/  FCHK P0, R4, R20 ;  /* 0x0000001404007302 */ /* 0x020e260000000000 */
[----:B------:R-:W-:-:S04]  /*4870*/  FFMA R3, R16, R4, RZ ;  /* 0x0000000410037223 */ /* 0x000fc800000000ff */
[----:B------:R-:W-:-:S04]  /*4880*/  FFMA R0, -R20, R3, R4 ;  /* 0x0000000314007223 */ /* 0x000fc80000000104 */
[----:B------:R-:W-:Y:S01]  /*4890*/  FFMA R16, R16, R0, R3 ;  /* 0x0000000010107223 */ /* 0x000fe20000000003 */
[----:B0-----:R-:W-:Y:S06]  /*48a0*/  @!P0 BRA `(.L_x_228) ;  /* 0x0000000000108947 */ /* 0x001fec0003800000 */
[----:B------:R-:W-:Y:S02]  /*48b0*/  MOV R3, R20 ;  /* 0x0000001400037202 */ /* 0x000fe40000000f00 */
[----:B---34-:R-:W-:-:S07]  /*48c0*/  MOV R14, 0x48e0 ;  /* 0x000048e0000e7802 */ /* 0x018fce0000000f00 */
[----:B------:R-:W-:Y:S05]  /*48d0*/  CALL.REL.NOINC `($__internal_2_$__cuda_sm3x_div_rn_noftz_f32_slowpath) ;  /* 0x0000004000dc7944 */ /* 0x000fea0003c00000 */
[----:B------:R-:W-:-:S07]  /*48e0*/  MOV R16, R0 ;  /* 0x0000000000107202 */ /* 0x000fce0000000f00 */
.L_x_228:
[----:B------:R-:W-:Y:S05]  /*48f0*/  BSYNC.RECONVERGENT B1 ;  /* 0x0000000000017941 */ /* 0x000fea0003800200 */
.L_x_227:
[----:B------:R-:W-:-:S04]  /*4900*/  IADD3 R0, PT, PT, R8, -0xc, RZ ;  /* 0xfffffff408007810 */ /* 0x000fc80007ffe0ff */
[----:B------:R-:W-:-:S05]  /*4910*/  LOP3.LUT R0, R0, 0x1e4, RZ, 0xc0, !PT ;  /* 0x000001e400007812 */ /* 0x000fca00078ec0ff */
[----:B------:R-:W-:-:S05]  /*4920*/  IMAD.IADD R9, R1, 0x1, R0 ;  /* 0x0000000101097824 */ /* 0x000fca00078e0200 */
[----:B------:R-:W2:Y:S01]  /*4930*/  LDL R4, [R9+0x200] ;  /* 0x0002000009047983 */ /* 0x000ea20000100800 */
[----:B------:R-:W0:Y:S01]  /*4940*/  MUFU.RCP R17, R20 ;  /* 0x0000001400117308 */ /* 0x000e220000001000 */
[----:B------:R-:W-:Y:S01]  /*4950*/  IMAD.WIDE R32, R33, 0x4, R30 ;  /* 0x0000000421207825 */ /* 0x000fe200078e021e */
[----:B------:R-:W-:Y:S04]  /*4960*/  BSSY.RECONVERGENT B1, `(.L_x_229) ;  /* 0x000000d000017945 */ /* 0x000fe80003800200 */
[----:B------:R1:W-:Y:S01]  /*4970*/  STG.E desc[UR6][R32.64], R16 ;  /* 0x0000001020007986 */ /* 0x0003e2000c101906 */
[----:B0-----:R-:W-:-:S04]  /*4980*/  FFMA R0, -R20, R17, 1 ;  /* 0x3f80000014007423 */ /* 0x001fc80000000111 */
[----:B------:R-:W-:Y:S01]  /*4990*/  FFMA R17, R17, R0, R17 ;  /* 0x0000000011117223 */ /* 0x000fe20000000011 */
[----:B--2---:R-:W0:Y:S03]  /*49a0*/  FCHK P0, R4, R20 ;  /* 0x0000001404007302 */ /* 0x004e260000000000 */
[----:B------:R-:W-:-:S04]  /*49b0*/  FFMA R0, R17, R4, RZ ;  /* 0x0000000411007223 */ /* 0x000fc800000000ff */
[----:B------:R-:W-:-:S04]  /*49c0*/  FFMA R3, -R20, R0, R4 ;  /* 0x0000000014037223 */ /* 0x000fc80000000104 */
[----:B------:R-:W-:Y:S01]  /*49d0*/  FFMA R17, R17, R3, R0 ;  /* 0x0000000311117223 */ /* 0x000fe20000000000 */
[----:B01----:R-:W-:Y:S06]  /*49e0*/  @!P0 BRA `(.L_x_230) ;  /* 0x0000000000108947 */ /* 0x003fec0003800000 */
[----:B------:R-:W-:Y:S02]  /*49f0*/  MOV R3, R20 ;  /* 0x0000001400037202 */ /* 0x000fe40000000f00 */
[----:B---34-:R-:W-:-:S07]  /*4a00*/  MOV R14, 0x4a20 ;  /* 0x00004a20000e7802 */ /* 0x018fce0000000f00 */
[----:B------:R-:W-:Y:S05]  /*4a10*/  CALL.REL.NOINC `($__internal_2_$__cuda_sm3x_div_rn_noftz_f32_slowpath) ;  /* 0x00000040008c7944 */ /* 0x000fea0003c00000 */
[----:B------:R-:W-:-:S07]  /*4a20*/  MOV R17, R0 ;  /* 0x0000000000117202 */ /* 0x000fce0000000f00 */
.L_x_230:
[----:B------:R-:W-:Y:S05]  /*4a30*/  BSYNC.RECONVERGENT B1 ;  /* 0x0000000000017941 */ /* 0x000fea0003800200 */
.L_x_229:
[----:B------:R-:W-:-:S04]  /*4a40*/  IADD3 R24, PT, PT, R8, -0x8, RZ ;  /* 0xfffffff808187810 */ /* 0x000fc80007ffe0ff */
[----:B------:R-:W-:-:S04]  /*4a50*/  LOP3.LUT R24, R24, 0x1e8, RZ, 0xc0, !PT ;  /* 0x000001e818187812 */ /* 0x000fc800078ec0ff */
[----:B------:R-:W-:-:S05]  /*4a60*/  IADD3 R24, PT, PT, R1, R24, RZ ;  /* 0x0000001801187210 */ /* 0x000fca0007ffe0ff */
[----:B------:R-:W2:Y:S01]  /*4a70*/  LDL R4, [R24+0x200] ;  /* 0x0002000018047983 */ /* 0x000ea20000100800 */
[----:B------:R-:W0:Y:S01]  /*4a80*/  MUFU.RCP R3, R20 ;  /* 0x0000001400037308 */ /* 0x000e220000001000 */
[----:B------:R-:W-:Y:S02]  /*4a90*/  BSSY.RECONVERGENT B1, `(.L_x_231) ;  /* 0x000000d000017945 */ /* 0x000fe40003800200 */
        /* <DEDUP_REMOVED lines=8> */
[----:B------:R-:W-:Y:S01]  /*4b20*/  IMAD.MOV.U32 R3, RZ, RZ, R20 ;  /* 0x000000ffff037224 */ /* 0x000fe200078e0014 */
[----:B---34-:R-:W-:-:S07]  /*4b30*/  MOV R14, 0x4b50 ;  /* 0x00004b50000e7802 */ /* 0x018fce0000000f00 */
[----:B------:R-:W-:Y:S05]  /*4b40*/  CALL.REL.NOINC `($__internal_2_$__cuda_sm3x_div_rn_noftz_f32_slowpath) ;  /* 0x0000004000407944 */ /* 0x000fea0003c00000 */
[----:B------:R-:W-:-:S07]  /*4b50*/  MOV R18, R0 ;  /* 0x0000000000127202 */ /* 0x000fce0000000f00 */
.L_x_232:
[----:B------:R-:W-:Y:S05]  /*4b60*/  BSYNC.RECONVERGENT B1 ;  /* 0x0000000000017941 */ /* 0x000fea0003800200 */
.L_x_231:
[----:B------:R-:W2:Y:S04]  /*4b70*/  LDL R4, [R9+0x208] ;  /* 0x0002080009047983 */ /* 0x000ea80000100800 */
[----:B------:R0:W5:Y:S04]  /*4b80*/  LDL R11, [R9+0x210] ;  /* 0x00021000090b7983 */ /* 0x0001680000100800 */
[----:B------:R0:W5:Y:S01]  /*4b90*/  LDL R7, [R9+0x218] ;  /* 0x0002180009077983 */ /* 0x0001620000100800 */
[----:B------:R-:W1:Y:S01]  /*4ba0*/  MUFU.RCP R19, R20 ;  /* 0x0000001400137308 */ /* 0x000e620000001000 */
[----:B------:R-:W-:Y:S02]  /*4bb0*/  BSSY.RECONVERGENT B1, `(.L_x_233) ;  /* 0x000000d000017945 */ /* 0x000fe40003800200 */
[----:B------:R0:W-:Y:S01]  /*4bc0*/  STG.E desc[UR6][R32.64+0x8], R18 ;  /* 0x0000081220007986 */ /* 0x0001e2000c101906 */
[----:B-1----:R-:W-:-:S04]  /*4bd0*/  FFMA R0, -R20, R19, 1 ;  /* 0x3f80000014007423 */ /* 0x002fc80000000113 */
[----:B------:R-:W-:Y:S01]  /*4be0*/  FFMA R19, R19, R0, R19 ;  /* 0x0000000013137223 */ /* 0x000fe20000000013 */
[----:B--2---:R-:W1:Y:S03]  /*4bf0*/  FCHK P0, R4, R20 ;  /* 0x0000001404007302 */ /* 0x004e660000000000 */
[----:B------:R-:W-:-:S04]  /*4c00*/  FFMA R0, R19, R4, RZ ;  /* 0x0000000413007223 */ /* 0x000fc800000000ff */
[----:B------:R-:W-:-:S04]  /*4c10*/  FFMA R3, -R20, R0, R4 ;  /* 0x0000000014037223 */ /* 0x000fc80000000104 */
[----:B------:R-:W-:Y:S01]  /*4c20*/  FFMA R19, R19, R3, R0 ;  /* 0x0000000313137223 */ /* 0x000fe20000000000 */
[----:B01----:R-:W-:Y:S06]  /*4c30*/  @!P0 BRA `(.L_x_234) ;  /* 0x0000000000108947 */ /* 0x003fec0003800000 */
[----:B------:R-:W-:Y:S02]  /*4c40*/  MOV R3, R20 ;  /* 0x0000001400037202 */ /* 0x000fe40000000f00 */
[----:B---34-:R-:W-:-:S07]  /*4c50*/  MOV R14, 0x4c70 ;  /* 0x00004c70000e7802 */ /* 0x018fce0000000f00 */
[----:B-----5:R-:W-:Y:S05]  /*4c60*/  CALL.REL.NOINC `($__internal_2_$__cuda_sm3x_div_rn_noftz_f32_slowpath) ;  /* 0x0000003c00f87944 */ /* 0x020fea0003c00000 */
[----:B------:R-:W-:-:S07]  /*4c70*/  MOV R19, R0 ;  /* 0x0000000000137202 */ /* 0x000fce0000000f00 */
.L_x_234:
[----:B------:R-:W-:Y:S05]  /*4c80*/  BSYNC.RECONVERGENT B1 ;  /* 0x0000000000017941 */ /* 0x000fea0003800200 */
.L_x_233:
[----:B------:R-:W-:-:S04]  /*4c90*/  LOP3.LUT R8, R8, 0x1f0, RZ, 0xc0, !PT ;  /* 0x000001f008087812 */ /* 0x000fc800078ec0ff */
[----:B------:R-:W-:-:S06]  /*4ca0*/  IADD3 R4, PT, PT, R1, R8, RZ ;  /* 0x0000000801047210 */ /* 0x000fcc0007ffe0ff */
[----:B------:R-:W2:Y:S01]  /*4cb0*/  LDL R4, [R4+0x200] ;  /* 0x0002000004047983 */ /* 0x000ea20000100800 */
[----:B------:R-:W0:Y:S01]  /*4cc0*/  MUFU.RCP R3, R20 ;  /* 0x0000001400037308 */ /* 0x000e220000001000 */
[----:B------:R-:W-:Y:S02]  /*4cd0*/  BSSY.RECONVERGENT B1, `(.L_x_235) ;  /* 0x000000e000017945 */ /* 0x000fe40003800200 */
[----:B------:R1:W-:Y:S04]  /*4ce0*/  STS.128 [R23+-0x10], R16 ;  /* 0xfffff01017007388 */ /* 0x0003e80000000c00 */
        /* <DEDUP_REMOVED lines=10> */
[----:B-----5:R-:W-:Y:S05]  /*4d90*/  CALL.REL.NOINC `($__internal_2_$__cuda_sm3x_div_rn_noftz_f32_slowpath) ;  /* 0x0000003c00ac7944 */ /* 0x020fea0003c00000 */
[----:B------:R-:W-:-:S07]  /*4da0*/  MOV R8, R0 ;  /* 0x0000000000087202 */ /* 0x000fce0000000f00 */
.L_x_236:
[----:B------:R-:W-:Y:S05]  /*4db0*/  BSYNC.RECONVERGENT B1 ;  /* 0x0000000000017941 */ /* 0x000fea0003800200 */
.L_x_235:
[----:B------:R-:W0:Y:S01]  /*4dc0*/  MUFU.RCP R3, R20 ;  /* 0x0000001400037308 */ /* 0x000e220000001000 */
[----:B------:R1:W-:Y:S01]  /*4dd0*/  STG.E desc[UR6][R32.64+0x10], R8 ;  /* 0x0000100820007986 */ /* 0x0003e2000c101906 */
[----:B------:R-:W-:Y:S06]  /*4de0*/  BSSY.RECONVERGENT B1, `(.L_x_237) ;  /* 0x000000d000017945 */ /* 0x000fec0003800200 */
[----:B-----5:R-:W2:Y:S01]  /*4df0*/  FCHK P0, R11, R20 ;  /* 0x000000140b007302 */ /* 0x020ea20000000000 */
        /* <DEDUP_REMOVED lines=8> */
[----:B---34-:R-:W-:-:S07]  /*4e80*/  MOV R14, 0x4ea0 ;  /* 0x00004ea0000e7802 */ /* 0x018fce0000000f00 */
[----:B------:R-:W-:Y:S05]  /*4e90*/  CALL.REL.NOINC `($__internal_2_$__cuda_sm3x_div_rn_noftz_f32_slowpath) ;  /* 0x0000003c006c7944 */ /* 0x000fea0003c00000 */
[----:B------:R-:W-:-:S07]  /*4ea0*/  MOV R9, R0 ;  /* 0x0000000000097202 */ /* 0x000fce0000000f00 */
.L_x_238:
[----:B------:R-:W-:Y:S05]  /*4eb0*/  BSYNC.RECONVERGENT B1 ;  /* 0x0000000000017941 */ /* 0x000fea0003800200 */
.L_x_237:
        /* <DEDUP_REMOVED lines=15> */
.L_x_240:
[----:B------:R-:W-:Y:S05]  /*4fb0*/  BSYNC.RECONVERGENT B1 ;  /* 0x0000000000017941 */ /* 0x000fea0003800200 */
.L_x_239:
        /* <DEDUP_REMOVED lines=15> */
.L_x_242:
[----:B------:R-:W-:Y:S05]  /*50b0*/  BSYNC.RECONVERGENT B1 ;  /* 0x0000000000017941 */ /* 0x000fea0003800200 */
.L_x_241:
[----:B------:R-:W-:Y:S01]  /*50c0*/  STG.E desc[UR6][R32.64+0x1c], R11 ;  /* 0x00001c0b20007986 */ /* 0x000fe2000c101906 */
[----:B------:R-:W-:Y:S01]  /*50d0*/  VIADD R22, R22, 0x8 ;  /* 0x0000000816167836 */ /* 0x000fe20000000000 */
[----:B------:R-:W-:Y:S02]  /*50e0*/  IADD3 R21, PT, PT, R21, 0x8, RZ ;  /* 0x0000000815157810 */ /* 0x000fe40007ffe0ff */
[----:B------:R0:W-:Y:S01]  /*50f0*/  STS.128 [R23], R8 ;  /* 0x0000000817007388 */ /* 0x0001e20000000c00 */
[----:B------:R-:W-:Y:S02]  /*5100*/  IADD3 R6, PT, PT, R6, 0x8, RZ ;  /* 0x0000000806067810 */ /* 0x000fe40007ffe0ff */
[----:B------:R-:W-:Y:S02]  /*5110*/  ISETP.NE.AND P0, PT, R22, -0x80, PT ;  /* 0xffffff801600780c */ /* 0x000fe40003f05270 */
[----:B0-----:R-:W-:-:S11]  /*5120*/  IADD3 R23, PT, PT, R23, 0x20, RZ ;  /* 0x0000002017177810 */ /* 0x001fd60007ffe0ff */
[----:B------:R-:W-:Y:S05]  /*5130*/  @P0 BRA `(.L_x_243) ;  /* 0xfffffff400a00947 */ /* 0x000fea000383ffff */
[----:B------:R-:W-:Y:S05]  /*5140*/  BSYNC.RECONVERGENT B0 ;  /* 0x0000000000007941 */ /* 0x000fea0003800200 */
.L_x_226:
[----:B------:R-:W-:-:S07]  /*5150*/  IADD3 R6, PT, PT, R21, -0x4, RZ ;  /* 0xfffffffc15067810 */ /* 0x000fce0007ffe0ff */
.L_x_225:
[----:B------:R-:W-:-:S13]  /*5160*/  ISETP.NE.AND P0, PT, R2, RZ, PT ;  /* 0x000000ff0200720c */ /* 0x000fda0003f05270 */
[----:B------:R-:W-:Y:S05]  /*5170*/  @!P0 EXIT ;  /* 0x000000000000894d */ /* 0x000fea0003800000 */
[----:B------:R-:W0:Y:S01]  /*5180*/  LDC R0, c[0x0][0x3b0] ;  /* 0x0000ec00ff007b82 */ /* 0x000e220000000800 */
[----:B------:R-:W-:Y:S02]  /*5190*/  ISETP.GE.U32.AND P0, PT, R2, 0x4, PT ;  /* 0x000000040200780c */ /* 0x000fe40003f06070 */
[----:B0-----:R-:W-:-:S11]  /*51a0*/  LOP3.LUT R2, R0, 0x3, RZ, 0xc0, !PT ;  /* 0x0000000300027812 */ /* 0x001fd600078ec0ff */
[----:B------:R-:W-:Y:S05]  /*51b0*/  @!P0 BRA `(.L_x_244) ;  /* 0x00000004006c8947 */ /* 0x000fea0003800000 */
[----:B------:R-:W-:-:S05]  /*51c0*/  IMAD.SHL.U32 R8, R6, 0x4, RZ ;  /* 0x0000000406087824 */ /* 0x000fca00078e00ff */
[----:B------:R-:W-:-:S04]  /*51d0*/  LOP3.LUT R0, R8, 0x1fc, RZ, 0xc0, !PT ;  /* 0x000001fc08007812 */ /* 0x000fc800078ec0ff */
[----:B------:R-:W-:-:S06]  /*51e0*/  IADD3 R7, PT, PT, R1, R0, RZ ;  /* 0x0000000001077210 */ /* 0x000fcc0007ffe0ff */
[----:B------:R-:W5:Y:S01]  /*51f0*/  LDL R7, [R7+0x200] ;  /* 0x0002000007077983 */ /* 0x000f620000100800 */
[----:B------:R-:W0:Y:S01]  /*5200*/  MUFU.RCP R3, R20 ;  /* 0x0000001400037308 */ /* 0x000e220000001000 */
[----:B------:R-:W-:Y:S01]  /*5210*/  BSSY.RECONVERGENT B0, `(.L_x_245) ;  /* 0x000000e000007945 */ /* 0x000fe20003800200 */
[----:B------:R-:W-:Y:S01]  /*5220*/  IADD3 R9, PT, PT, R5, R6, RZ ;  /* 0x0000000605097210 */ /* 0x000fe20007ffe0ff */
        /* <DEDUP_REMOVED lines=9> */
[----:B--234-:R-:W-:-:S07]  /*52c0*/  MOV R14, 0x52e0 ;  /* 0x000052e0000e7802 */ /* 0x01cfce0000000f00 */
[----:B-1----:R-:W-:Y:S05]  /*52d0*/  CALL.REL.NOINC `($__internal_2_$__cuda_sm3x_div_rn_noftz_f32_slowpath) ;  /* 0x00000038005c7944 */ /* 0x002fea0003c00000 */
[----:B------:R-:W-:-:S07]  /*52e0*/  IMAD.MOV.U32 R3, RZ, RZ, R0 ;  /* 0x000000ffff037224 */ /* 0x000fce00078e0000 */
.L_x_246:
[----:B------:R-:W-:Y:S05]  /*52f0*/  BSYNC.RECONVERGENT B0 ;  /* 0x0000000000007941 */ /* 0x000fea0003800200 */
.L_x_245:
[----:B------:R-:W-:Y:S01]  /*5300*/  IADD3 R0, PT, PT, R8, 0x4, RZ ;  /* 0x0000000408007810 */ /* 0x000fe20007ffe0ff */
[----:B------:R-:W0:Y:S01]  /*5310*/  S2R R7, SR_CgaCtaId ;  /* 0x0000000000077919 */ /* 0x000e220000008800 */
[----:B------:R-:W5:Y:S02]  /*5320*/  LDC.64 R10, c[0x0][0x398] ;  /* 0x0000e600ff0a7b82 */ /* 0x000f640000000a00 */
[----:B------:R-:W-:-:S04]  /*5330*/  LOP3.LUT R0, R0, 0x1fc, RZ, 0xc0, !PT ;  /* 0x000001fc00007812 */ /* 0x000fc800078ec0ff */
[----:B------:R-:W-:-:S05]  /*5340*/  IADD3 R0, PT, PT, R1, R0, RZ ;  /* 0x0000000001007210 */ /* 0x000fca0007ffe0ff */
[----:B--2---:R2:W3:Y:S01]  /*5350*/  LDL R13, [R0+0x200] ;  /* 0x00020000000d7983 */ /* 0x0044e20000100800 */
[----:B------:R-:W1:Y:S01]  /*5360*/  MUFU.RCP R15, R20 ;  /* 0x00000014000f7308 */ /* 0x000e620000001000 */
[----:B------:R-:W-:Y:S01]  /*5370*/  MOV R4, 0x400 ;  /* 0x0000040000047802 */ /* 0x000fe20000000f00 */
[----:B------:R-:W-:Y:S01]  /*5380*/  BSSY.RECONVERGENT B0, `(.L_x_247) ;  /* 0x0000012000007945 */ /* 0x000fe20003800200 */
[----:B-----5:R-:W-:-:S05]  /*5390*/  IMAD.WIDE R10, R9, 0x4, R10 ;  /* 0x00000004090a7825 */ /* 0x020fca00078e020a */
[----:B------:R3:W-:Y:S01]  /*53a0*/  STG.E desc[UR6][R10.64], R3 ;  /* 0x000000030a007986 */ /* 0x0007e2000c101906 */
[----:B0-----:R-:W-:Y:S01]  /*53b0*/  LEA R7, R7, R4, 0x18 ;  /* 0x0000000407077211 */ /* 0x001fe200078ec0ff */
[----:B-1----:R-:W-:-:S03]  /*53c0*/  FFMA R4, -R20, R15, 1 ;  /* 0x3f80000014047423 */ /* 0x002fc6000000010f */
[----:B------:R-:W-:Y:S01]  /*53d0*/  IADD3 R7, PT, PT, R7, R8, RZ ;  /* 0x0000000807077210 */ /* 0x000fe20007ffe0ff */
[----:B--2---:R-:W-:-:S04]  /*53e0*/  FFMA R0, R15, R4, R15 ;  /* 0x000000040f007223 */ /* 0x004fc8000000000f */
[----:B------:R0:W-:Y:S01]  /*53f0*/  STS [R7+-0x200], R3 ;  /* 0xfffe000307007388 */ /* 0x0001e20000000800 */
[----:B---3--:R-:W1:Y:S01]  /*5400*/  FCHK P0, R13, R20 ;  /* 0x000000140d007302 */ /* 0x008e620000000000 */
[----:B------:R-:W-:-:S04]  /*5410*/  FFMA R9, R0, R13, RZ ;  /* 0x0000000d00097223 */ /* 0x000fc800000000ff */
[----:B------:R-:W-:-:S04]  /*5420*/  FFMA R4, -R20, R9, R13 ;  /* 0x0000000914047223 */ /* 0x000fc8000000010d */
[----:B------:R-:W-:Y:S01]  /*5430*/  FFMA R4, R0, R4, R9 ;  /* 0x0000000400047223 */ /* 0x000fe20000000009 */
[----:B01----:R-:W-:Y:S06]  /*5440*/  @!P0 BRA `(.L_x_248) ;  /* 0x0000000000148947 */ /* 0x003fec0003800000 */
[----:B------:R-:W-:Y:S01]  /*5450*/  MOV R4, R13 ;  /* 0x0000000d00047202 */ /* 0x000fe20000000f00 */
[----:B------:R-:W-:Y:S01]  /*5460*/  IMAD.MOV.U32 R3, RZ, RZ, R20 ;  /* 0x000000ffff037224 */ /* 0x000fe200078e0014 */
[----:B----4-:R-:W-:-:S07]  /*5470*/  MOV R14, 0x5490 ;  /* 0x00005490000e7802 */ /* 0x010fce0000000f00 */
[----:B------:R-:W-:Y:S05]  /*5480*/  CALL.REL.NOINC `($__internal_2_$__cuda_sm3x_div_rn_noftz_f32_slowpath) ;  /* 0x0000003400f07944 */ /* 0x000fea0003c00000 */
[----:B------:R-:W-:-:S07]  /*5490*/  MOV R4, R0 ;  /* 0x0000000000047202 */ /* 0x000fce0000000f00 */
.L_x_248:
[----:B------:R-:W-:Y:S05]  /*54a0*/  BSYNC.RECONVERGENT B0 ;  /* 0x0000000000007941 */ /* 0x000fea0003800200 */
.L_x_247:
[----:B------:R-:W-:-:S04]  /*54b0*/  IADD3 R0, PT, PT, R8, 0x8, RZ ;  /* 0x0000000808007810 */ /* 0x000fc80007ffe0ff */
[----:B------:R-:W-:-:S04]  /*54c0*/  LOP3.LUT R0, R0, 0x1fc, RZ, 0xc0, !PT ;  /* 0x000001fc00007812 */ /* 0x000fc800078ec0ff */
[----:B------:R-:W-:-:S06]  /*54d0*/  IADD3 R9, PT, PT, R1, R0, RZ ;  /* 0x0000000001097210 */ /* 0x000fcc0007ffe0ff */
[----:B------:R-:W2:Y:S01]  /*54e0*/  LDL R9, [R9+0x200] ;  /* 0x0002000009097983 */ /* 0x000ea20000100800 */
[----:B------:R-:W0:Y:S01]  /*54f0*/  MUFU.RCP R3, R20 ;  /* 0x0000001400037308 */ /* 0x000e220000001000 */
[----:B------:R-:W-:Y:S02]  /*5500*/  BSSY.RECONVERGENT B0, `(.L_x_249) ;  /* 0x000000f000007945 */ /* 0x000fe40003800200 */
[----:B------:R1:W-:Y:S04]  /*5510*/  STS [R7+-0x1fc], R4 ;  /* 0xfffe040407007388 */ /* 0x0003e80000000800 */
        /* <DEDUP_REMOVED lines=13> */
.L_x_250:
[----:B------:R-:W-:Y:S05]  /*55f0*/  BSYNC.RECONVERGENT B0 ;  /* 0x0000000000007941 */ /* 0x000fea0003800200 */
.L_x_249:
[----:B------:R-:W-:-:S04]  /*5600*/  IADD3 R0, PT, PT, R8, 0xc, RZ ;  /* 0x0000000c08007810 */ /* 0x000fc80007ffe0ff */
[----:B------:R-:W-:-:S04]  /*5610*/  LOP3.LUT R0, R0, 0x1fc, RZ, 0xc0, !PT ;  /* 0x000001fc00007812 */ /* 0x000fc800078ec0ff */
[----:B------:R-:W-:-:S05]  /*5620*/  IADD3 R8, PT, PT, R1, R0, RZ ;  /* 0x0000000001087210 */ /* 0x000fca0007ffe0ff */
        /* <DEDUP_REMOVED lines=16> */
.L_x_252:
[----:B------:R-:W-:Y:S05]  /*5730*/  BSYNC.RECONVERGENT B0 ;  /* 0x0000000000007941 */ /* 0x000fea0003800200 */
.L_x_251:
[----:B------:R0:W-:Y:S01]  /*5740*/  STG.E desc[UR6][R10.64+0xc], R0 ;  /* 0x00000c000a007986 */ /* 0x0001e2000c101906 */
[----:B------:R-:W-:-:S03]  /*5750*/  IADD3 R6, PT, PT, R6, 0x4, RZ ;  /* 0x0000000406067810 */ /* 0x000fc60007ffe0ff */
[----:B------:R0:W-:Y:S04]  /*5760*/  STS [R7+-0x1f4], R0 ;  /* 0xfffe0c0007007388 */ /* 0x0001e80000000800 */
.L_x_244:
[----:B------:R-:W-:-:S13]  /*5770*/  ISETP.NE.AND P0, PT, R2, RZ, PT ;  /* 0x000000ff0200720c */ /* 0x000fda0003f05270 */
[----:B------:R-:W-:Y:S05]  /*5780*/  @!P0 EXIT ;  /* 0x000000000000894d */ /* 0x000fea0003800000 */
[----:B------:R-:W-:-:S13]  /*5790*/  ISETP.NE.AND P0, PT, R2, 0x1, PT ;  /* 0x000000010200780c */ /* 0x000fda0003f05270 */
[----:B------:R-:W-:Y:S05]  /*57a0*/  @!P0 BRA `(.L_x_253) ;  /* 0x0000000000c48947 */ /* 0x000fea0003800000 */
[----:B------:R-:W-:-:S04]  /*57b0*/  SHF.L.U32 R2, R6, 0x2, RZ ;  /* 0x0000000206027819 */ /* 0x000fc800000006ff */
[----:B0-----:R-:W-:-:S04]  /*57c0*/  LOP3.LUT R0, R2, 0x1fc, RZ, 0xc0, !PT ;  /* 0x000001fc02007812 */ /* 0x001fc800078ec0ff */
[----:B------:R-:W-:-:S05]  /*57d0*/  IADD3 R8, PT, PT, R1, R0, RZ ;  /* 0x0000000001087210 */ /* 0x000fca0007ffe0ff */
        /* <DEDUP_REMOVED lines=11> */
[----:B------:R-:W-:Y:S01]  /*5890*/  IMAD.MOV.U32 R4, RZ, RZ, R9 ;  /* 0x000000ffff047224 */ /* 0x000fe200078e0009 */
[----:B------:R-:W-:Y:S02]  /*58a0*/  MOV R3, R20 ;  /* 0x0000001400037202 */ /* 0x000fe40000000f00 */
[----:B--234-:R-:W-:-:S07]  /*58b0*/  MOV R14, 0x58d0 ;  /* 0x000058d0000e7802 */ /* 0x01cfce0000000f00 */
[----:B-1----:R-:W-:Y:S05]  /*58c0*/  CALL.REL.NOINC `($__internal_2_$__cuda_sm3x_div_rn_noftz_f32_slowpath) ;  /* 0x0000003000e07944 */ /* 0x002fea0003c00000 */
[----:B------:R-:W-:-:S07]  /*58d0*/  MOV R3, R0 ;  /* 0x0000000000037202 */ /* 0x000fce0000000f00 */
.L_x_255:
[----:B------:R-:W-:Y:S05]  /*58e0*/  BSYNC.RECONVERGENT B0 ;  /* 0x0000000000007941 */ /* 0x000fea0003800200 */
.L_x_254:
[----:B------:R-:W-:Y:S01]  /*58f0*/  IADD3 R0, PT, PT, R2, 0x4, RZ ;  /* 0x0000000402007810 */ /* 0x000fe20007ffe0ff */
[----:B--2---:R-:W0:Y:S01]  /*5900*/  S2R R13, SR_CgaCtaId ;  /* 0x00000000000d7919 */ /* 0x004e220000008800 */
[----:B------:R-:W2:Y:S02]  /*5910*/  LDC.64 R8, c[0x0][0x398] ;  /* 0x0000e600ff087b82 */ /* 0x000ea40000000a00 */
[----:B------:R-:W-:-:S04]  /*5920*/  LOP3.LUT R0, R0, 0x1fc, RZ, 0xc0, !PT ;  /* 0x000001fc00007812 */ /* 0x000fc800078ec0ff */
[----:B------:R-:W-:-:S05]  /*5930*/  IADD3 R0, PT, PT, R1, R0, RZ ;  /* 0x0000000001007210 */ /* 0x000fca0007ffe0ff */
[----:B------:R5:W3:Y:S01]  /*5940*/  LDL R11, [R0+0x200] ;  /* 0x00020000000b7983 */ /* 0x000ae20000100800 */
[----:B------:R-:W-:Y:S01]  /*5950*/  MOV R4, 0x400 ;  /* 0x0000040000047802 */ /* 0x000fe20000000f00 */
[----:B------:R-:W1:Y:S01]  /*5960*/  MUFU.RCP R15, R20 ;  /* 0x00000014000f7308 */ /* 0x000e620000001000 */
[----:B------:R-:W-:Y:S01]  /*5970*/  BSSY.RECONVERGENT B0, `(.L_x_256) ;  /* 0x0000011000007945 */ /* 0x000fe20003800200 */
[----:B--2---:R-:W-:-:S05]  /*5980*/  IMAD.WIDE R8, R7, 0x4, R8 ;  /* 0x0000000407087825 */ /* 0x004fca00078e0208 */
[----:B------:R2:W-:Y:S01]  /*5990*/  STG.E desc[UR6][R8.64], R3 ;  /* 0x0000000308007986 */ /* 0x0005e2000c101906 */
[----:B0-----:R-:W-:Y:S01]  /*59a0*/  LEA R13, R13, R4, 0x18 ;  /* 0x000000040d0d7211 */ /* 0x001fe200078ec0ff */
[----:B-1----:R-:W-:-:S04]  /*59b0*/  FFMA R4, -R20, R15, 1 ;  /* 0x3f80000014047423 */ /* 0x002fc8000000010f */
[----:B------:R-:W-:Y:S02]  /*59c0*/  IMAD.IADD R2, R13, 0x1, R2 ;  /* 0x000000010d027824 */ /* 0x000fe400078e0202 */
[----:B-----5:R-:W-:-:S03]  /*59d0*/  FFMA R0, R15, R4, R15 ;  /* 0x000000040f007223 */ /* 0x020fc6000000000f */
[----:B------:R2:W-:Y:S01]  /*59e0*/  STS [R2+-0x200], R3 ;  /* 0xfffe000302007388 */ /* 0x0005e20000000800 */
[----:B---3--:R-:W0:Y:S01]  /*59f0*/  FCHK P0, R11, R20 ;  /* 0x000000140b007302 */ /* 0x008e220000000000 */
[----:B------:R-:W-:-:S04]  /*5a00*/  FFMA R7, R0, R11, RZ ;  /* 0x0000000b00077223 */ /* 0x000fc800000000ff */
[----:B------:R-:W-:-:S04]  /*5a10*/  FFMA R4, -R20, R7, R11 ;  /* 0x0000000714047223 */ /* 0x000fc8000000010b */
[----:B------:R-:W-:Y:S01]  /*5a20*/  FFMA R0, R0, R4, R7 ;  /* 0x0000000400007223 */ /* 0x000fe20000000007 */
[----:B0-2---:R-:W-:Y:S06]  /*5a30*/  @!P0 BRA `(.L_x_257) ;  /* 0x0000000000108947 */ /* 0x005fec0003800000 */
[----:B------:R-:W-:Y:S02]  /*5a40*/  MOV R4, R11 ;  /* 0x0000000b00047202 */ /* 0x000fe40000000f00 */
[----:B------:R-:W-:Y:S02]  /*5a50*/  MOV R3, R20 ;  /* 0x0000001400037202 */ /* 0x000fe40000000f00 */
[----:B----4-:R-:W-:-:S07]  /*5a60*/  MOV R14, 0x5a80 ;  /* 0x00005a80000e7802 */ /* 0x010fce0000000f00 */
[----:B------:R-:W-:Y:S05]  /*5a70*/  CALL.REL.NOINC `($__internal_2_$__cuda_sm3x_div_rn_noftz_f32_slowpath) ;  /* 0x0000003000747944 */ /* 0x000fea0003c00000 */
.L_x_257:
[----:B------:R-:W-:Y:S05]  /*5a80*/  BSYNC.RECONVERGENT B0 ;  /* 0x0000000000007941 */ /* 0x000fea0003800200 */
.L_x_256:
[----:B------:R0:W-:Y:S01]  /*5a90*/  STG.E desc[UR6][R8.64+0x4], R0 ;  /* 0x0000040008007986 */ /* 0x0001e2000c101906 */
[----:B------:R-:W-:-:S03]  /*5aa0*/  IADD3 R6, PT, PT, R6, 0x2, RZ ;  /* 0x0000000206067810 */ /* 0x000fc60007ffe0ff */
[----:B------:R0:W-:Y:S04]  /*5ab0*/  STS [R2+-0x1fc], R0 ;  /* 0xfffe040002007388 */ /* 0x0001e80000000800 */
.L_x_253:
[----:B0-----:R-:W0:Y:S02]  /*5ac0*/  LDC R0, c[0x0][0x3b0] ;  /* 0x0000ec00ff007b82 */ /* 0x001e240000000800 */
[----:B0-----:R-:W-:-:S04]  /*5ad0*/  LOP3.LUT R0, R0, 0x1, RZ, 0xc0, !PT ;  /* 0x0000000100007812 */ /* 0x001fc800078ec0ff */
[----:B------:R-:W-:-:S13]  /*5ae0*/  ISETP.NE.U32.AND P0, PT, R0, 0x1, PT ;  /* 0x000000010000780c */ /* 0x000fda0003f05070 */
[----:B------:R-:W-:Y:S05]  /*5af0*/  @P0 EXIT ;  /* 0x000000000000094d */ /* 0x000fea0003800000 */
[----:B------:R-:W-:-:S04]  /*5b00*/  SHF.L.U32 R2, R6, 0x2, RZ ;  /* 0x0000000206027819 */ /* 0x000fc800000006ff */
[----:B------:R-:W-:-:S05]  /*5b10*/  LOP3.LUT R0, R2, 0x1fc, RZ, 0xc0, !PT ;  /* 0x000001fc02007812 */ /* 0x000fca00078ec0ff */
[----:B------:R-:W-:-:S06]  /*5b20*/  IMAD.IADD R7, R1, 0x1, R0 ;  /* 0x0000000101077824 */ /* 0x000fcc00078e0200 */
        /* <DEDUP_REMOVED lines=15> */
.L_x_259:
[----:B------:R-:W-:Y:S05]  /*5c20*/  BSYNC.RECONVERGENT B0 ;  /* 0x0000000000007941 */ /* 0x000fea0003800200 */
.L_x_258:
[----:B------:R-:W0:Y:S01]  /*5c30*/  S2UR UR5, SR_CgaCtaId ;  /* 0x00000000000579c3 */ /* 0x000e220000008800 */
[----:B------:R-:W-:-:S07]  /*5c40*/  UMOV UR4, 0x400 ;  /* 0x0000040000047882 */ /* 0x000fce0000000000 */
[----:B------:R-:W5:Y:S01]  /*5c50*/  LDC.64 R6, c[0x0][0x398] ;  /* 0x0000e600ff067b82 */ /* 0x000f620000000a00 */
[----:B0-----:R-:W-:Y:S01]  /*5c60*/  ULEA UR4, UR5, UR4, 0x18 ;  /* 0x0000000405047291 */ /* 0x001fe2000f8ec0ff */
[----:B-----5:R-:W-:-:S08]  /*5c70*/  IMAD.WIDE R4, R5, 0x4, R6 ;  /* 0x0000000405047825 */ /* 0x020fd000078e0206 */
[----:B------:R-:W-:Y:S04]  /*5c80*/  STS [R2+UR4+-0x200], R0 ;  /* 0xfffe000002007988 */ /* 0x000fe80008000804 */
[----:B------:R-:W-:Y:S01]  /*5c90*/  STG.E desc[UR6][R4.64], R0 ;  /* 0x0000000004007986 */ /* 0x000fe2000c101906 */
[----:B------:R-:W-:Y:S05]  /*5ca0*/  EXIT ;  /* 0x000000000000794d */ /* 0x000fea0003800000 */
.L_x_161:
        /* <DEDUP_REMOVED lines=8> */
.L_x_261:
[----:B------:R-:W-:Y:S05]  /*5d30*/  BSYNC B4 ;  /* 0x0000000000047941 */ /* 0x000fea0003800000 */
.L_x_260:
[----:B------:R-:W-:Y:S02]  /*5d40*/  HFMA2 R4, -RZ, RZ, 0, 4.76837158203125e-07 ;  /* 0x00000008ff047431 */ /* 0x000fe400000001ff */
[----:B------:R-:W-:Y:S01]  /*5d50*/  FADD R37, R15, R14 ;  /* 0x0000000e0f257221 */ /* 0x000fe20000000000 */
[----:B------:R-:W-:Y:S01]  /*5d60*/  MOV R3, 0x1f ;  /* 0x0000001f00037802 */ /* 0x000fe20000000f00 */
[----:B------:R-:W-:-:S07]  /*5d70*/  IMAD.MOV.U32 R0, RZ, RZ, -0x1 ;  /* 0xffffffffff007424 */ /* 0x000fce00078e00ff */
[----:B------:R-:W-:Y:S05]  /*5d80*/  WARPSYNC.COLLECTIVE R0, `(.L_x_262) ;  /* 0x0000000000087348 */ /* 0x000fea0003c00000 */
[----:B------:R0:W1:Y:S02]  /*5d90*/  SHFL.DOWN P0, R14, R37, R4, R3 ;  /* 0x08000004250e7389 */ /* 0x0000640000000003 */
[----:B01----:R-:W-:Y:S05]  /*5da0*/  ENDCOLLECTIVE ;  /* 0x000000000000791b */ /* 0x003fea0003800000 */
.L_x_262:
[----:B------:R-:W-:Y:S02]  /*5db0*/  HFMA2 R4, -RZ, RZ, 0, 2.384185791015625e-07 ;  /* 0x00000004ff047431 */ /* 0x000fe400000001ff */
[----:B------:R-:W-:-:S05]  /*5dc0*/  FADD R12, R37, R14 ;  /* 0x0000000e250c7221 */ /* 0x000fca0000000000 */
[----:B------:R-:W-:-:S07]  /*5dd0*/  MOV R37, R12 ;  /* 0x0000000c00257202 */ /* 0x000fce0000000f00 */
[----:B------:R-:W-:Y:S05]  /*5de0*/  WARPSYNC.COLLECTIVE R0, `(.L_x_263) ;  /* 0x0000000000087348 */ /* 0x000fea0003c00000 */
[----:B------:R0:W1:Y:S02]  /*5df0*/  SHFL.DOWN P0, R14, R37, R4, R3 ;  /* 0x08000004250e7389 */ /* 0x0000640000000003 */
[----:B01----:R-:W-:Y:S05]  /*5e00*/  ENDCOLLECTIVE ;  /* 0x000000000000791b */ /* 0x003fea0003800000 */
.L_x_263:
[----:B------:R-:W-:Y:S02]  /*5e10*/  HFMA2 R4, -RZ, RZ, 0, 1.1920928955078125e-07 ;  /* 0x00000002ff047431 */ /* 0x000fe400000001ff */
[----:B------:R-:W-:-:S05]  /*5e20*/  FADD R13, R12, R14 ;  /* 0x0000000e0c0d7221 */ /* 0x000fca0000000000 */
[----:B------:R-:W-:-:S07]  /*5e30*/  MOV R37, R13 ;  /* 0x0000000d00257202 */ /* 0x000fce0000000f00 */
[----:B------:R-:W-:Y:S05]  /*5e40*/  WARPSYNC.COLLECTIVE R0, `(.L_x_264) ;  /* 0x0000000000087348 */ /* 0x000fea0003c00000 */
[----:B------:R0:W1:Y:S02]  /*5e50*/  SHFL.DOWN P0, R14, R37, R4, R3 ;  /* 0x08000004250e7389 */ /* 0x0000640000000003 */
[----:B01----:R-:W-:Y:S05]  /*5e60*/  ENDCOLLECTIVE ;  /* 0x000000000000791b */ /* 0x003fea0003800000 */
.L_x_264:
[----:B------:R-:W-:Y:S01]  /*5e70*/  MOV R4, 0x1 ;  /* 0x0000000100047802 */ /* 0x000fe20000000f00 */
[----:B------:R-:W-:-:S04]  /*5e80*/  FADD R26, R13, R14 ;  /* 0x0000000e0d1a7221 */ /* 0x000fc80000000000 */
[----:B------:R-:W-:-:S07]  /*5e90*/  IMAD.MOV.U32 R37, RZ, RZ, R26 ;  /* 0x000000ffff257224 */ /* 0x000fce00078e001a */
[----:B------:R-:W-:Y:S05]  /*5ea0*/  WARPSYNC.COLLECTIVE R0, `(.L_x_265) ;  /* 0x0000000000087348 */ /* 0x000fea0003c00000 */
[----:B------:R0:W1:Y:S02]  /*5eb0*/  SHFL.DOWN P0, R14, R37, R4, R3 ;  /* 0x08000004250e7389 */ /* 0x0000640000000003 */
[----:B01----:R-:W-:Y:S05]  /*5ec0*/  ENDCOLLECTIVE ;  /* 0x000000000000791b */ /* 0x003fea0003800000 */
.L_x_265:
[----:B------:R-:W-:Y:S05]  /*5ed0*/  BRA `(.L_x_266) ;  /* 0xffffffbc00e07947 */ /* 0x000fea000383ffff */
.L_x_164:
[----:B------:R-:W-:Y:S01]  /*5ee0*/  HFMA2 R4, -RZ, RZ, 0, 9.5367431640625e-07 ;  /* 0x00000010ff047431 */ /* 0x000fe200000001ff */
[----:B------:R-:W-:Y:S01]  /*5ef0*/  BSSY B5, `(.L_x_267) ;  /* 0x0000007000057945 */ /* 0x000fe20003800000 */
[----:B------:R-:W-:Y:S01]  /*5f00*/  MOV R37, R28 ;  /* 0x0000001c00257202 */ /* 0x000fe20000000f00 */
[----:B------:R-:W-:Y:S01]  /*5f10*/  IMAD.MOV.U32 R0, RZ, RZ, -0x1 ;  /* 0xffffffffff007424 */ /* 0x000fe200078e00ff */
[----:B------:R-:W-:-:S07]  /*5f20*/  MOV R3, 0x1f ;  /* 0x0000001f00037802 */ /* 0x000fce0000000f00 */
[----:B0-----:R-:W-:Y:S05]  /*5f30*/  WARPSYNC.COLLECTIVE R0, `(.L_x_268) ;  /* 0x0000000000087348 */ /* 0x001fea0003c00000 */
[----:B------:R1:W2:Y:S02]  /*5f40*/  SHFL.DOWN P0, R14, R37, R4, R3 ;  /* 0x08000004250e7389 */ /* 0x0002a40000000003 */
[----:B012---:R-:W-:Y:S05]  /*5f50*/  ENDCOLLECTIVE ;  /* 0x000000000000791b */ /* 0x007fea0003800000 */
.L_x_268:
[----:B------:R-:W-:Y:S05]  /*5f60*/  BSYNC B5 ;  /* 0x0000000000057941 */ /* 0x000fea0003800000 */
.L_x_267:
[----:B------:R-:W-:Y:S01]  /*5f70*/  MOV R3, R14 ;  /* 0x0000000e00037202 */ /* 0x000fe20000000f00 */
[----:B------:R-:W-:Y:S02]  /*5f80*/  HFMA2 R4, -RZ, RZ, 0, 4.76837158203125e-07 ;  /* 0x00000008ff047431 */ /* 0x000fe400000001ff */
[----:B------:R-:W-:Y:S01]  /*5f90*/  IMAD.MOV.U32 R0, RZ, RZ, -0x1 ;  /* 0xffffffffff007424 */ /* 0x000fe200078e00ff */
[----:B------:R-:W-:Y:S01]  /*5fa0*/  LEA R26, R27, R8, 0x2 ;  /* 0x000000081b1a7211 */ /* 0x000fe200078e10ff */
[----:B------:R-:W-:Y:S01]  /*5fb0*/  FADD R30, R28, R3 ;  /* 0x000000031c1e7221 */ /* 0x000fe20000000000 */
[----:B------:R-:W-:Y:S01]  /*5fc0*/  MOV R3, 0x1f ;  /* 0x0000001f00037802 */ /* 0x000fe20000000f00 */
[----:B------:R0:W5:Y:S03]  /*5fd0*/  LDG.E.CONSTANT R28, desc[UR6][R12.64+0x4] ;  /* 0x000004060c1c7981 */ /* 0x000166000c1e9900 */
[----:B------:R-:W-:-:S07]  /*5fe0*/  MOV R37, R30 ;  /* 0x0000001e00257202 */ /* 0x000fce0000000f00 */
[----:B0----5:R-:W-:Y:S05]  /*5ff0*/  WARPSYNC.COLLECTIVE R0, `(.L_x_269) ;  /* 0x0000000000087348 */ /* 0x021fea0003c00000 */
[----:B------:R1:W2:Y:S02]  /*6000*/  SHFL.DOWN P0, R14, R37, R4, R3 ;  /* 0x08000004250e7389 */ /* 0x0002a40000000003 */
[----:B012--5:R-:W-:Y:S05]  /*6010*/  ENDCOLLECTIVE ;  /* 0x000000000000791b */ /* 0x027fea0003800000 */
.L_x_269:
[----:B------:R-:W-:Y:S01]  /*6020*/  HFMA2 R4, -RZ, RZ, 0, 2.384185791015625e-07 ;  /* 0x00000004ff047431 */ /* 0x000fe200000001ff */
[----:B------:R-:W-:-:S05]  /*6030*/  MOV R29, R14 ;  /* 0x0000000e001d7202 */ /* 0x000fca0000000f00 */
[----:B------:R-:W-:Y:S02]  /*6040*/  FADD R31, R30, R29 ;  /* 0x0000001d1e1f7221 */ /* 0x000fe40000000000 */
[----:B------:R0:W5:Y:S03]  /*6050*/  LDG.E.CONSTANT R30, desc[UR6][R12.64+0x8] ;  /* 0x000008060c1e7981 */ /* 0x000166000c1e9900 */
[----:B------:R-:W-:Y:S01]  /*6060*/  MOV R37, R31 ;  /* 0x0000001f00257202 */ /* 0x000fe20000000f00 */
[----:B------:R0:W5:Y:S06]  /*6070*/  LDL R29, [R26+0x4] ;  /* 0x000004001a1d7983 */ /* 0x00016c0000100800 */
[----:B0----5:R-:W-:Y:S05]  /*6080*/  WARPSYNC.COLLECTIVE R0, `(.L_x_270) ;  /* 0x0000000000087348 */ /* 0x021fea0003c00000 */
[----:B------:R1:W2:Y:S02]  /*6090*/  SHFL.DOWN P0, R14, R37, R4, R3 ;  /* 0x08000004250e7389 */ /* 0x0002a40000000003 */
[----:B012--5:R-:W-:Y:S05]  /*60a0*/  ENDCOLLECTIVE ;  /* 0x000000000000791b */ /* 0x027fea0003800000 */
.L_x_270:
[----:B------:R-:W-:Y:S01]  /*60b0*/  HFMA2 R4, -RZ, RZ, 0, 1.1920928955078125e-07 ;  /* 0x00000002ff047431 */ /* 0x000fe200000001ff */
[----:B------:R-:W-:-:S05]  /*60c0*/  MOV R32, R14 ;  /* 0x0000000e00207202 */ /* 0x000fca0000000f00 */
[----:B------:R-:W-:Y:S02]  /*60d0*/  FADD R35, R31, R32 ;  /* 0x000000201f237221 */ /* 0x000fe40000000000 */
[----:B------:R0:W5:Y:S02]  /*60e0*/  LDG.E.CONSTANT R32, desc[UR6][R12.64+0xc] ;  /* 0x00000c060c207981 */ /* 0x000164000c1e9900 */
[----:B------:R-:W-:-:S07]  /*60f0*/  IMAD.MOV.U32 R37, RZ, RZ, R35 ;  /* 0x000000ffff257224 */ /* 0x000fce00078e0023 */
[----:B0----5:R-:W-:Y:S05]  /*6100*/  WARPSYNC.COLLECTIVE R0, `(.L_x_271) ;  /* 0x0000000000087348 */ /* 0x021fea0003c00000 */
[----:B------:R1:W2:Y:S02]  /*6110*/  SHFL.DOWN P0, R14, R37, R4, R3 ;  /* 0x08000004250e7389 */ /* 0x0002a40000000003 */
[----:B012--5:R-:W-:Y:S05]  /*6120*/  ENDCOLLECTIVE ;  /* 0x000000000000791b */ /* 0x027fea0003800000 */
.L_x_271:
[----:B------:R-:W-:Y:S01]  /*6130*/  HFMA2 R4, -RZ, RZ, 0, 5.9604644775390625e-08 ;  /* 0x00000001ff047431 */ /* 0x000fe200000001ff */
[----:B------:R-:W-:-:S05]  /*6140*/  MOV R34, R14 ;  /* 0x0000000e00227202 */ /* 0x000fca0000000f00 */
[----:B------:R-:W-:-:S05]  /*6150*/  FADD R34, R35, R34 ;  /* 0x0000002223227221 */ /* 0x000fca0000000000 */
[----:B------:R-:W-:-:S07]  /*6160*/  MOV R37, R34 ;  /* 0x0000002200257202 */ /* 0x000fce0000000f00 */
[----:B------:R-:W-:Y:S05]  /*6170*/  WARPSYNC.COLLECTIVE R0, `(.L_x_272) ;  /* 0x0000000000087348 */ /* 0x000fea0003c00000 */
[----:B------:R0:W1:Y:S02]  /*6180*/  SHFL.DOWN P0, R14, R37, R4, R3 ;  /* 0x08000004250e7389 */ /* 0x0000640000000003 */
[----:B01----:R-:W-:Y:S05]  /*6190*/  ENDCOLLECTIVE ;  /* 0x000000000000791b */ /* 0x003fea0003800000 */
.L_x_272:
[----:B------:R-:W-:Y:S02]  /*61a0*/  IMAD.MOV.U32 R31, RZ, RZ, R14 ;  /* 0x000000ffff1f7224 */ /* 0x000fe400078e000e */
[----:B------:R-:W2:Y:S01]  /*61b0*/  LDL R14, [R26] ;  /* 0x000000001a0e7983 */ /* 0x000ea20000100800 */
[----:B------:R-:W-:Y:S02]  /*61c0*/  HFMA2 R4, -RZ, RZ, 0, 9.5367431640625e-07 ;  /* 0x00000010ff047431 */ /* 0x000fe400000001ff */
[----:B------:R-:W-:Y:S01]  /*61d0*/  FADD R31, R34, R31 ;  /* 0x0000001f221f7221 */ /* 0x000fe20000000000 */
[----:B------:R-:W-:Y:S02]  /*61e0*/  FMUL R33, R15, R28 ;  /* 0x0000001c0f217220 */ /* 0x000fe40000400000 */
[----:B------:R0:W5:Y:S03]  /*61f0*/  LDL R28, [R26+0x8] ;  /* 0x000008001a1c7983 */ /* 0x0001660000100800 */
[----:B------:R-:W-:Y:S01]  /*6200*/  MOV R37, R33 ;  /* 0x0000002100257202 */ /* 0x000fe20000000f00 */
[----:B0-2---:R-:W-:-:S07]  /*6210*/  FADD R31, R31, R14 ;  /* 0x0000000e1f1f7221 */ /* 0x005fce0000000000 */
[----:B-----5:R-:W-:Y:S05]  /*6220*/  WARPSYNC.COLLECTIVE R0, `(.L_x_273) ;  /* 0x0000000000087348 */ /* 0x020fea0003c00000 */
[----:B------:R0:W1:Y:S02]  /*6230*/  SHFL.DOWN P0, R14, R37, R4, R3 ;  /* 0x08000004250e7389 */ /* 0x0000640000000003 */
[----:B01---5:R-:W-:Y:S05]  /*6240*/  ENDCOLLECTIVE ;  /* 0x000000000000791b */ /* 0x023fea0003800000 */
.L_x_273:
[----:B------:R-:W-:Y:S01]  /*6250*/  HFMA2 R4, -RZ, RZ, 0, 4.76837158203125e-07 ;  /* 0x00000008ff047431 */ /* 0x000fe200000001ff */
[----:B------:R-:W-:-:S05]  /*6260*/  MOV R34, R14 ;  /* 0x0000000e00227202 */ /* 0x000fca0000000f00 */
[----:B------:R-:W-:-:S04]  /*6270*/  FADD R33, R33, R34 ;  /* 0x0000002221217221 */ /* 0x000fc80000000000 */
[----:B------:R-:W-:-:S07]  /*6280*/  IMAD.MOV.U32 R37, RZ, RZ, R33 ;  /* 0x000000ffff257224 */ /* 0x000fce00078e0021 */
[----:B------:R-:W-:Y:S05]  /*6290*/  WARPSYNC.COLLECTIVE R0, `(.L_x_274) ;  /* 0x0000000000087348 */ /* 0x000fea0003c00000 */
[----:B------:R0:W1:Y:S02]  /*62a0*/  SHFL.DOWN P0, R14, R37, R4, R3 ;  /* 0x08000004250e7389 */ /* 0x0000640000000003 */
[----:B01----:R-:W-:Y:S05]  /*62b0*/  ENDCOLLECTIVE ;  /* 0x000000000000791b */ /* 0x003fea0003800000 */
.L_x_274:
[----:B------:R-:W-:Y:S02]  /*62c0*/  HFMA2 R4, -RZ, RZ, 0, 2.384185791015625e-07 ;  /* 0x00000004ff047431 */ /* 0x000fe400000001ff */
[----:B------:R-:W-:-:S05]  /*62d0*/  FADD R35, R33, R14 ;  /* 0x0000000e21237221 */ /* 0x000fca0000000000 */
[----:B------:R-:W-:-:S07]  /*62e0*/  MOV R37, R35 ;  /* 0x0000002300257202 */ /* 0x000fce0000000f00 */
[----:B------:R-:W-:Y:S05]  /*62f0*/  WARPSYNC.COLLECTIVE R0, `(.L_x_275) ;  /* 0x0000000000087348 */ /* 0x000fea0003c00000 */
[----:B------:R0:W1:Y:S02]  /*6300*/  SHFL.DOWN P0, R14, R37, R4, R3 ;  /* 0x08000004250e7389 */ /* 0x0000640000000003 */
[----:B01----:R-:W-:Y:S05]  /*6310*/  ENDCOLLECTIVE ;  /* 0x000000000000791b */ /* 0x003fea0003800000 */
.L_x_275:
[----:B------:R-:W-:Y:S02]  /*6320*/  IMAD.MOV.U32 R4, RZ, RZ, 0x2 ;  /* 0x00000002ff047424 */ /* 0x000fe400078e00ff */
[----:B------:R-:W-:-:S05]  /*6330*/  FADD R35, R35, R14 ;  /* 0x0000000e23237221 */ /* 0x000fca0000000000 */
[----:B------:R-:W-:-:S07]  /*6340*/  MOV R37, R35 ;  /* 0x0000002300257202 */ /* 0x000fce0000000f00 */
[----:B------:R-:W-:Y:S05]  /*6350*/  WARPSYNC.COLLECTIVE R0, `(.L_x_276) ;  /* 0x0000000000087348 */ /* 0x000fea0003c00000 */
[----:B------:R0:W1:Y:S02]  /*6360*/  SHFL.DOWN P0, R14, R37, R4, R3 ;  /* 0x08000004250e7389 */ /* 0x0000640000000003 */
[----:B01----:R-:W-:Y:S05]  /*6370*/  ENDCOLLECTIVE ;  /* 0x000000000000791b */ /* 0x003fea0003800000 */
.L_x_276:
[----:B------:R0:W-:Y:S01]  /*6380*/  STL [R26], R31 ;  /* 0x0000001f1a007387 */ /* 0x0001e20000100800 */
[----:B------:R-:W-:Y:S02]  /*6390*/  HFMA2 R4, -RZ, RZ, 0, 5.9604644775390625e-08 ;  /* 0x00000001ff047431 */ /* 0x000fe400000001ff */
[----:B0-----:R-:W-:-:S05]  /*63a0*/  FADD R31, R35, R14 ;  /* 0x0000000e231f7221 */ /* 0x001fca0000000000 */
[----:B------:R-:W-:-:S07]  /*63b0*/  MOV R37, R31 ;  /* 0x0000001f00257202 */ /* 0x000fce0000000f00 */
[----:B------:R-:W-:Y:S05]  /*63c0*/  WARPSYNC.COLLECTIVE R0, `(.L_x_277) ;  /* 0x0000000000087348 */ /* 0x000fea0003c00000 */
[----:B------:R0:W1:Y:S02]  /*63d0*/  SHFL.DOWN P0, R14, R37, R4, R3 ;  /* 0x08000004250e7389 */ /* 0x0000640000000003 */
[----:B01----:R-:W-:Y:S05]  /*63e0*/  ENDCOLLECTIVE ;  /* 0x000000000000791b */ /* 0x003fea0003800000 */
.L_x_277:
[----:B------:R-:W-:Y:S02]  /*63f0*/  HFMA2 R4, -RZ, RZ, 0, 9.5367431640625e-07 ;  /* 0x00000010ff047431 */ /* 0x000fe400000001ff */
[----:B------:R-:W-:Y:S01]  /*6400*/  FADD R14, R31, R14 ;  /* 0x0000000e1f0e7221 */ /* 0x000fe20000000000 */
[----:B------:R-:W-:-:S05]  /*6410*/  FMUL R31, R15, R30 ;  /* 0x0000001e0f1f7220 */ /* 0x000fca0000400000 */
[----:B------:R-:W-:Y:S01]  /*6420*/  MOV R37, R31 ;  /* 0x0000001f00257202 */ /* 0x000fe20000000f00 */
[----:B------:R-:W-:-:S07]  /*6430*/  FADD R29, R14, R29 ;  /* 0x0000001d0e1d7221 */ /* 0x000fce0000000000 */
[----:B------:R-:W-:Y:S05]  /*6440*/  WARPSYNC.COLLECTIVE R0, `(.L_x_278) ;  /* 0x0000000000087348 */ /* 0x000fea0003c00000 */
[----:B------:R0:W1:Y:S02]  /*6450*/  SHFL.DOWN P0, R14, R37, R4, R3 ;  /* 0x08000004250e7389 */ /* 0x0000640000000003 */
[----:B01----:R-:W-:Y:S05]  /*6460*/  ENDCOLLECTIVE ;  /* 0x000000000000791b */ /* 0x003fea0003800000 */
.L_x_278:
[----:B------:R-:W-:Y:S01]  /*6470*/  MOV R4, 0x8 ;  /* 0x0000000800047802 */ /* 0x000fe20000000f00 */
[----:B------:R-:W-:-:S04]  /*6480*/  FADD R34, R31, R14 ;  /* 0x0000000e1f227221 */ /* 0x000fc80000000000 */
[----:B------:R-:W-:-:S07]  /*6490*/  IMAD.MOV.U32 R37, RZ, RZ, R34 ;  /* 0x000000ffff257224 */ /* 0x000fce00078e0022 */
[----:B------:R-:W-:Y:S05]  /*64a0*/  WARPSYNC.COLLECTIVE R0, `(.L_x_279) ;  /* 0x0000000000087348 */ /* 0x000fea0003c00000 */
[----:B------:R0:W1:Y:S02]  /*64b0*/  SHFL.DOWN P0, R14, R37, R4, R3 ;  /* 0x08000004250e7389 */ /* 0x0000640000000003 */
[----:B01----:R-:W-:Y:S05]  /*64c0*/  ENDCOLLECTIVE ;  /* 0x000000000000791b */ /* 0x003fea0003800000 */
.L_x_279:
[----:B------:R-:W-:Y:S02]  /*64d0*/  HFMA2 R4, -RZ, RZ, 0, 2.384185791015625e-07 ;  /* 0x00000004ff047431 */ /* 0x000fe400000001ff */
[----:B------:R-:W-:Y:S01]  /*64e0*/  FADD R31, R34, R14 ;  /* 0x0000000e221f7221 */ /* 0x000fe20000000000 */
[----:B------:R-:W-:Y:S01]  /*64f0*/  FMUL R32, R15, R32 ;  /* 0x000000200f207220 */ /* 0x000fe20000400000 */
[----:B------:R0:W5:Y:S03]  /*6500*/  LDG.E.CONSTANT R34, desc[UR6][R12.64+0x10] ;  /* 0x000010060c227981 */ /* 0x000166000c1e9900 */
[----:B------:R-:W-:-:S07]  /*6510*/  MOV R37, R31 ;  /* 0x0000001f00257202 */ /* 0x000fce0000000f00 */
[----:B0----5:R-:W-:Y:S05]  /*6520*/  WARPSYNC.COLLECTIVE R0, `(.L_x_280) ;  /* 0x0000000000087348 */ /* 0x021fea0003c00000 */
[----:B------:R1:W2:Y:S02]  /*6530*/  SHFL.DOWN P0, R14, R37, R4, R3 ;  /* 0x08000004250e7389 */ /* 0x0002a40000000003 */
[----:B012--5:R-:W-:Y:S05]  /*6540*/  ENDCOLLECTIVE ;  /* 0x000000000000791b */ /* 0x027fea0003800000 */
.L_x_280:
[----:B------:R-:W-:Y:S02]  /*6550*/  IMAD.MOV.U32 R4, RZ, RZ, 0x2 ;  /* 0x00000002ff047424 */ /* 0x000fe400078e00ff */
[----:B------:R-:W-:-:S05]  /*6560*/  FADD R33, R31, R14 ;  /* 0x0000000e1f217221 */ /* 0x000fca0000000000 */
[----:B------:R-:W-:-:S07]  /*6570*/  MOV R37, R33 ;  /* 0x0000002100257202 */ /* 0x000fce0000000f00 */
[----:B------:R-:W-:Y:S05]  /*6580*/  WARPSYNC.COLLECTIVE R0, `(.L_x_281) ;  /* 0x0000000000087348 */ /* 0x000fea0003c00000 */
[----:B------:R0:W1:Y:S02]  /*6590*/  SHFL.DOWN P0, R14, R37, R4, R3 ;  /* 0x08000004250e7389 */ /* 0x0000640000000003 */
[----:B01----:R-:W-:Y:S05]  /*65a0*/  ENDCOLLECTIVE ;  /* 0x000000000000791b */ /* 0x003fea0003800000 */
.L_x_281:
[----:B------:R-:W-:Y:S02]  /*65b0*/  HFMA2 R4, -RZ, RZ, 0, 5.9604644775390625e-08 ;  /* 0x00000001ff047431 */ /* 0x000fe400000001ff */
[----:B------:R-:W-:-:S05]  /*65c0*/  FADD R33, R33, R14 ;  /* 0x0000000e21217221 */ /* 0x000fca0000000000 */
[----:B------:R-:W-:-:S07]  /*65d0*/  MOV R37, R33 ;  /* 0x0000002100257202 */ /* 0x000fce0000000f00 */
[----:B------:R-:W-:Y:S05]  /*65e0*/  WARPSYNC.COLLECTIVE R0, `(.L_x_282) ;  /* 0x0000000000087348 */ /* 0x000fea0003c00000 */
[----:B------:R0:W1:Y:S02]  /*65f0*/  SHFL.DOWN P0, R14, R37, R4, R3 ;  /* 0x08000004250e7389 */ /* 0x0000640000000003 */
[----:B01----:R-:W-:Y:S05]  /*6600*/  ENDCOLLECTIVE ;  /* 0x000000000000791b */ /* 0x003fea0003800000 */
.L_x_282:
[----:B------:R-:W-:Y:S01]  /*6610*/  HFMA2 R4, -RZ, RZ, 0, 9.5367431640625e-07 ;  /* 0x00000010ff047431 */ /* 0x000fe200000001ff */
[----:B------:R-:W-:Y:S01]  /*6620*/  MOV R37, R32 ;  /* 0x0000002000257202 */ /* 0x000fe20000000f00 */
[----:B------:R-:W-:-:S07]  /*6630*/  FADD R33, R33, R14 ;  /* 0x0000000e21217221 */ /* 0x000fce0000000000 */
[----:B------:R-:W-:Y:S05]  /*6640*/  WARPSYNC.COLLECTIVE R0, `(.L_x_283) ;  /* 0x0000000000087348 */ /* 0x000fea0003c00000 */
[----:B------:R0:W1:Y:S02]  /*6650*/  SHFL.DOWN P0, R14, R37, R4, R3 ;  /* 0x08000004250e7389 */ /* 0x0000640000000003 */
[----:B01----:R-:W-:Y:S05]  /*6660*/  ENDCOLLECTIVE ;  /* 0x000000000000791b */ /* 0x003fea0003800000 */
.L_x_283:
[----:B------:R-:W-:Y:S02]  /*6670*/  FADD R31, R33, R28 ;  /* 0x0000001c211f7221 */ /* 0x000fe40000000000 */
[----:B------:R0:W5:Y:S04]  /*6680*/  LDL R33, [R26+0xc] ;  /* 0x00000c001a217983 */ /* 0x0001680000100800 */
[----:B------:R1:W-:Y:S04]  /*6690*/  STL [R26+0x4], R29 ;  /* 0x0000041d1a007387 */ /* 0x0003e80000100800 */
[----:B------:R0:W5:Y:S01]  /*66a0*/  LDL R28, [R26+0x10] ;  /* 0x000010001a1c7983 */ /* 0x0001620000100800 */
[----:B------:R-:W-:-:S02]  /*66b0*/  HFMA2 R4, -RZ, RZ, 0, 4.76837158203125e-07 ;  /* 0x00000008ff047431 */ /* 0x000fc400000001ff */
[----:B-1----:R-:W-:-:S04]  /*66c0*/  IMAD.MOV.U32 R29, RZ, RZ, R14 ;  /* 0x000000ffff1d7224 */ /* 0x002fc800078e000e */
[----:B------:R-:W-:-:S05]  /*66d0*/  FADD R29, R32, R29 ;  /* 0x0000001d201d7221 */ /* 0x000fca0000000000 */
[----:B0-----:R-:W-:-:S07]  /*66e0*/  MOV R37, R29 ;  /* 0x0000001d00257202 */ /* 0x001fce0000000f00 */
[----:B-----5:R-:W-:Y:S05]  /*66f0*/  WARPSYNC.COLLECTIVE R0, `(.L_x_284) ;  /* 0x0000000000087348 */ /* 0x020fea0003c00000 */
[----:B------:R0:W1:Y:S02]  /*6700*/  SHFL.DOWN P0, R14, R37, R4, R3 ;  /* 0x08000004250e7389 */ /* 0x0000640000000003 */
[----:B01---5:R-:W-:Y:S05]  /*6710*/  ENDCOLLECTIVE ;  /* 0x000000000000791b */ /* 0x023fea0003800000 */
.L_x_284:
[----:B------:R-:W-:Y:S01]  /*6720*/  IMAD.MOV.U32 R4, RZ, RZ, 0x4 ;  /* 0x00000004ff047424 */ /* 0x000fe200078e00ff */
[----:B------:R-:W-:-:S05]  /*6730*/  MOV R32, R14 ;  /* 0x0000000e00207202 */ /* 0x000fca0000000f00 */
[----:B------:R-:W-:-:S05]  /*6740*/  FADD R32, R29, R32 ;  /* 0x000000201d207221 */ /* 0x000fca0000000000 */
[----:B------:R-:W-:-:S07]  /*6750*/  MOV R37, R32 ;  /* 0x0000002000257202 */ /* 0x000fce0000000f00 */
[----:B------:R-:W-:Y:S05]  /*6760*/  WARPSYNC.COLLECTIVE R0, `(.L_x_285) ;  /* 0x0000000000087348 */ /* 0x000fea0003c00000 */
[----:B------:R0:W1:Y:S02]  /*6770*/  SHFL.DOWN P0, R14, R37, R4, R3 ;  /* 0x08000004250e7389 */ /* 0x0000640000000003 */
[----:B01----:R-:W-:Y:S05]  /*6780*/  ENDCOLLECTIVE ;  /* 0x000000000000791b */ /* 0x003fea0003800000 */
.L_x_285:
[----:B------:R-:W-:Y:S01]  /*6790*/  HFMA2 R4, -RZ, RZ, 0, 1.1920928955078125e-07 ;  /* 0x00000002ff047431 */ /* 0x000fe200000001ff */
[----:B------:R-:W-:-:S05]  /*67a0*/  MOV R30, R14 ;  /* 0x0000000e001e7202 */ /* 0x000fca0000000f00 */
[----:B------:R-:W-:-:S05]  /*67b0*/  FADD R30, R32, R30 ;  /* 0x0000001e201e7221 */ /* 0x000fca0000000000 */
[----:B------:R-:W-:-:S07]  /*67c0*/  MOV R37, R30 ;  /* 0x0000001e00257202 */ /* 0x000fce0000000f00 */
[----:B------:R-:W-:Y:S05]  /*67d0*/  WARPSYNC.COLLECTIVE R0, `(.L_x_286) ;  /* 0x0000000000087348 */ /* 0x000fea0003c00000 */
[----:B------:R0:W1:Y:S02]  /*67e0*/  SHFL.DOWN P0, R14, R37, R4, R3 ;  /* 0x08000004250e7389 */ /* 0x0000640000000003 */
[----:B01----:R-:W-:Y:S05]  /*67f0*/  ENDCOLLECTIVE ;  /* 0x000000000000791b */ /* 0x003fea0003800000 */
.L_x_286:
[----:B------:R0:W-:Y:S01]  /*6800*/  STL [R26+0x8], R31 ;  /* 0x0000081f1a007387 */ /* 0x0001e20000100800 */
[----:B------:R-:W-:Y:S01]  /*6810*/  HFMA2 R4, -RZ, RZ, 0, 5.9604644775390625e-08 ;  /* 0x00000001ff047431 */ /* 0x000fe200000001ff */
[----:B------:R-:W-:-:S05]  /*6820*/  MOV R36, R14 ;  /* 0x0000000e00247202 */ /* 0x000fca0000000f00 */
[----:B0-----:R-:W-:-:S04]  /*6830*/  FADD R31, R30, R36 ;  /* 0x000000241e1f7221 */ /* 0x001fc80000000000 */
[----:B------:R-:W-:-:S07]  /*6840*/  IMAD.MOV.U32 R37, RZ, RZ, R31 ;  /* 0x000000ffff257224 */ /* 0x000fce00078e001f */
[----:B------:R-:W-:Y:S05]  /*6850*/  WARPSYNC.COLLECTIVE R0, `(.L_x_287) ;  /* 0x0000000000087348 */ /* 0x000fea0003c00000 */
[----:B------:R0:W1:Y:S02]  /*6860*/  SHFL.DOWN P0, R14, R37, R4, R3 ;  /* 0x08000004250e7389 */ /* 0x0000640000000003 */
[----:B01----:R-:W-:Y:S05]  /*6870*/  ENDCOLLECTIVE ;  /* 0x000000000000791b */ /* 0x003fea0003800000 */
.L_x_287:
[----:B------:R-:W-:-:S05]  /*6880*/  MOV R30, R14 ;  /* 0x0000000e001e7202 */ /* 0x000fca0000000f00 */
[----:B------:R-:W-:Y:S02]  /*6890*/  FADD R14, R31, R30 ;  /* 0x0000001e1f0e7221 */ /* 0x000fe40000000000 */
[----:B------:R0:W5:Y:S01]  /*68a0*/  LDG.E.CONSTANT R30, desc[UR6][R12.64+0x14] ;  /* 0x000014060c1e7981 */ /* 0x000162000c1e9900 */
[----:B------:R-:W-:Y:S02]  /*68b0*/  HFMA2 R4, -RZ, RZ, 0, 9.5367431640625e-07 ;  /* 0x00000010ff047431 */ /* 0x000fe400000001ff */
[----:B------:R-:W-:-:S05]  /*68c0*/  FMUL R31, R15, R34 ;  /* 0x000000220f1f7220 */ /* 0x000fca0000400000 */
[----:B------:R-:W-:Y:S01]  /*68d0*/  MOV R37, R31 ;  /* 0x0000001f00257202 */ /* 0x000fe20000000f00 */
[----:B------:R-:W-:-:S07]  /*68e0*/  FADD R33, R14, R33 ;  /* 0x000000210e217221 */ /* 0x000fce0000000000 */
[----:B0----5:R-:W-:Y:S05]  /*68f0*/  WARPSYNC.COLLECTIVE R0, `(.L_x_288) ;  /* 0x0000000000087348 */ /* 0x021fea0003c00000 */
[----:B------:R1:W2:Y:S02]  /*6900*/  SHFL.DOWN P0, R14, R37, R4, R3 ;  /* 0x08000004250e7389 */ /* 0x0002a40000000003 */
[----:B012--5:R-:W-:Y:S05]  /*6910*/  ENDCOLLECTIVE ;  /* 0x000000000000791b */ /* 0x027fea0003800000 */
.L_x_288:
[----:B------:R-:W-:Y:S01]  /*6920*/  MOV R4, 0x8 ;  /* 0x0000000800047802 */ /* 0x000fe20000000f00 */
[----:B------:R-:W-:-:S04]  /*6930*/  IMAD.MOV.U32 R36, RZ, RZ, R14 ;  /* 0x000000ffff247224 */ /* 0x000fc800078e000e */
[----:B------:R-:W-:-:S07]  /*6940*/  FADD R37, R31, R36 ;  /* 0x000000241f257221 */ /* 0x000fce0000000000 */
[----:B------:R-:W-:Y:S05]  /*6950*/  WARPSYNC.COLLECTIVE R0, `(.L_x_289) ;  /* 0x0000000000087348 */ /* 0x000fea0003c00000 */
[----:B------:R0:W1:Y:S02]  /*6960*/  SHFL.DOWN P0, R14, R37, R4, R3 ;  /* 0x08000004250e7389 */ /* 0x0000640000000003 */
[----:B01----:R-:W-:Y:S05]  /*6970*/  ENDCOLLECTIVE ;  /* 0x000000000000791b */ /* 0x003fea0003800000 */
.L_x_289:
[----:B------:R0:W-:Y:S01]  /*6980*/  STL [R26+0xc], R33 ;  /* 0x00000c211a007387 */ /* 0x0001e20000100800 */
[----:B------:R-:W-:Y:S01]  /*6990*/  HFMA2 R4, -RZ, RZ, 0, 2.384185791015625e-07 ;  /* 0x00000004ff047431 */ /* 0x000fe200000001ff */
[----:B0-----:R-:W-:-:S05]  /*69a0*/  MOV R33, R14 ;  /* 0x0000000e00217202 */ /* 0x001fca0000000f00 */
[----:B------:R-:W-:-:S05]  /*69b0*/  FADD R31, R37, R33 ;  /* 0x00000021251f7221 */ /* 0x000fca0000000000 */
[----:B------:R-:W-:-:S07]  /*69c0*/  MOV R37, R31 ;  /* 0x0000001f00257202 */ /* 0x000fce0000000f00 */
[----:B------:R-:W-:Y:S05]  /*69d0*/  WARPSYNC.COLLECTIVE R0, `(.L_x_290) ;  /* 0x0000000000087348 */ /* 0x000fea0003c00000 */
[----:B------:R0:W1:Y:S02]  /*69e0*/  SHFL.DOWN P0, R14, R37, R4, R3 ;  /* 0x08000004250e7389 */ /* 0x0000640000000003 */
[----:B01----:R-:W-:Y:S05]  /*69f0*/  ENDCOLLECTIVE ;  /* 0x000000000000791b */ /* 0x003fea0003800000 */
.L_x_290:
[----:B------:R-:W-:Y:S02]  /*6a00*/  HFMA2 R4, -RZ, RZ, 0, 1.1920928955078125e-07 ;  /* 0x00000002ff047431 */ /* 0x000fe400000001ff */
[----:B------:R-:W-:-:S04]  /*6a10*/  IMAD.MOV.U32 R36, RZ, RZ, R14 ;  /* 0x000000ffff247224 */ /* 0x000fc800078e000e */
[----:B------:R-:W-:-:S05]  /*6a20*/  FADD R29, R31, R36 ;  /* 0x000000241f1d7221 */ /* 0x000fca0000000000 */
[----:B------:R-:W-:-:S07]  /*6a30*/  MOV R37, R29 ;  /* 0x0000001d00257202 */ /* 0x000fce0000000f00 */
[----:B------:R-:W-:Y:S05]  /*6a40*/  WARPSYNC.COLLECTIVE R0, `(.L_x_291) ;  /* 0x0000000000087348 */ /* 0x000fea0003c00000 */
[----:B------:R0:W1:Y:S02]  /*6a50*/  SHFL.DOWN P0, R14, R37, R4, R3 ;  /* 0x08000004250e7389 */ /* 0x0000640000000003 */
[----:B01----:R-:W-:Y:S05]  /*6a60*/  ENDCOLLECTIVE ;  /* 0x000000000000791b */ /* 0x003fea0003800000 */
.L_x_291:
[----:B------:R-:W-:Y:S01]  /*6a70*/  IMAD.MOV.U32 R4, RZ, RZ, 0x1 ;  /* 0x00000001ff047424 */ /* 0x000fe200078e00ff */
[----:B------:R-:W-:-:S05]  /*6a80*/  MOV R32, R14 ;  /* 0x0000000e00207202 */ /* 0x000fca0000000f00 */
[----:B------:R-:W-:-:S05]  /*6a90*/  FADD R32, R29, R32 ;  /* 0x000000201d207221 */ /* 0x000fca0000000000 */
[----:B------:R-:W-:-:S07]  /*6aa0*/  MOV R37, R32 ;  /* 0x0000002000257202 */ /* 0x000fce0000000f00 */
[----:B------:R-:W-:Y:S05]  /*6ab0*/  WARPSYNC.COLLECTIVE R0, `(.L_x_292) ;  /* 0x0000000000087348 */ /* 0x000fea0003c00000 */
[----:B------:R0:W1:Y:S02]  /*6ac0*/  SHFL.DOWN P0, R14, R37, R4, R3 ;  /* 0x08000004250e7389 */ /* 0x0000640000000003 */
[----:B01----:R-:W-:Y:S05]  /*6ad0*/  ENDCOLLECTIVE ;  /* 0x000000000000791b */ /* 0x003fea0003800000 */
.L_x_292:
[----:B------:R-:W-:Y:S01]  /*6ae0*/  MOV R29, R14 ;  /* 0x0000000e001d7202 */ /* 0x000fe20000000f00 */
[----:B------:R-:W-:Y:S02]  /*6af0*/  FMUL R35, R15, R30 ;  /* 0x0000001e0f237220 */ /* 0x000fe40000400000 */
[----:B------:R0:W5:Y:S02]  /*6b00*/  LDG.E.CONSTANT R30, desc[UR6][R12.64+0x18] ;  /* 0x000018060c1e7981 */ /* 0x000164000c1e9900 */
[----:B------:R-:W-:Y:S01]  /*6b10*/  FADD R29, R32, R29 ;  /* 0x0000001d201d7221 */ /* 0x000fe20000000000 */
[----:B------:R-:W-:Y:S01]  /*6b20*/  HFMA2 R4, -RZ, RZ, 0, 9.5367431640625e-07 ;  /* 0x00000010ff047431 */ /* 0x000fe200000001ff */
[----:B------:R-:W-:Y:S01]  /*6b30*/  MOV R37, R35 ;  /* 0x0000002300257202 */ /* 0x000fe20000000f00 */
[----:B------:R0:W5:Y:S01]  /*6b40*/  LDG.E.CONSTANT R32, desc[UR6][R12.64+0x1c] ;  /* 0x00001c060c207981 */ /* 0x000162000c1e9900 */
[----:B------:R-:W-:-:S03]  /*6b50*/  FADD R31, R29, R28 ;  /* 0x0000001c1d1f7221 */ /* 0x000fc60000000000 */
[----:B------:R0:W5:Y:S04]  /*6b60*/  LDL R29, [R26+0x14] ;  /* 0x000014001a1d7983 */ /* 0x0001680000100800 */
[----:B0----5:R-:W-:Y:S05]  /*6b70*/  WARPSYNC.COLLECTIVE R0, `(.L_x_293) ;  /* 0x0000000000087348 */ /* 0x021fea0003c00000 */
[----:B------:R1:W2:Y:S02]  /*6b80*/  SHFL.DOWN P0, R14, R37, R4, R3 ;  /* 0x08000004250e7389 */ /* 0x0002a40000000003 */
[----:B012--5:R-:W-:Y:S05]  /*6b90*/  ENDCOLLECTIVE ;  /* 0x000000000000791b */ /* 0x027fea0003800000 */
.L_x_293:
[----:B------:R-:W-:Y:S01]  /*6ba0*/  HFMA2 R4, -RZ, RZ, 0, 4.76837158203125e-07 ;  /* 0x00000008ff047431 */ /* 0x000fe200000001ff */
[----:B------:R-:W-:-:S05]  /*6bb0*/  MOV R28, R14 ;  /* 0x0000000e001c7202 */ /* 0x000fca0000000f00 */
[----:B------:R-:W-:-:S04]  /*6bc0*/  FADD R28, R35, R28 ;  /* 0x0000001c231c7221 */ /* 0x000fc80000000000 */
[----:B------:R-:W-:-:S07]  /*6bd0*/  IMAD.MOV.U32 R37, RZ, RZ, R28 ;  /* 0x000000ffff257224 */ /* 0x000fce00078e001c */
[----:B------:R-:W-:Y:S05]  /*6be0*/  WARPSYNC.COLLECTIVE R0, `(.L_x_294) ;  /* 0x0000000000087348 */ /* 0x000fea0003c00000 */
[----:B------:R0:W1:Y:S02]  /*6bf0*/  SHFL.DOWN P0, R14, R37, R4, R3 ;  /* 0x08000004250e7389 */ /* 0x0000640000000003 */
[----:B01----:R-:W-:Y:S05]  /*6c00*/  ENDCOLLECTIVE ;  /* 0x000000000000791b */ /* 0x003fea0003800000 */
.L_x_294:
[----:B------:R-:W-:Y:S01]  /*6c10*/  HFMA2 R4, -RZ, RZ, 0, 2.384185791015625e-07 ;  /* 0x00000004ff047431 */ /* 0x000fe200000001ff */
[----:B------:R-:W-:-:S05]  /*6c20*/  MOV R33, R14 ;  /* 0x0000000e00217202 */ /* 0x000fca0000000f00 */
[----:B------:R-:W-:-:S05]  /*6c30*/  FADD R33, R28, R33 ;  /* 0x000000211c217221 */ /* 0x000fca0000000000 */
[----:B------:R-:W-:-:S07]  /*6c40*/  MOV R37, R33 ;  /* 0x0000002100257202 */ /* 0x000fce0000000f00 */
[----:B------:R-:W-:Y:S05]  /*6c50*/  WARPSYNC.COLLECTIVE R0, `(.L_x_295) ;  /* 0x0000000000087348 */ /* 0x000fea0003c00000 */
[----:B------:R0:W1:Y:S02]  /*6c60*/  SHFL.DOWN P0, R14, R37, R4, R3 ;  /* 0x08000004250e7389 */ /* 0x0000640000000003 */
[----:B01----:R-:W-:Y:S05]  /*6c70*/  ENDCOLLECTIVE ;  /* 0x000000000000791b */ /* 0x003fea0003800000 */
.L_x_295:
[----:B------:R-:W-:Y:S02]  /*6c80*/  HFMA2 R4, -RZ, RZ, 0, 1.1920928955078125e-07 ;  /* 0x00000002ff047431 */ /* 0x000fe400000001ff */
[----:B------:R-:W-:-:S04]  /*6c90*/  IMAD.MOV.U32 R28, RZ, RZ, R14 ;  /* 0x000000ffff1c7224 */ /* 0x000fc800078e000e */
[----:B------:R-:W-:-:S05]  /*6ca0*/  FADD R28, R33, R28 ;  /* 0x0000001c211c7221 */ /* 0x000fca0000000000 */
[----:B------:R-:W-:-:S07]  /*6cb0*/  MOV R37, R28 ;  /* 0x0000001c00257202 */ /* 0x000fce0000000f00 */
[----:B------:R-:W-:Y:S05]  /*6cc0*/  WARPSYNC.COLLECTIVE R0, `(.L_x_296) ;  /* 0x0000000000087348 */ /* 0x000fea0003c00000 */
[----:B------:R0:W1:Y:S02]  /*6cd0*/  SHFL.DOWN P0, R14, R37, R4, R3 ;  /* 0x08000004250e7389 */ /* 0x0000640000000003 */
[----:B01----:R-:W-:Y:S05]  /*6ce0*/  ENDCOLLECTIVE ;  /* 0x000000000000791b */ /* 0x003fea0003800000 */
.L_x_296:
[----:B------:R-:W-:Y:S01]  /*6cf0*/  IMAD.MOV.U32 R4, RZ, RZ, 0x1 ;  /* 0x00000001ff047424 */ /* 0x000fe200078e00ff */
[----:B------:R-:W-:-:S05]  /*6d00*/  MOV R33, R14 ;  /* 0x0000000e00217202 */ /* 0x000fca0000000f00 */
[----:B------:R-:W-:-:S05]  /*6d10*/  FADD R33, R28, R33 ;  /* 0x000000211c217221 */ /* 0x000fca0000000000 */
[----:B------:R-:W-:-:S07]  /*6d20*/  MOV R37, R33 ;  /* 0x0000002100257202 */ /* 0x000fce0000000f00 */
[----:B------:R-:W-:Y:S05]  /*6d30*/  WARPSYNC.COLLECTIVE R0, `(.L_x_297) ;  /* 0x0000000000087348 */ /* 0x000fea0003c00000 */
[----:B------:R0:W1:Y:S02]  /*6d40*/  SHFL.DOWN P0, R14, R37, R4, R3 ;  /* 0x08000004250e7389 */ /* 0x0000640000000003 */
[----:B01----:R-:W-:Y:S05]  /*6d50*/  ENDCOLLECTIVE ;  /* 0x000000000000791b */ /* 0x003fea0003800000 */
.L_x_297:
[----:B------:R-:W-:Y:S01]  /*6d60*/  HFMA2 R4, -RZ, RZ, 0, 9.5367431640625e-07 ;  /* 0x00000010ff047431 */ /* 0x000fe200000001ff */
[----:B------:R-:W-:-:S05]  /*6d70*/  MOV R28, R14 ;  /* 0x0000000e001c7202 */ /* 0x000fca0000000f00 */
[----:B------:R-:W-:Y:S02]  /*6d80*/  FADD R14, R33, R28 ;  /* 0x0000001c210e7221 */ /* 0x000fe40000000000 */
[----:B------:R0:W5:Y:S01]  /*6d90*/  LDL R28, [R26+0x18] ;  /* 0x000018001a1c7983 */ /* 0x0001620000100800 */
[----:B------:R-:W-:-:S05]  /*6da0*/  FMUL R30, R15, R30 ;  /* 0x0000001e0f1e7220 */ /* 0x000fca0000400000 */
[----:B------:R-:W-:Y:S01]  /*6db0*/  MOV R37, R30 ;  /* 0x0000001e00257202 */ /* 0x000fe20000000f00 */
[----:B------:R-:W-:-:S07]  /*6dc0*/  FADD R29, R14, R29 ;  /* 0x0000001d0e1d7221 */ /* 0x000fce0000000000 */
[----:B0----5:R-:W-:Y:S05]  /*6dd0*/  WARPSYNC.COLLECTIVE R0, `(.L_x_298) ;  /* 0x0000000000087348 */ /* 0x021fea0003c00000 */
[----:B------:R1:W2:Y:S02]  /*6de0*/  SHFL.DOWN P0, R14, R37, R4, R3 ;  /* 0x08000004250e7389 */ /* 0x0002a40000000003 */
[----:B012--5:R-:W-:Y:S05]  /*6df0*/  ENDCOLLECTIVE ;  /* 0x000000000000791b */ /* 0x027fea0003800000 */
.L_x_298:
[----:B------:R-:W-:Y:S01]  /*6e00*/  HFMA2 R4, -RZ, RZ, 0, 4.76837158203125e-07 ;  /* 0x00000008ff047431 */ /* 0x000fe200000001ff */
[----:B------:R-:W-:-:S05]  /*6e10*/  MOV R33, R14 ;  /* 0x0000000e00217202 */ /* 0x000fca0000000f00 */
[----:B------:R-:W-:-:S04]  /*6e20*/  FADD R36, R30, R33 ;  /* 0x000000211e247221 */ /* 0x000fc80000000000 */
[----:B------:R-:W-:-:S07]  /*6e30*/  IMAD.MOV.U32 R37, RZ, RZ, R36 ;  /* 0x000000ffff257224 */ /* 0x000fce00078e0024 */
[----:B------:R-:W-:Y:S05]  /*6e40*/  WARPSYNC.COLLECTIVE R0, `(.L_x_299) ;  /* 0x0000000000087348 */ /* 0x000fea0003c00000 */
[----:B------:R0:W1:Y:S02]  /*6e50*/  SHFL.DOWN P0, R14, R37, R4, R3 ;  /* 0x08000004250e7389 */ /* 0x0000640000000003 */
[----:B01----:R-:W-:Y:S05]  /*6e60*/  ENDCOLLECTIVE ;  /* 0x000000000000791b */ /* 0x003fea0003800000 */
.L_x_299:
[----:B------:R-:W-:Y:S01]  /*6e70*/  HFMA2 R4, -RZ, RZ, 0, 2.384185791015625e-07 ;  /* 0x00000004ff047431 */ /* 0x000fe200000001ff */
[----:B------:R-:W-:-:S05]  /*6e80*/  MOV R13, R14 ;  /* 0x0000000e000d7202 */ /* 0x000fca0000000f00 */
[----:B------:R-:W-:-:S05]  /*6e90*/  FADD R35, R36, R13 ;  /* 0x0000000d24237221 */ /* 0x000fca0000000000 */
[----:B------:R-:W-:-:S07]  /*6ea0*/  MOV R37, R35 ;  /* 0x0000002300257202 */ /* 0x000fce0000000f00 */
[----:B------:R-:W-:Y:S05]  /*6eb0*/  WARPSYNC.COLLECTIVE R0, `(.L_x_300) ;  /* 0x0000000000087348 */ /* 0x000fea0003c00000 */
[----:B------:R0:W1:Y:S02]  /*6ec0*/  SHFL.DOWN P0, R14, R37, R4, R3 ;  /* 0x08000004250e7389 */ /* 0x0000640000000003 */
[----:B01----:R-:W-:Y:S05]  /*6ed0*/  ENDCOLLECTIVE ;  /* 0x000000000000791b */ /* 0x003fea0003800000 */
.L_x_300:
[----:B------:R-:W-:Y:S02]  /*6ee0*/  HFMA2 R4, -RZ, RZ, 0, 1.1920928955078125e-07 ;  /* 0x00000002ff047431 */ /* 0x000fe400000001ff */
[----:B------:R-:W-:-:S04]  /*6ef0*/  IMAD.MOV.U32 R12, RZ, RZ, R14 ;  /* 0x000000ffff0c7224 */ /* 0x000fc800078e000e */
[----:B------:R-:W-:-:S05]  /*6f00*/  FADD R12, R35, R12 ;  /* 0x0000000c230c7221 */ /* 0x000fca0000000000 */
[----:B------:R-:W-:-:S07]  /*6f10*/  MOV R37, R12 ;  /* 0x0000000c00257202 */ /* 0x000fce0000000f00 */
[----:B------:R-:W-:Y:S05]  /*6f20*/  WARPSYNC.COLLECTIVE R0, `(.L_x_301) ;  /* 0x0000000000087348 */ /* 0x000fea0003c00000 */
[----:B------:R0:W1:Y:S02]  /*6f30*/  SHFL.DOWN P0, R14, R37, R4, R3 ;  /* 0x08000004250e7389 */ /* 0x0000640000000003 */
[----:B01----:R-:W-:Y:S05]  /*6f40*/  ENDCOLLECTIVE ;  /* 0x000000000000791b */ /* 0x003fea0003800000 */
.L_x_301:
[----:B------:R-:W-:Y:S01]  /*6f50*/  IMAD.MOV.U32 R4, RZ, RZ, 0x1 ;  /* 0x00000001ff047424 */ /* 0x000fe200078e00ff */
[----:B------:R-:W-:-:S05]  /*6f60*/  MOV R37, R14 ;  /* 0x0000000e00257202 */ /* 0x000fca0000000f00 */
[----:B------:R-:W-:-:S05]  /*6f70*/  FADD R34, R12, R37 ;  /* 0x000000250c227221 */ /* 0x000fca0000000000 */
[----:B------:R-:W-:-:S07]  /*6f80*/  MOV R37, R34 ;  /* 0x0000002200257202 */ /* 0x000fce0000000f00 */
[----:B------:R-:W-:Y:S05]  /*6f90*/  WARPSYNC.COLLECTIVE R0, `(.L_x_302) ;  /* 0x0000000000087348 */ /* 0x000fea0003c00000 */
[----:B------:R0:W1:Y:S02]  /*6fa0*/  SHFL.DOWN P0, R14, R37, R4, R3 ;  /* 0x08000004250e7389 */ /* 0x0000640000000003 */
[----:B01----:R-:W-:Y:S05]  /*6fb0*/  ENDCOLLECTIVE ;  /* 0x000000000000791b */ /* 0x003fea0003800000 */
.L_x_302:
[----:B------:R0:W-:Y:S01]  /*6fc0*/  STL [R26+0x10], R31 ;  /* 0x0000101f1a007387 */ /* 0x0001e20000100800 */
[----:B------:R-:W-:Y:S01]  /*6fd0*/  HFMA2 R4, -RZ, RZ, 0, 9.5367431640625e-07 ;  /* 0x00000010ff047431 */ /* 0x000fe200000001ff */
[----:B------:R-:W-:-:S05]  /*6fe0*/  MOV R36, R14 ;  /* 0x0000000e00247202 */ /* 0x000fca0000000f00 */
[----:B0-----:R-:W-:Y:S01]  /*6ff0*/  FADD R31, R34, R36 ;  /* 0x00000024221f7221 */ /* 0x001fe20000000000 */
[----:B------:R-:W-:-:S05]  /*7000*/  FMUL R34, R15, R32 ;  /* 0x000000200f227220 */ /* 0x000fca0000400000 */
[----:B------:R-:W-:-:S07]  /*7010*/  MOV R37, R34 ;  /* 0x0000002200257202 */ /* 0x000fce0000000f00 */
[----:B------:R-:W-:Y:S05]  /*7020*/  WARPSYNC.COLLECTIVE R0, `(.L_x_303) ;  /* 0x0000000000087348 */ /* 0x000fea0003c00000 */
[----:B------:R0:W1:Y:S02]  /*7030*/  SHFL.DOWN P0, R14, R37, R4, R3 ;  /* 0x08000004250e7389 */ /* 0x0000640000000003 */
[----:B01----:R-:W-:Y:S05]  /*7040*/  ENDCOLLECTIVE ;  /* 0x000000000000791b */ /* 0x003fea0003800000 */
.L_x_303:
[----:B------:R-:W-:Y:S01]  /*7050*/  HFMA2 R4, -RZ, RZ, 0, 4.76837158203125e-07 ;  /* 0x00000008ff047431 */ /* 0x000fe200000001ff */
[----:B------:R-:W-:-:S05]  /*7060*/  MOV R13, R14 ;  /* 0x0000000e000d7202 */ /* 0x000fca0000000f00 */
[----:B------:R-:W-:-:S04]  /*7070*/  FADD R13, R34, R13 ;  /* 0x0000000d220d7221 */ /* 0x000fc80000000000 */
[----:B------:R-:W-:-:S07]  /*7080*/  IMAD.MOV.U32 R37, RZ, RZ, R13 ;  /* 0x000000ffff257224 */ /* 0x000fce00078e000d */
[----:B------:R-:W-:Y:S05]  /*7090*/  WARPSYNC.COLLECTIVE R0, `(.L_x_304) ;  /* 0x0000000000087348 */ /* 0x000fea0003c00000 */
[----:B------:R0:W1:Y:S02]  /*70a0*/  SHFL.DOWN P0, R14, R37, R4, R3 ;  /* 0x08000004250e7389 */ /* 0x0000640000000003 */
[----:B01----:R-:W-:Y:S05]  /*70b0*/  ENDCOLLECTIVE ;  /* 0x000000000000791b */ /* 0x003fea0003800000 */
.L_x_304:
[----:B------:R-:W-:Y:S01]  /*70c0*/  HFMA2 R4, -RZ, RZ, 0, 2.384185791015625e-07 ;  /* 0x00000004ff047431 */ /* 0x000fe200000001ff */
[----:B------:R-:W-:-:S05]  /*70d0*/  MOV R36, R14 ;  /* 0x0000000e00247202 */ /* 0x000fca0000000f00 */
[----:B------:R-:W-:-:S05]  /*70e0*/  FADD R35, R13, R36 ;  /* 0x000000240d237221 */ /* 0x000fca0000000000 */
[----:B------:R-:W-:-:S07]  /*70f0*/  MOV R37, R35 ;  /* 0x0000002300257202 */ /* 0x000fce0000000f00 */
[----:B------:R-:W-:Y:S05]  /*7100*/  WARPSYNC.COLLECTIVE R0, `(.L_x_305) ;  /* 0x0000000000087348 */ /* 0x000fea0003c00000 */
[----:B------:R0:W1:Y:S02]  /*7110*/  SHFL.DOWN P0, R14, R37, R4, R3 ;  /* 0x08000004250e7389 */ /* 0x0000640000000003 */
[----:B01----:R-:W-:Y:S05]  /*7120*/  ENDCOLLECTIVE ;  /* 0x000000000000791b */ /* 0x003fea0003800000 */
.L_x_305:
[----:B------:R-:W-:Y:S02]  /*7130*/  HFMA2 R4, -RZ, RZ, 0, 1.1920928955078125e-07 ;  /* 0x00000002ff047431 */ /* 0x000fe400000001ff */
[----:B------:R-:W-:-:S04]  /*7140*/  IMAD.MOV.U32 R36, RZ, RZ, R14 ;  /* 0x000000ffff247224 */ /* 0x000fc800078e000e */
[----:B------:R-:W-:-:S05]  /*7150*/  FADD R13, R35, R36 ;  /* 0x00000024230d7221 */ /* 0x000fca0000000000 */
[----:B------:R-:W-:-:S07]  /*7160*/  MOV R37, R13 ;  /* 0x0000000d00257202 */ /* 0x000fce0000000f00 */
[----:B------:R-:W-:Y:S05]  /*7170*/  WARPSYNC.COLLECTIVE R0, `(.L_x_306) ;  /* 0x0000000000087348 */ /* 0x000fea0003c00000 */
[----:B------:R0:W1:Y:S02]  /*7180*/  SHFL.DOWN P0, R14, R37, R4, R3 ;  /* 0x08000004250e7389 */ /* 0x0000640000000003 */
[----:B01----:R-:W-:Y:S05]  /*7190*/  ENDCOLLECTIVE ;  /* 0x000000000000791b */ /* 0x003fea0003800000 */
.L_x_306:
[----:B------:R-:W-:Y:S01]  /*71a0*/  FADD R31, R31, R28 ;  /* 0x0000001c1f1f7221 */ /* 0x000fe20000000000 */
[----:B------:R0:W-:Y:S04]  /*71b0*/  STL [R26+0x14], R29 ;  /* 0x0000141d1a007387 */ /* 0x0001e80000100800 */
[----:B------:R0:W-:Y:S01]  /*71c0*/  STL [R26+0x18], R31 ;  /* 0x0000181f1a007387 */ /* 0x0001e20000100800 */
[----:B------:R-:W-:Y:S01]  /*71d0*/  IMAD.MOV.U32 R4, RZ, RZ, 0x1 ;  /* 0x00000001ff047424 */ /* 0x000fe200078e00ff */
[----:B------:R-:W-:-:S05]  /*71e0*/  MOV R12, R14 ;  /* 0x0000000e000c7202 */ /* 0x000fca0000000f00 */
[----:B------:R-:W-:-:S05]  /*71f0*/  FADD R12, R13, R12 ;  /* 0x0000000c0d0c7221 */ /* 0x000fca0000000000 */
[----:B0-----:R-:W-:-:S07]  /*7200*/  MOV R37, R12 ;  /* 0x0000000c00257202 */ /* 0x001fce0000000f00 */
[----:B------:R-:W-:Y:S05]  /*7210*/  WARPSYNC.COLLECTIVE R0, `(.L_x_307) ;  /* 0x0000000000087348 */ /* 0x000fea0003c00000 */
[----:B------:R0:W1:Y:S02]  /*7220*/  SHFL.DOWN P0, R14, R37, R4, R3 ;  /* 0x08000004250e7389 */ /* 0x0000640000000003 */
[----:B01----:R-:W-:Y:S05]  /*7230*/  ENDCOLLECTIVE ;  /* 0x000000000000791b */ /* 0x003fea0003800000 */
.L_x_307:
[----:B------:R-:W-:Y:S05]  /*7240*/  BRA `(.L_x_308) ;  /* 0xffffffb400047947 */ /* 0x000fea000383ffff */
.L_x_166:
[----:B------:R-:W-:Y:S01]  /*7250*/  HFMA2 R4, -RZ, RZ, 0, 9.5367431640625e-07 ;  /* 0x00000010ff047431 */ /* 0x000fe200000001ff */
[----:B------:R-:W-:Y:S01]  /*7260*/  BSSY B4, `(.L_x_309) ;  /* 0x0000006000047945 */ /* 0x000fe20003800000 */
[----:B------:R-:W-:Y:S02]  /*7270*/  MOV R3, 0x1f ;  /* 0x0000001f00037802 */ /* 0x000fe40000000f00 */
[----:B------:R-:W-:-:S07]  /*7280*/  MOV R0, 0xffffffff ;  /* 0xffffffff00007802 */ /* 0x000fce0000000f00 */
[----:B0-----:R-:W-:Y:S05]  /*7290*/  WARPSYNC.COLLECTIVE R0, `(.L_x_310) ;  /* 0x0000000000087348 */ /* 0x001fea0003c00000 */
[----:B------:R1:W2:Y:S02]  /*72a0*/  SHFL.DOWN P0, R14, R37, R4, R3 ;  /* 0x08000004250e7389 */ /* 0x0002a40000000003 */
[----:B012---:R-:W-:Y:S05]  /*72b0*/  ENDCOLLECTIVE ;  /* 0x000000000000791b */ /* 0x007fea0003800000 */
.L_x_310:
[----:B------:R-:W-:Y:S05]  /*72c0*/  BSYNC B4 ;  /* 0x0000000000047941 */ /* 0x000fea0003800000 */
.L_x_309:
[----:B------:R-:W-:Y:S02]  /*72d0*/  HFMA2 R4, -RZ, RZ, 0, 4.76837158203125e-07 ;  /* 0x00000008ff047431 */ /* 0x000fe400000001ff */
[----:B------:R-:W-:Y:S01]  /*72e0*/  FADD R37, R37, R14 ;  /* 0x0000000e25257221 */ /* 0x000fe20000000000 */
[----:B------:R-:W-:Y:S01]  /*72f0*/  IMAD.MOV.U32 R3, RZ, RZ, 0x1f ;  /* 0x0000001fff037424 */ /* 0x000fe200078e00ff */
[----:B------:R-:W-:-:S07]  /*7300*/  MOV R0, 0xffffffff ;  /* 0xffffffff00007802 */ /* 0x000fce0000000f00 */
[----:B------:R-:W-:Y:S05]  /*7310*/  WARPSYNC.COLLECTIVE R0, `(.L_x_311) ;  /* 0x0000000000087348 */ /* 0x000fea0003c00000 */
[----:B------:R0:W1:Y:S02]  /*7320*/  SHFL.DOWN P0, R14, R37, R4, R3 ;  /* 0x08000004250e7389 */ /* 0x0000640000000003 */
[----:B01----:R-:W-:Y:S05]  /*7330*/  ENDCOLLECTIVE ;  /* 0x000000000000791b */ /* 0x003fea0003800000 */
.L_x_311:
[----:B------:R-:W-:Y:S02]  /*7340*/  HFMA2 R4, -RZ, RZ, 0, 2.384185791015625e-07 ;  /* 0x00000004ff047431 */ /* 0x000fe400000001ff */
[----:B------:R-:W-:-:S05]  /*7350*/  FADD R25, R37, R14 ;  /* 0x0000000e25197221 */ /* 0x000fca0000000000 */
[----:B------:R-:W-:-:S07]  /*7360*/  MOV R37, R25 ;  /* 0x0000001900257202 */ /* 0x000fce0000000f00 */
[----:B------:R-:W-:Y:S05]  /*7370*/  WARPSYNC.COLLECTIVE R0, `(.L_x_312) ;  /* 0x0000000000087348 */ /* 0x000fea0003c00000 */
[----:B------:R0:W1:Y:S02]  /*7380*/  SHFL.DOWN P0, R14, R37, R4, R3 ;  /* 0x08000004250e7389 */ /* 0x0000640000000003 */
[----:B01----:R-:W-:Y:S05]  /*7390*/  ENDCOLLECTIVE ;  /* 0x000000000000791b */ /* 0x003fea0003800000 */
.L_x_312:
[----:B------:R-:W-:Y:S02]  /*73a0*/  IMAD.MOV.U32 R4, RZ, RZ, 0x2 ;  /* 0x00000002ff047424 */ /* 0x000fe400078e00ff */
[----:B------:R-:W-:-:S05]  /*73b0*/  FADD R27, R25, R14 ;  /* 0x0000000e191b7221 */ /* 0x000fca0000000000 */
[----:B------:R-:W-:-:S07]  /*73c0*/  MOV R37, R27 ;  /* 0x0000001b00257202 */ /* 0x000fce0000000f00 */
[----:B------:R-:W-:Y:S05]  /*73d0*/  WARPSYNC.COLLECTIVE R0, `(.L_x_313) ;  /* 0x0000000000087348 */ /* 0x000fea0003c00000 */
[----:B------:R0:W1:Y:S02]  /*73e0*/  SHFL.DOWN P0, R14, R37, R4, R3 ;  /* 0x08000004250e7389 */ /* 0x0000640000000003 */
[----:B01----:R-:W-:Y:S05]  /*73f0*/  ENDCOLLECTIVE ;  /* 0x000000000000791b */ /* 0x003fea0003800000 */
.L_x_313:
[----:B------:R-:W-:Y:S02]  /*7400*/  HFMA2 R4, -RZ, RZ, 0, 5.9604644775390625e-08 ;  /* 0x00000001ff047431 */ /* 0x000fe400000001ff */
[----:B------:R-:W-:-:S05]  /*7410*/  FADD R28, R27, R14 ;  /* 0x0000000e1b1c7221 */ /* 0x000fca0000000000 */
[----:B------:R-:W-:-:S07]  /*7420*/  MOV R37, R28 ;  /* 0x0000001c00257202 */ /* 0x000fce0000000f00 */
[----:B------:R-:W-:Y:S05]  /*7430*/  WARPSYNC.COLLECTIVE R0, `(.L_x_314) ;  /* 0x0000000000087348 */ /* 0x000fea0003c00000 */
[----:B------:R0:W1:Y:S02]  /*7440*/  SHFL.DOWN P0, R14, R37, R4, R3 ;  /* 0x08000004250e7389 */ /* 0x0000640000000003 */
[----:B01----:R-:W-:Y:S05]  /*7450*/  ENDCOLLECTIVE ;  /* 0x000000000000791b */ /* 0x003fea0003800000 */
.L_x_314:
[----:B------:R-:W-:Y:S05]  /*7460*/  BRA `(.L_x_315) ;  /* 0xffffffb000ec7947 */ /* 0x000fea000383ffff */
.L_x_167:
[----:B------:R-:W-:Y:S01]  /*7470*/  HFMA2 R3, -RZ, RZ, 0, 1.847743988037109375e-06 ;  /* 0x0000001fff037431 */ /* 0x000fe200000001ff */
[----:B------:R-:W-:Y:S01]  /*7480*/  BSSY B4, `(.L_x_316) ;  /* 0x0000006000047945 */ /* 0x000fe20003800000 */
[----:B------:R-:W-:Y:S01]  /*7490*/  MOV R4, 0x10 ;  /* 0x0000001000047802 */ /* 0x000fe20000000f00 */
[----:B------:R-:W-:-:S07]  /*74a0*/  IMAD.MOV.U32 R0, RZ, RZ, -0x1 ;  /* 0xffffffffff007424 */ /* 0x000fce00078e00ff */
[----:B012---:R-:W-:Y:S05]  /*74b0*/  WARPSYNC.COLLECTIVE R0, `(.L_x_317) ;  /* 0x0000000000087348 */ /* 0x007fea0003c00000 */
[----:B--2---:R2:W3:Y:S02]  /*74c0*/  SHFL.DOWN P0, R14, R37, R4, R3 ;  /* 0x08000004250e7389 */ /* 0x0044e40000000003 */
[----:B0123--:R-:W-:Y:S05]  /*74d0*/  ENDCOLLECTIVE ;  /* 0x000000000000791b */ /* 0x00ffea0003800000 */
.L_x_317:
[----:B------:R-:W-:Y:S05]  /*74e0*/  BSYNC B4 ;  /* 0x0000000000047941 */ /* 0x000fea0003800000 */
.L_x_316:
[----:B------:R-:W-:Y:S02]  /*74f0*/  HFMA2 R3, -RZ, RZ, 0, 1.847743988037109375e-06 ;  /* 0x0000001fff037431 */ /* 0x000fe400000001ff */
[----:B------:R-:W-:Y:S01]  /*7500*/  FADD R37, R37, R14 ;  /* 0x0000000e25257221 */ /* 0x000fe20000000000 */
[----:B------:R-:W-:Y:S02]  /*7510*/  MOV R4, 0x8 ;  /* 0x0000000800047802 */ /* 0x000fe40000000f00 */
[----:B------:R-:W-:-:S07]  /*7520*/  MOV R0, 0xffffffff ;  /* 0xffffffff00007802 */ /* 0x000fce0000000f00 */
[----:B------:R-:W-:Y:S05]  /*7530*/  WARPSYNC.COLLECTIVE R0, `(.L_x_318) ;  /* 0x0000000000087348 */ /* 0x000fea0003c00000 */
[----:B------:R0:W1:Y:S02]  /*7540*/  SHFL.DOWN P0, R14, R37, R4, R3 ;  /* 0x08000004250e7389 */ /* 0x0000640000000003 */
[----:B01----:R-:W-:Y:S05]  /*7550*/  ENDCOLLECTIVE ;  /* 0x000000000000791b */ /* 0x003fea0003800000 */
.L_x_318:
[----:B------:R-:W-:Y:S02]  /*7560*/  IMAD.MOV.U32 R4, RZ, RZ, 0x4 ;  /* 0x00000004ff047424 */ /* 0x000fe400078e00ff */
[----:B------:R-:W-:-:S05]  /*7570*/  FADD R26, R37, R14 ;  /* 0x0000000e251a7221 */ /* 0x000fca0000000000 */
[----:B------:R-:W-:-:S07]  /*7580*/  MOV R37, R26 ;  /* 0x0000001a00257202 */ /* 0x000fce0000000f00 */
[----:B------:R-:W-:Y:S05]  /*7590*/  WARPSYNC.COLLECTIVE R0, `(.L_x_319) ;  /* 0x0000000000087348 */ /* 0x000fea0003c00000 */
[----:B------:R0:W1:Y:S02]  /*75a0*/  SHFL.DOWN P0, R14, R37, R4, R3 ;  /* 0x08000004250e7389 */ /* 0x0000640000000003 */
[----:B01----:R-:W-:Y:S05]  /*75b0*/  ENDCOLLECTIVE ;  /* 0x000000000000791b */ /* 0x003fea0003800000 */
.L_x_319:
[----:B------:R-:W-:Y:S02]  /*75c0*/  HFMA2 R4, -RZ, RZ, 0, 1.1920928955078125e-07 ;  /* 0x00000002ff047431 */ /* 0x000fe400000001ff */
[----:B------:R-:W-:-:S05]  /*75d0*/  FADD R27, R26, R14 ;  /* 0x0000000e1a1b7221 */ /* 0x000fca0000000000 */
[----:B------:R-:W-:-:S07]  /*75e0*/  MOV R37, R27 ;  /* 0x0000001b00257202 */ /* 0x000fce0000000f00 */
[----:B------:R-:W-:Y:S05]  /*75f0*/  WARPSYNC.COLLECTIVE R0, `(.L_x_320) ;  /* 0x0000000000087348 */ /* 0x000fea0003c00000 */
[----:B------:R0:W1:Y:S02]  /*7600*/  SHFL.DOWN P0, R14, R37, R4, R3 ;  /* 0x08000004250e7389 */ /* 0x0000640000000003 */
[----:B01----:R-:W-:Y:S05]  /*7610*/  ENDCOLLECTIVE ;  /* 0x000000000000791b */ /* 0x003fea0003800000 */
.L_x_320:
[----:B------:R-:W-:Y:S02]  /*7620*/  HFMA2 R4, -RZ, RZ, 0, 5.9604644775390625e-08 ;  /* 0x00000001ff047431 */ /* 0x000fe400000001ff */
[----:B------:R-:W-:-:S05]  /*7630*/  FADD R28, R27, R14 ;  /* 0x0000000e1b1c7221 */ /* 0x000fca0000000000 */
[----:B------:R-:W-:-:S07]  /*7640*/  MOV R37, R28 ;  /* 0x0000001c00257202 */ /* 0x000fce0000000f00 */
[----:B------:R-:W-:Y:S05]  /*7650*/  WARPSYNC.COLLECTIVE R0, `(.L_x_321) ;  /* 0x0000000000087348 */ /* 0x000fea0003c00000 */
[----:B------:R0:W1:Y:S02]  /*7660*/  SHFL.DOWN P0, R14, R37, R4, R3 ;  /* 0x08000004250e7389 */ /* 0x0000640000000003 */
[----:B01----:R-:W-:Y:S05]  /*7670*/  ENDCOLLECTIVE ;  /* 0x000000000000791b */ /* 0x003fea0003800000 */
.L_x_321:
[----:B------:R-:W-:Y:S05]  /*7680*/  BRA `(.L_x_322) ;  /* 0xffffffb000b47947 */ /* 0x000fea000383ffff */
.L_x_168:
[----:B------:R-:W-:Y:S01]  /*7690*/  BSSY B4, `(.L_x_323) ;  /* 0x0000007000047945 */ /* 0x000fe20003800000 */
[----:B------:R-:W-:Y:S01]  /*76a0*/  IMAD.MOV.U32 R4, RZ, RZ, 0x10 ;  /* 0x00000010ff047424 */ /* 0x000fe200078e00ff */
[----:B------:R-:W-:Y:S02]  /*76b0*/  MOV R3, 0x1f ;  /* 0x0000001f00037802 */ /* 0x000fe40000000f00 */
[----:B------:R-:W-:-:S07]  /*76c0*/  MOV R0, 0xffffffff ;  /* 0xffffffff00007802 */ /* 0x000fce0000000f00 */
[----:B01-3--:R-:W-:Y:S05]  /*76d0*/  WARPSYNC.COLLECTIVE R0, `(.L_x_324) ;  /* 0x0000000000087348 */ /* 0x00bfea0003c00000 */
[----:B---3--:R2:W3:Y:S02]  /*76e0*/  SHFL.DOWN P0, R14, R37, R4, R3 ;  /* 0x08000004250e7389 */ /* 0x0084e40000000003 */
[----:B0123--:R-:W-:Y:S05]  /*76f0*/  ENDCOLLECTIVE ;  /* 0x000000000000791b */ /* 0x00ffea0003800000 */
.L_x_324:
[----:B------:R-:W-:Y:S05]  /*7700*/  BSYNC B4 ;  /* 0x0000000000047941 */ /* 0x000fea0003800000 */
.L_x_323:
[----:B------:R-:W-:Y:S02]  /*7710*/  HFMA2 R4, -RZ, RZ, 0, 4.76837158203125e-07 ;  /* 0x00000008ff047431 */ /* 0x000fe400000001ff */
[----:B------:R-:W-:Y:S01]  /*7720*/  FADD R37, R37, R14 ;  /* 0x0000000e25257221 */ /* 0x000fe20000000000 */
[----:B------:R-:W-:Y:S01]  /*7730*/  MOV R3, 0x1f ;  /* 0x0000001f00037802 */ /* 0x000fe20000000f00 */
[----:B------:R-:W-:-:S07]  /*7740*/  IMAD.MOV.U32 R0, RZ, RZ, -0x1 ;  /* 0xffffffffff007424 */ /* 0x000fce00078e00ff */
[----:B------:R-:W-:Y:S05]  /*7750*/  WARPSYNC.COLLECTIVE R0, `(.L_x_325) ;  /* 0x0000000000087348 */ /* 0x000fea0003c00000 */
[----:B------:R0:W1:Y:S02]  /*7760*/  SHFL.DOWN P0, R14, R37, R4, R3 ;  /* 0x08000004250e7389 */ /* 0x0000640000000003 */
[----:B01----:R-:W-:Y:S05]  /*7770*/  ENDCOLLECTIVE ;  /* 0x000000000000791b */ /* 0x003fea0003800000 */
.L_x_325:
[----:B------:R-:W-:Y:S02]  /*7780*/  HFMA2 R4, -RZ, RZ, 0, 2.384185791015625e-07 ;  /* 0x00000004ff047431 */ /* 0x000fe400000001ff */
[----:B------:R-:W-:-:S05]  /*7790*/  FADD R26, R37, R14 ;  /* 0x0000000e251a7221 */ /* 0x000fca0000000000 */
[----:B------:R-:W-:-:S07]  /*77a0*/  MOV R37, R26 ;  /* 0x0000001a00257202 */ /* 0x000fce0000000f00 */
[----:B------:R-:W-:Y:S05]  /*77b0*/  WARPSYNC.COLLECTIVE R0, `(.L_x_326) ;  /* 0x0000000000087348 */ /* 0x000fea0003c00000 */
[----:B------:R0:W1:Y:S02]  /*77c0*/  SHFL.DOWN P0, R14, R37, R4, R3 ;  /* 0x08000004250e7389 */ /* 0x0000640000000003 */
[----:B01----:R-:W-:Y:S05]  /*77d0*/  ENDCOLLECTIVE ;  /* 0x000000000000791b */ /* 0x003fea0003800000 */
.L_x_326:
[----:B------:R-:W-:Y:S02]  /*77e0*/  HFMA2 R4, -RZ, RZ, 0, 1.1920928955078125e-07 ;  /* 0x00000002ff047431 */ /* 0x000fe400000001ff */
[----:B------:R-:W-:-:S05]  /*77f0*/  FADD R27, R26, R14 ;  /* 0x0000000e1a1b7221 */ /* 0x000fca0000000000 */
[----:B------:R-:W-:-:S07]  /*7800*/  MOV R37, R27 ;  /* 0x0000001b00257202 */ /* 0x000fce0000000f00 */
[----:B------:R-:W-:Y:S05]  /*7810*/  WARPSYNC.COLLECTIVE R0, `(.L_x_327) ;  /* 0x0000000000087348 */ /* 0x000fea0003c00000 */
[----:B------:R0:W1:Y:S02]  /*7820*/  SHFL.DOWN P0, R14, R37, R4, R3 ;  /* 0x08000004250e7389 */ /* 0x0000640000000003 */
[----:B01----:R-:W-:Y:S05]  /*7830*/  ENDCOLLECTIVE ;  /* 0x000000000000791b */ /* 0x003fea0003800000 */
.L_x_327:
[----:B------:R-:W-:Y:S01]  /*7840*/  MOV R4, 0x1 ;  /* 0x0000000100047802 */ /* 0x000fe20000000f00 */
[----:B------:R-:W-:-:S04]  /*7850*/  FADD R28, R27, R14 ;  /* 0x0000000e1b1c7221 */ /* 0x000fc80000000000 */
[----:B------:R-:W-:-:S07]  /*7860*/  IMAD.MOV.U32 R37, RZ, RZ, R28 ;  /* 0x000000ffff257224 */ /* 0x000fce00078e001c */
[----:B------:R-:W-:Y:S05]  /*7870*/  WARPSYNC.COLLECTIVE R0, `(.L_x_328) ;  /* 0x0000000000087348 */ /* 0x000fea0003c00000 */
[----:B------:R0:W1:Y:S02]  /*7880*/  SHFL.DOWN P0, R14, R37, R4, R3 ;  /* 0x08000004250e7389 */ /* 0x0000640000000003 */
[----:B01----:R-:W-:Y:S05]  /*7890*/  ENDCOLLECTIVE ;  /* 0x000000000000791b */ /* 0x003fea0003800000 */
.L_x_328:
[----:B------:R-:W-:Y:S05]  /*78a0*/  BRA `(.L_x_329) ;  /* 0xffffffb000787947 */ /* 0x000fea000383ffff */
.L_x_169:
[----:B------:R-:W-:Y:S01]  /*78b0*/  HFMA2 R4, -RZ, RZ, 0, 9.5367431640625e-07 ;  /* 0x00000010ff047431 */ /* 0x000fe200000001ff */
[----:B------:R-:W-:Y:S01]  /*78c0*/  BSSY B4, `(.L_x_330) ;  /* 0x0000006000047945 */ /* 0x000fe20003800000 */
[----:B------:R-:W-:Y:S02]  /*78d0*/  MOV R3, 0x1f ;  /* 0x0000001f00037802 */ /* 0x000fe40000000f00 */
[----:B------:R-:W-:-:S07]  /*78e0*/  MOV R0, 0xffffffff ;  /* 0xffffffff00007802 */ /* 0x000fce0000000f00 */
[----:B01--4-:R-:W-:Y:S05]  /*78f0*/  WARPSYNC.COLLECTIVE R0, `(.L_x_331) ;  /* 0x0000000000087348 */ /* 0x013fea0003c00000 */
[----:B----4-:R2:W3:Y:S02]  /*7900*/  SHFL.DOWN P0, R14, R37, R4, R3 ;  /* 0x08000004250e7389 */ /* 0x0104e40000000003 */
[----:B0123--:R-:W-:Y:S05]  /*7910*/  ENDCOLLECTIVE ;  /* 0x000000000000791b */ /* 0x00ffea0003800000 */
.L_x_331:
[----:B------:R-:W-:Y:S05]  /*7920*/  BSYNC B4 ;  /* 0x0000000000047941 */ /* 0x000fea0003800000 */
.L_x_330:
[----:B------:R-:W-:Y:S02]  /*7930*/  HFMA2 R3, -RZ, RZ, 0, 1.847743988037109375e-06 ;  /* 0x0000001fff037431 */ /* 0x000fe400000001ff */
[----:B------:R-:W-:Y:S01]  /*7940*/  FADD R37, R37, R14 ;  /* 0x0000000e25257221 */ /* 0x000fe20000000000 */
[----:B------:R-:W-:Y:S01]  /*7950*/  IMAD.MOV.U32 R4, RZ, RZ, 0x8 ;  /* 0x00000008ff047424 */ /* 0x000fe200078e00ff */
[----:B------:R-:W-:-:S07]  /*7960*/  MOV R0, 0xffffffff ;  /* 0xffffffff00007802 */ /* 0x000fce0000000f00 */
[----:B------:R-:W-:Y:S05]  /*7970*/  WARPSYNC.COLLECTIVE R0, `(.L_x_332) ;  /* 0x0000000000087348 */ /* 0x000fea0003c00000 */
[----:B------:R0:W1:Y:S02]  /*7980*/  SHFL.DOWN P0, R14, R37, R4, R3 ;  /* 0x08000004250e7389 */ /* 0x0000640000000003 */
[----:B01----:R-:W-:Y:S05]  /*7990*/  ENDCOLLECTIVE ;  /* 0x000000000000791b */ /* 0x003fea0003800000 */
.L_x_332:
[----:B------:R-:W-:Y:S02]  /*79a0*/  HFMA2 R4, -RZ, RZ, 0, 2.384185791015625e-07 ;  /* 0x00000004ff047431 */ /* 0x000fe400000001ff */
[----:B------:R-:W-:-:S05]  /*79b0*/  FADD R26, R37, R14 ;  /* 0x0000000e251a7221 */ /* 0x000fca0000000000 */
[----:B------:R-:W-:-:S07]  /*79c0*/  MOV R37, R26 ;  /* 0x0000001a00257202 */ /* 0x000fce0000000f00 */
[----:B------:R-:W-:Y:S05]  /*79d0*/  WARPSYNC.COLLECTIVE R0, `(.L_x_333) ;  /* 0x0000000000087348 */ /* 0x000fea0003c00000 */
[----:B------:R0:W1:Y:S02]  /*79e0*/  SHFL.DOWN P0, R14, R37, R4, R3 ;  /* 0x08000004250e7389 */ /* 0x0000640000000003 */
[----:B01----:R-:W-:Y:S05]  /*79f0*/  ENDCOLLECTIVE ;  /* 0x000000000000791b */ /* 0x003fea0003800000 */
.L_x_333:
[----:B------:R-:W-:Y:S01]  /*7a00*/  MOV R4, 0x2 ;  /* 0x0000000200047802 */ /* 0x000fe20000000f00 */
[----:B------:R-:W-:-:S04]  /*7a10*/  FADD R27, R26, R14 ;  /* 0x0000000e1a1b7221 */ /* 0x000fc80000000000 */
[----:B------:R-:W-:-:S07]  /*7a20*/  IMAD.MOV.U32 R37, RZ, RZ, R27 ;  /* 0x000000ffff257224 */ /* 0x000fce00078e001b */
[----:B------:R-:W-:Y:S05]  /*7a30*/  WARPSYNC.COLLECTIVE R0, `(.L_x_334) ;  /* 0x0000000000087348 */ /* 0x000fea0003c00000 */
[----:B------:R0:W1:Y:S02]  /*7a40*/  SHFL.DOWN P0, R14, R37, R4, R3 ;  /* 0x08000004250e7389 */ /* 0x0000640000000003 */
[----:B01----:R-:W-:Y:S05]  /*7a50*/  ENDCOLLECTIVE ;  /* 0x000000000000791b */ /* 0x003fea0003800000 */
.L_x_334:
[----:B------:R-:W-:Y:S02]  /*7a60*/  HFMA2 R4, -RZ, RZ, 0, 5.9604644775390625e-08 ;  /* 0x00000001ff047431 */ /* 0x000fe400000001ff */
[----:B------:R-:W-:-:S05]  /*7a70*/  FADD R28, R27, R14 ;  /* 0x0000000e1b1c7221 */ /* 0x000fca0000000000 */
[----:B------:R-:W-:-:S07]  /*7a80*/  MOV R37, R28 ;  /* 0x0000001c00257202 */ /* 0x000fce0000000f00 */
[----:B------:R-:W-:Y:S05]  /*7a90*/  WARPSYNC.COLLECTIVE R0, `(.L_x_335) ;  /* 0x0000000000087348 */ /* 0x000fea0003c00000 */
[----:B------:R0:W1:Y:S02]  /*7aa0*/  SHFL.DOWN P0, R14, R37, R4, R3 ;  /* 0x08000004250e7389 */ /* 0x0000640000000003 */
[----:B01----:R-:W-:Y:S05]  /*7ab0*/  ENDCOLLECTIVE ;  /* 0x000000000000791b */ /* 0x003fea0003800000 */
.L_x_335:
[----:B------:R-:W-:Y:S05]  /*7ac0*/  BRA `(.L_x_336) ;  /* 0xffffffb0003c7947 */ /* 0x000fea000383ffff */
.L_x_170:
[----:B------:R-:W-:Y:S01]  /*7ad0*/  BSSY B4, `(.L_x_337) ;  /* 0x0000007000047945 */ /* 0x000fe20003800000 */
[----:B------:R-:W-:Y:S01]  /*7ae0*/  MOV R4, 0x10 ;  /* 0x0000001000047802 */ /* 0x000fe20000000f00 */
[----:B------:R-:W-:Y:S01]  /*7af0*/  IMAD.MOV.U32 R3, RZ, RZ, 0x1f ;  /* 0x0000001fff037424 */ /* 0x000fe200078e00ff */
[----:B------:R-:W-:-:S07]  /*7b00*/  MOV R0, 0xffffffff ;  /* 0xffffffff00007802 */ /* 0x000fce0000000f00 */
[----:B012---:R-:W-:Y:S05]  /*7b10*/  WARPSYNC.COLLECTIVE R0, `(.L_x_338) ;  /* 0x0000000000087348 */ /* 0x007fea0003c00000 */
[----:B--2---:R2:W3:Y:S02]  /*7b20*/  SHFL.DOWN P0, R14, R37, R4, R3 ;  /* 0x08000004250e7389 */ /* 0x0044e40000000003 */
[----:B0123--:R-:W-:Y:S05]  /*7b30*/  ENDCOLLECTIVE ;  /* 0x000000000000791b */ /* 0x00ffea0003800000 */
.L_x_338:
[----:B------:R-:W-:Y:S05]  /*7b40*/  BSYNC B4 ;  /* 0x0000000000047941 */ /* 0x000fea0003800000 */
.L_x_337:
[----:B------:R-:W-:Y:S02]  /*7b50*/  HFMA2 R4, -RZ, RZ, 0, 4.76837158203125e-07 ;  /* 0x00000008ff047431 */ /* 0x000fe400000001ff */
[----:B------:R-:W-:Y:S01]  /*7b60*/  FADD R37, R37, R14 ;  /* 0x0000000e25257221 */ /* 0x000fe20000000000 */
[----:B------:R-:W-:Y:S02]  /*7b70*/  MOV R3, 0x1f ;  /* 0x0000001f00037802 */ /* 0x000fe40000000f00 */
[----:B------:R-:W-:-:S07]  /*7b80*/  MOV R0, 0xffffffff ;  /* 0xffffffff00007802 */ /* 0x000fce0000000f00 */
[----:B------:R-:W-:Y:S05]  /*7b90*/  WARPSYNC.COLLECTIVE R0, `(.L_x_339) ;  /* 0x0000000000087348 */ /* 0x000fea0003c00000 */
[----:B------:R0:W1:Y:S02]  /*7ba0*/  SHFL.DOWN P0, R14, R37, R4, R3 ;  /* 0x08000004250e7389 */ /* 0x0000640000000003 */
[----:B01----:R-:W-:Y:S05]  /*7bb0*/  ENDCOLLECTIVE ;  /* 0x000000000000791b */ /* 0x003fea0003800000 */
.L_x_339:
[----:B------:R-:W-:Y:S02]  /*7bc0*/  HFMA2 R4, -RZ, RZ, 0, 2.384185791015625e-07 ;  /* 0x00000004ff047431 */ /* 0x000fe400000001ff */
[----:B------:R-:W-:-:S04]  /*7bd0*/  FADD R26, R37, R14 ;  /* 0x0000000e251a7221 */ /* 0x000fc80000000000 */
[----:B------:R-:W-:-:S07]  /*7be0*/  IMAD.MOV.U32 R37, RZ, RZ, R26 ;  /* 0x000000ffff257224 */ /* 0x000fce00078e001a */
[----:B------:R-:W-:Y:S05]  /*7bf0*/  WARPSYNC.COLLECTIVE R0, `(.L_x_340) ;  /* 0x0000000000087348 */ /* 0x000fea0003c00000 */
[----:B------:R0:W1:Y:S02]  /*7c00*/  SHFL.DOWN P0, R14, R37, R4, R3 ;  /* 0x08000004250e7389 */ /* 0x0000640000000003 */
[----:B01----:R-:W-:Y:S05]  /*7c10*/  ENDCOLLECTIVE ;  /* 0x000000000000791b */ /* 0x003fea0003800000 */
.L_x_340:
[----:B------:R-:W-:Y:S02]  /*7c20*/  HFMA2 R4, -RZ, RZ, 0, 1.1920928955078125e-07 ;  /* 0x00000002ff047431 */ /* 0x000fe400000001ff */
[----:B------:R-:W-:-:S05]  /*7c30*/  FADD R27, R26, R14 ;  /* 0x0000000e1a1b7221 */ /* 0x000fca0000000000 */
[----:B------:R-:W-:-:S07]  /*7c40*/  MOV R37, R27 ;  /* 0x0000001b00257202 */ /* 0x000fce0000000f00 */
[----:B------:R-:W-:Y:S05]  /*7c50*/  WARPSYNC.COLLECTIVE R0, `(.L_x_341) ;  /* 0x0000000000087348 */ /* 0x000fea0003c00000 */
[----:B------:R0:W1:Y:S02]  /*7c60*/  SHFL.DOWN P0, R14, R37, R4, R3 ;  /* 0x08000004250e7389 */ /* 0x0000640000000003 */
[----:B01----:R-:W-:Y:S05]  /*7c70*/  ENDCOLLECTIVE ;  /* 0x000000000000791b */ /* 0x003fea0003800000 */
.L_x_341:
[----:B------:R-:W-:Y:S02]  /*7c80*/  IMAD.MOV.U32 R4, RZ, RZ, 0x1 ;  /* 0x00000001ff047424 */ /* 0x000fe400078e00ff */
[----:B------:R-:W-:-:S05]  /*7c90*/  FADD R28, R27, R14 ;  /* 0x0000000e1b1c7221 */ /* 0x000fca0000000000 */
[----:B------:R-:W-:-:S07]  /*7ca0*/  MOV R37, R28 ;  /* 0x0000001c00257202 */ /* 0x000fce0000000f00 */
[----:B------:R-:W-:Y:S05]  /*7cb0*/  WARPSYNC.COLLECTIVE R0, `(.L_x_342) ;  /* 0x0000000000087348 */ /* 0x000fea0003c00000 */
[----:B------:R0:W1:Y:S02]  /*7cc0*/  SHFL.DOWN P0, R14, R37, R4, R3 ;  /* 0x08000004250e7389 */ /* 0x0000640000000003 */
[----:B01----:R-:W-:Y:S05]  /*7cd0*/  ENDCOLLECTIVE ;  /* 0x000000000000791b */ /* 0x003fea0003800000 */
.L_x_342:
[----:B------:R-:W-:Y:S05]  /*7ce0*/  BRA `(.L_x_343) ;  /* 0xffffffb000007947 */ /* 0x000fea000383ffff */
.L_x_171:
[----:B------:R-:W-:Y:S01]  /*7cf0*/  HFMA2 R4, -RZ, RZ, 0, 9.5367431640625e-07 ;  /* 0x00000010ff047431 */ /* 0x000fe200000001ff */
[----:B------:R-:W-:Y:S01]  /*7d00*/  BSSY B4, `(.L_x_344) ;  /* 0x0000006000047945 */ /* 0x000fe20003800000 */
[----:B------:R-:W-:Y:S02]  /*7d10*/  MOV R3, 0x1f ;  /* 0x0000001f00037802 */ /* 0x000fe40000000f00 */
[----:B------:R-:W-:-:S07]  /*7d20*/  MOV R0, 0xffffffff ;  /* 0xffffffff00007802 */ /* 0x000fce0000000f00 */
[----:B012---:R-:W-:Y:S05]  /*7d30*/  WARPSYNC.COLLECTIVE R0, `(.L_x_345) ;  /* 0x0000000000087348 */ /* 0x007fea0003c00000 */
[----:B--2---:R2:W3:Y:S02]  /*7d40*/  SHFL.DOWN P0, R14, R37, R4, R3 ;  /* 0x08000004250e7389 */ /* 0x0044e40000000003 */
[----:B0123--:R-:W-:Y:S05]  /*7d50*/  ENDCOLLECTIVE ;  /* 0x000000000000791b */ /* 0x00ffea0003800000 */
.L_x_345:
[----:B------:R-:W-:Y:S05]  /*7d60*/  BSYNC B4 ;  /* 0x0000000000047941 */ /* 0x000fea0003800000 */
.L_x_344:
[----:B------:R-:W-:Y:S02]  /*7d70*/  HFMA2 R4, -RZ, RZ, 0, 4.76837158203125e-07 ;  /* 0x00000008ff047431 */ /* 0x000fe400000001ff */
[----:B------:R-:W-:Y:S01]  /*7d80*/  FADD R37, R37, R14 ;  /* 0x0000000e25257221 */ /* 0x000fe20000000000 */
[----:B------:R-:W-:Y:S01]  /*7d90*/  IMAD.MOV.U32 R3, RZ, RZ, 0x1f ;  /* 0x0000001fff037424 */ /* 0x000fe200078e00ff */
[----:B------:R-:W-:-:S07]  /*7da0*/  MOV R0, 0xffffffff ;  /* 0xffffffff00007802 */ /* 0x000fce0000000f00 */
[----:B------:R-:W-:Y:S05]  /*7db0*/  WARPSYNC.COLLECTIVE R0, `(.L_x_346) ;  /* 0x0000000000087348 */ /* 0x000fea0003c00000 */
[----:B------:R0:W1:Y:S02]  /*7dc0*/  SHFL.DOWN P0, R14, R37, R4, R3 ;  /* 0x08000004250e7389 */ /* 0x0000640000000003 */
[----:B01----:R-:W-:Y:S05]  /*7dd0*/  ENDCOLLECTIVE ;  /* 0x000000000000791b */ /* 0x003fea0003800000 */
.L_x_346:
[----:B------:R-:W-:Y:S02]  /*7de0*/  HFMA2 R4, -RZ, RZ, 0, 2.384185791015625e-07 ;  /* 0x00000004ff047431 */ /* 0x000fe400000001ff */
[----:B------:R-:W-:-:S05]  /*7df0*/  FADD R26, R37, R14 ;  /* 0x0000000e251a7221 */ /* 0x000fca0000000000 */
[----:B------:R-:W-:-:S07]  /*7e00*/  MOV R37, R26 ;  /* 0x0000001a00257202 */ /* 0x000fce0000000f00 */
[----:B------:R-:W-:Y:S05]  /*7e10*/  WARPSYNC.COLLECTIVE R0, `(.L_x_347) ;  /* 0x0000000000087348 */ /* 0x000fea0003c00000 */
[----:B------:R0:W1:Y:S02]  /*7e20*/  SHFL.DOWN P0, R14, R37, R4, R3 ;  /* 0x08000004250e7389 */ /* 0x0000640000000003 */
[----:B01----:R-:W-:Y:S05]  /*7e30*/  ENDCOLLECTIVE ;  /* 0x000000000000791b */ /* 0x003fea0003800000 */
.L_x_347:
[----:B------:R-:W-:Y:S02]  /*7e40*/  IMAD.MOV.U32 R4, RZ, RZ, 0x2 ;  /* 0x00000002ff047424 */ /* 0x000fe400078e00ff */
[----:B------:R-:W-:-:S05]  /*7e50*/  FADD R27, R26, R14 ;  /* 0x0000000e1a1b7221 */ /* 0x000fca0000000000 */
[----:B------:R-:W-:-:S07]  /*7e60*/  MOV R37, R27 ;  /* 0x0000001b00257202 */ /* 0x000fce0000000f00 */
[----:B------:R-:W-:Y:S05]  /*7e70*/  WARPSYNC.COLLECTIVE R0, `(.L_x_348) ;  /* 0x0000000000087348 */ /* 0x000fea0003c00000 */
[----:B------:R0:W1:Y:S02]  /*7e80*/  SHFL.DOWN P0, R14, R37, R4, R3 ;  /* 0x08000004250e7389 */ /* 0x0000640000000003 */
[----:B01----:R-:W-:Y:S05]  /*7e90*/  ENDCOLLECTIVE ;  /* 0x000000000000791b */ /* 0x003fea0003800000 */
.L_x_348:
[----:B------:R-:W-:Y:S02]  /*7ea0*/  HFMA2 R4, -RZ, RZ, 0, 5.9604644775390625e-08 ;  /* 0x00000001ff047431 */ /* 0x000fe400000001ff */
[----:B------:R-:W-:-:S05]  /*7eb0*/  FADD R28, R27, R14 ;  /* 0x0000000e1b1c7221 */ /* 0x000fca0000000000 */
[----:B------:R-:W-:-:S07]  /*7ec0*/  MOV R37, R28 ;  /* 0x0000001c00257202 */ /* 0x000fce0000000f00 */
[----:B------:R-:W-:Y:S05]  /*7ed0*/  WARPSYNC.COLLECTIVE R0, `(.L_x_349) ;  /* 0x0000000000087348 */ /* 0x000fea0003c00000 */
[----:B------:R0:W1:Y:S02]  /*7ee0*/  SHFL.DOWN P0, R14, R37, R4, R3 ;  /* 0x08000004250e7389 */ /* 0x0000640000000003 */
[----:B01----:R-:W-:Y:S05]  /*7ef0*/  ENDCOLLECTIVE ;  /* 0x000000000000791b */ /* 0x003fea0003800000 */
.L_x_349:
[----:B------:R-:W-:Y:S05]  /*7f00*/  BRA `(.L_x_350) ;  /* 0xffffffac00c47947 */ /* 0x000fea000383ffff */
.L_x_172:
[----:B------:R-:W-:Y:S01]  /*7f10*/  HFMA2 R3, -RZ, RZ, 0, 1.847743988037109375e-06 ;  /* 0x0000001fff037431 */ /* 0x000fe200000001ff */
[----:B------:R-:W-:Y:S01]  /*7f20*/  BSSY B4, `(.L_x_351) ;  /* 0x0000006000047945 */ /* 0x000fe20003800000 */
[----:B------:R-:W-:Y:S01]  /*7f30*/  MOV R4, 0x10 ;  /* 0x0000001000047802 */ /* 0x000fe20000000f00 */
[----:B------:R-:W-:-:S07]  /*7f40*/  IMAD.MOV.U32 R0, RZ, RZ, -0x1 ;  /* 0xffffffffff007424 */ /* 0x000fce00078e00ff */
[----:B012---:R-:W-:Y:S05]  /*7f50*/  WARPSYNC.COLLECTIVE R0, `(.L_x_352) ;  /* 0x0000000000087348 */ /* 0x007fea0003c00000 */
[----:B--2---:R2:W3:Y:S02]  /*7f60*/  SHFL.DOWN P0, R14, R37, R4, R3 ;  /* 0x08000004250e7389 */ /* 0x0044e40000000003 */
[----:B0123--:R-:W-:Y:S05]  /*7f70*/  ENDCOLLECTIVE ;  /* 0x000000000000791b */ /* 0x00ffea0003800000 */
.L_x_352:
[----:B------:R-:W-:Y:S05]  /*7f80*/  BSYNC B4 ;  /* 0x0000000000047941 */ /* 0x000fea0003800000 */
.L_x_351:
[----:B------:R-:W-:Y:S02]  /*7f90*/  HFMA2 R3, -RZ, RZ, 0, 1.847743988037109375e-06 ;  /* 0x0000001fff037431 */ /* 0x000fe400000001ff */
[----:B------:R-:W-:Y:S01]  /*7fa0*/  FADD R37, R37, R14 ;  /* 0x0000000e25257221 */ /* 0x000fe20000000000 */
[----:B------:R-:W-:Y:S02]  /*7fb0*/  MOV R4, 0x8 ;  /* 0x0000000800047802 */ /* 0x000fe40000000f00 */
[----:B------:R-:W-:-:S07]  /*7fc0*/  MOV R0, 0xffffffff ;  /* 0xffffffff00007802 */ /* 0x000fce0000000f00 */
[----:B------:R-:W-:Y:S05]  /*7fd0*/  WARPSYNC.COLLECTIVE R0, `(.L_x_353) ;  /* 0x0000000000087348 */ /* 0x000fea0003c00000 */
[----:B------:R0:W1:Y:S02]  /*7fe0*/  SHFL.DOWN P0, R14, R37, R4, R3 ;  /* 0x08000004250e7389 */ /* 0x0000640000000003 */
[----:B01----:R-:W-:Y:S05]  /*7ff0*/  ENDCOLLECTIVE ;  /* 0x000000000000791b */ /* 0x003fea0003800000 */
.L_x_353:
[----:B------:R-:W-:Y:S02]  /*8000*/  IMAD.MOV.U32 R4, RZ, RZ, 0x4 ;  /* 0x00000004ff047424 */ /* 0x000fe400078e00ff */
[----:B------:R-:W-:-:S05]  /*8010*/  FADD R12, R37, R14 ;  /* 0x0000000e250c7221 */ /* 0x000fca0000000000 */
[----:B------:R-:W-:-:S07]  /*8020*/  MOV R37, R12 ;  /* 0x0000000c00257202 */ /* 0x000fce0000000f00 */
[----:B------:R-:W-:Y:S05]  /*8030*/  WARPSYNC.COLLECTIVE R0, `(.L_x_354) ;  /* 0x0000000000087348 */ /* 0x000fea0003c00000 */
[----:B------:R0:W1:Y:S02]  /*8040*/  SHFL.DOWN P0, R14, R37, R4, R3 ;  /* 0x08000004250e7389 */ /* 0x0000640000000003 */
[----:B01----:R-:W-:Y:S05]  /*8050*/  ENDCOLLECTIVE ;  /* 0x000000000000791b */ /* 0x003fea0003800000 */
.L_x_354:
[----:B------:R-:W-:Y:S02]  /*8060*/  HFMA2 R4, -RZ, RZ, 0, 1.1920928955078125e-07 ;  /* 0x00000002ff047431 */ /* 0x000fe400000001ff */
[----:B------:R-:W-:-:S05]  /*8070*/  FADD R13, R12, R14 ;  /* 0x0000000e0c0d7221 */ /* 0x000fca0000000000 */
[----:B------:R-:W-:-:S07]  /*8080*/  MOV R37, R13 ;  /* 0x0000000d00257202 */ /* 0x000fce0000000f00 */
[----:B------:R-:W-:Y:S05]  /*8090*/  WARPSYNC.COLLECTIVE R0, `(.L_x_355) ;  /* 0x0000000000087348 */ /* 0x000fea0003c00000 */
[----:B------:R0:W1:Y:S02]  /*80a0*/  SHFL.DOWN P0, R14, R37, R4, R3 ;  /* 0x08000004250e7389 */ /* 0x0000640000000003 */
[----:B01----:R-:W-:Y:S05]  /*80b0*/  ENDCOLLECTIVE ;  /* 0x000000000000791b */ /* 0x003fea0003800000 */
.L_x_355:
[----:B------:R-:W-:Y:S02]  /*80c0*/  HFMA2 R4, -RZ, RZ, 0, 5.9604644775390625e-08 ;  /* 0x00000001ff047431 */ /* 0x000fe400000001ff */
[----:B------:R-:W-:-:S05]  /*80d0*/  FADD R15, R13, R14 ;  /* 0x0000000e0d0f7221 */ /* 0x000fca0000000000 */
[----:B------:R-:W-:-:S07]  /*80e0*/  MOV R37, R15 ;  /* 0x0000000f00257202 */ /* 0x000fce0000000f00 */
[----:B------:R-:W-:Y:S05]  /*80f0*/  WARPSYNC.COLLECTIVE R0, `(.L_x_356) ;  /* 0x0000000000087348 */ /* 0x000fea0003c00000 */
[----:B------:R0:W1:Y:S02]  /*8100*/  SHFL.DOWN P0, R14, R37, R4, R3 ;  /* 0x08000004250e7389 */ /* 0x0000640000000003 */
[----:B01----:R-:W-:Y:S05]  /*8110*/  ENDCOLLECTIVE ;  /* 0x000000000000791b */ /* 0x003fea0003800000 */
.L_x_356:
[----:B------:R-:W-:Y:S05]  /*8120*/  BRA `(.L_x_357) ;  /* 0xffffffac00847947 */ /* 0x000fea000383ffff */
.L_x_184:
[----:B------:R-:W-:Y:S01]  /*8130*/  IMAD.MOV.U32 R4, RZ, RZ, 0x10 ;  /* 0x00000010ff047424 */ /* 0x000fe200078e00ff */
[----:B------:R-:W-:Y:S02]  /*8140*/  MOV R3, 0x1f ;  /* 0x0000001f00037802 */ /* 0x000fe40000000f00 */
[----:B------:R-:W-:-:S07]  /*8150*/  MOV R0, 0xffffffff ;  /* 0xffffffff00007802 */ /* 0x000fce0000000f00 */
[----:B0-----:R-:W-:Y:S05]  /*8160*/  WARPSYNC.COLLECTIVE R0, `(.L_x_358) ;  /* 0x0000000000087348 */ /* 0x001fea0003c00000 */
[----:B------:R1:W2:Y:S02]  /*8170*/  SHFL.DOWN P0, R14, R37, R4, R3 ;  /* 0x08000004250e7389 */ /* 0x0002a40000000003 */
[----:B012---:R-:W-:Y:S05]  /*8180*/  ENDCOLLECTIVE ;  /* 0x000000000000791b */ /* 0x007fea0003800000 */
.L_x_358:
[----:B------:R-:W-:Y:S01]  /*8190*/  MOV R4, 0x8 ;  /* 0x0000000800047802 */ /* 0x000fe20000000f00 */
[----:B------:R-:W-:-:S05]  /*81a0*/  FADD R12, R37, R14 ;  /* 0x0000000e250c7221 */ /* 0x000fca0000000000 */
[----:B------:R-:W-:-:S07]  /*81b0*/  MOV R37, R12 ;  /* 0x0000000c00257202 */ /* 0x000fce0000000f00 */
[----:B------:R-:W-:Y:S05]  /*81c0*/  WARPSYNC.COLLECTIVE R0, `(.L_x_359) ;  /* 0x0000000000087348 */ /* 0x000fea0003c00000 */
[----:B------:R0:W1:Y:S02]  /*81d0*/  SHFL.DOWN P0, R14, R37, R4, R3 ;  /* 0x08000004250e7389 */ /* 0x0000640000000003 */
[----:B01----:R-:W-:Y:S05]  /*81e0*/  ENDCOLLECTIVE ;  /* 0x000000000000791b */ /* 0x003fea0003800000 */
.L_x_359:
[----:B------:R-:W-:Y:S01]  /*81f0*/  MOV R4, 0x4 ;  /* 0x0000000400047802 */ /* 0x000fe20000000f00 */
[----:B------:R-:W-:-:S04]  /*8200*/  FADD R13, R12, R14 ;  /* 0x0000000e0c0d7221 */ /* 0x000fc80000000000 */
[----:B------:R-:W-:-:S07]  /*8210*/  IMAD.MOV.U32 R37, RZ, RZ, R13 ;  /* 0x000000ffff257224 */ /* 0x000fce00078e000d */
[----:B------:R-:W-:Y:S05]  /*8220*/  WARPSYNC.COLLECTIVE R0, `(.L_x_360) ;  /* 0x0000000000087348 */ /* 0x000fea0003c00000 */
[----:B------:R0:W1:Y:S02]  /*8230*/  SHFL.DOWN P0, R14, R37, R4, R3 ;  /* 0x08000004250e7389 */ /* 0x0000640000000003 */
[----:B01----:R-:W-:Y:S05]  /*8240*/  ENDCOLLECTIVE ;  /* 0x000000000000791b */ /* 0x003fea0003800000 */
.L_x_360:
[----:B------:R-:W-:Y:S01]  /*8250*/  MOV R4, 0x2 ;  /* 0x0000000200047802 */ /* 0x000fe20000000f00 */
[----:B------:R-:W-:-:S05]  /*8260*/  FADD R15, R13, R14 ;  /* 0x0000000e0d0f7221 */ /* 0x000fca0000000000 */
[----:B------:R-:W-:-:S07]  /*8270*/  MOV R37, R15 ;  /* 0x0000000f00257202 */ /* 0x000fce0000000f00 */
[----:B------:R-:W-:Y:S05]  /*8280*/  WARPSYNC.COLLECTIVE R0, `(.L_x_361) ;  /* 0x0000000000087348 */ /* 0x000fea0003c00000 */
[----:B------:R0:W1:Y:S02]  /*8290*/  SHFL.DOWN P0, R14, R37, R4, R3 ;  /* 0x08000004250e7389 */ /* 0x0000640000000003 */
[----:B01----:R-:W-:Y:S05]  /*82a0*/  ENDCOLLECTIVE ;  /* 0x000000000000791b */ /* 0x003fea0003800000 */
.L_x_361:
[----:B------:R-:W-:Y:S02]  /*82b0*/  IMAD.MOV.U32 R4, RZ, RZ, 0x1 ;  /* 0x00000001ff047424 */ /* 0x000fe400078e00ff */
[----:B------:R-:W-:-:S05]  /*82c0*/  FADD R16, R15, R14 ;  /* 0x0000000e0f107221 */ /* 0x000fca0000000000 */
[----:B------:R-:W-:-:S07]  /*82d0*/  MOV R37, R16 ;  /* 0x0000001000257202 */ /* 0x000fce0000000f00 */
[----:B------:R-:W-:Y:S05]  /*82e0*/  WARPSYNC.COLLECTIVE R0, `(.L_x_362) ;  /* 0x0000000000087348 */ /* 0x000fea0003c00000 */
[----:B------:R0:W1:Y:S02]  /*82f0*/  SHFL.DOWN P0, R14, R37, R4, R3 ;  /* 0x08000004250e7389 */ /* 0x0000640000000003 */
[----:B01----:R-:W-:Y:S05]  /*8300*/  ENDCOLLECTIVE ;  /* 0x000000000000791b */ /* 0x003fea0003800000 */
.L_x_362:
[----:B------:R-:W-:Y:S05]  /*8310*/  BRA `(.L_x_363) ;  /* 0xffffffb000387947 */ /* 0x000fea000383ffff */
.L_x_192:
[----:B------:R-:W-:Y:S01]  /*8320*/  HFMA2 R3, -RZ, RZ, 0, 1.847743988037109375e-06 ;  /* 0x0000001fff037431 */ /* 0x000fe200000001ff */
[----:B------:R-:W-:Y:S01]  /*8330*/  BSSY B1, `(.L_x_364) ;  /* 0x0000006000017945 */ /* 0x000fe20003800000 */
[----:B------:R-:W-:Y:S02]  /*8340*/  MOV R4, 0x10 ;  /* 0x0000001000047802 */ /* 0x000fe40000000f00 */
[----:B------:R-:W-:-:S07]  /*8350*/  MOV R0, 0xffffffff ;  /* 0xffffffff00007802 */ /* 0x000fce0000000f00 */
[----:B0-----:R-:W-:Y:S05]  /*8360*/  WARPSYNC.COLLECTIVE R0, `(.L_x_365) ;  /* 0x0000000000087348 */ /* 0x001fea0003c00000 */
[----:B------:R1:W2:Y:S02]  /*8370*/  SHFL.DOWN P0, R14, R37, R4, R3 ;  /* 0x08000004250e7389 */ /* 0x0002a40000000003 */
[----:B012---:R-:W-:Y:S05]  /*8380*/  ENDCOLLECTIVE ;  /* 0x000000000000791b */ /* 0x007fea0003800000 */
.L_x_365:
[----:B------:R-:W-:Y:S05]  /*8390*/  BSYNC B1 ;  /* 0x0000000000017941 */ /* 0x000fea0003800000 */
.L_x_364:
[----:B------:R-:W-:Y:S02]  /*83a0*/  HFMA2 R4, -RZ, RZ, 0, 4.76837158203125e-07 ;  /* 0x00000008ff047431 */ /* 0x000fe400000001ff */
[----:B------:R-:W-:Y:S01]  /*83b0*/  FADD R37, R37, R14 ;  /* 0x0000000e25257221 */ /* 0x000fe20000000000 */
[----:B------:R-:W-:Y:S01]  /*83c0*/  IMAD.MOV.U32 R3, RZ, RZ, 0x1f ;  /* 0x0000001fff037424 */ /* 0x000fe200078e00ff */
[----:B------:R-:W-:-:S07]  /*83d0*/  MOV R0, 0xffffffff ;  /* 0xffffffff00007802 */ /* 0x000fce0000000f00 */
[----:B------:R-:W-:Y:S05]  /*83e0*/  WARPSYNC.COLLECTIVE R0, `(.L_x_366) ;  /* 0x0000000000087348 */ /* 0x000fea0003c00000 */
[----:B------:R0:W1:Y:S02]  /*83f0*/  SHFL.DOWN P0, R14, R37, R4, R3 ;  /* 0x08000004250e7389 */ /* 0x0000640000000003 */
[----:B01----:R-:W-:Y:S05]  /*8400*/  ENDCOLLECTIVE ;  /* 0x000000000000791b */ /* 0x003fea0003800000 */
.L_x_366:
[----:B------:R-:W-:Y:S02]  /*8410*/  HFMA2 R4, -RZ, RZ, 0, 2.384185791015625e-07 ;  /* 0x00000004ff047431 */ /* 0x000fe400000001ff */
[----:B------:R-:W-:-:S05]  /*8420*/  FADD R10, R37, R14 ;  /* 0x0000000e250a7221 */ /* 0x000fca0000000000 */
[----:B------:R-:W-:-:S07]  /*8430*/  MOV R37, R10 ;  /* 0x0000000a00257202 */ /* 0x000fce0000000f00 */
[----:B------:R-:W-:Y:S05]  /*8440*/  WARPSYNC.COLLECTIVE R0, `(.L_x_367) ;  /* 0x0000000000087348 */ /* 0x000fea0003c00000 */
[----:B------:R0:W1:Y:S02]  /*8450*/  SHFL.DOWN P0, R14, R37, R4, R3 ;  /* 0x08000004250e7389 */ /* 0x0000640000000003 */
[----:B01----:R-:W-:Y:S05]  /*8460*/  ENDCOLLECTIVE ;  /* 0x000000000000791b */ /* 0x003fea0003800000 */
.L_x_367:
[----:B------:R-:W-:Y:S02]  /*8470*/  IMAD.MOV.U32 R4, RZ, RZ, 0x2 ;  /* 0x00000002ff047424 */ /* 0x000fe400078e00ff */
[----:B------:R-:W-:-:S05]  /*8480*/  FADD R12, R10, R14 ;  /* 0x0000000e0a0c7221 */ /* 0x000fca0000000000 */
[----:B------:R-:W-:-:S07]  /*8490*/  MOV R37, R12 ;  /* 0x0000000c00257202 */ /* 0x000fce0000000f00 */
[----:B------:R-:W-:Y:S05]  /*84a0*/  WARPSYNC.COLLECTIVE R0, `(.L_x_368) ;  /* 0x0000000000087348 */ /* 0x000fea0003c00000 */
[----:B------:R0:W1:Y:S02]  /*84b0*/  SHFL.DOWN P0, R14, R37, R4, R3 ;  /* 0x08000004250e7389 */ /* 0x0000640000000003 */
[----:B01----:R-:W-:Y:S05]  /*84c0*/  ENDCOLLECTIVE ;  /* 0x000000000000791b */ /* 0x003fea0003800000 */
.L_x_368:
[----:B------:R-:W-:Y:S02]  /*84d0*/  HFMA2 R4, -RZ, RZ, 0, 5.9604644775390625e-08 ;  /* 0x00000001ff047431 */ /* 0x000fe400000001ff */
[----:B------:R-:W-:-:S05]  /*84e0*/  FADD R13, R12, R14 ;  /* 0x0000000e0c0d7221 */ /* 0x000fca0000000000 */
[----:B------:R-:W-:-:S07]  /*84f0*/  MOV R37, R13 ;  /* 0x0000000d00257202 */ /* 0x000fce0000000f00 */
[----:B------:R-:W-:Y:S05]  /*8500*/  WARPSYNC.COLLECTIVE R0, `(.L_x_369) ;  /* 0x0000000000087348 */ /* 0x000fea0003c00000 */
[----:B------:R0:W1:Y:S02]  /*8510*/  SHFL.DOWN P0, R14, R37, R4, R3 ;  /* 0x08000004250e7389 */ /* 0x0000640000000003 */
[----:B01----:R-:W-:Y:S05]  /*8520*/  ENDCOLLECTIVE ;  /* 0x000000000000791b */ /* 0x003fea0003800000 */
.L_x_369:
[----:B------:R-:W-:Y:S05]  /*8530*/  BRA `(.L_x_370) ;  /* 0xffffffb000ac7947 */ /* 0x000fea000383ffff */
.L_x_200:
[----:B------:R-:W-:Y:S01]  /*8540*/  HFMA2 R3, -RZ, RZ, 0, 1.847743988037109375e-06 ;  /* 0x0000001fff037431 */ /* 0x000fe200000001ff */
[----:B------:R-:W-:Y:S01]  /*8550*/  BSSY B1, `(.L_x_371) ;  /* 0x0000006000017945 */ /* 0x000fe20003800000 */
[----:B------:R-:W-:Y:S01]  /*8560*/  MOV R4, 0x10 ;  /* 0x0000001000047802 */ /* 0x000fe20000000f00 */
[----:B------:R-:W-:-:S07]  /*8570*/  IMAD.MOV.U32 R0, RZ, RZ, -0x1 ;  /* 0xffffffffff007424 */ /* 0x000fce00078e00ff */
[----:B0-----:R-:W-:Y:S05]  /*8580*/  WARPSYNC.COLLECTIVE R0, `(.L_x_372) ;  /* 0x0000000000087348 */ /* 0x001fea0003c00000 */
[----:B------:R1:W2:Y:S02]  /*8590*/  SHFL.DOWN P0, R14, R37, R4, R3 ;  /* 0x08000004250e7389 */ /* 0x0002a40000000003 */
[----:B012---:R-:W-:Y:S05]  /*85a0*/  ENDCOLLECTIVE ;  /* 0x000000000000791b */ /* 0x007fea0003800000 */
.L_x_372:
[----:B------:R-:W-:Y:S05]  /*85b0*/  BSYNC B1 ;  /* 0x0000000000017941 */ /* 0x000fea0003800000 */
.L_x_371:
[----:B------:R-:W-:Y:S02]  /*85c0*/  HFMA2 R3, -RZ, RZ, 0, 1.847743988037109375e-06 ;  /* 0x0000001fff037431 */ /* 0x000fe400000001ff */
[----:B------:R-:W-:Y:S01]  /*85d0*/  FADD R37, R37, R14 ;  /* 0x0000000e25257221 */ /* 0x000fe20000000000 */
[----:B------:R-:W-:Y:S02]  /*85e0*/  MOV R4, 0x8 ;  /* 0x0000000800047802 */ /* 0x000fe40000000f00 */
[----:B------:R-:W-:-:S07]  /*85f0*/  MOV R0, 0xffffffff ;  /* 0xffffffff00007802 */ /* 0x000fce0000000f00 */
[----:B------:R-:W-:Y:S05]  /*8600*/  WARPSYNC.COLLECTIVE R0, `(.L_x_373) ;  /* 0x0000000000087348 */ /* 0x000fea0003c00000 */
[----:B------:R0:W1:Y:S02]  /*8610*/  SHFL.DOWN P0, R14, R37, R4, R3 ;  /* 0x08000004250e7389 */ /* 0x0000640000000003 */
[----:B01----:R-:W-:Y:S05]  /*8620*/  ENDCOLLECTIVE ;  /* 0x000000000000791b */ /* 0x003fea0003800000 */
.L_x_373:
[----:B------:R-:W-:Y:S02]  /*8630*/  IMAD.MOV.U32 R4, RZ, RZ, 0x4 ;  /* 0x00000004ff047424 */ /* 0x000fe400078e00ff */
[----:B------:R-:W-:-:S05]  /*8640*/  FADD R10, R37, R14 ;  /* 0x0000000e250a7221 */ /* 0x000fca0000000000 */
[----:B------:R-:W-:-:S07]  /*8650*/  MOV R37, R10 ;  /* 0x0000000a00257202 */ /* 0x000fce0000000f00 */
[----:B------:R-:W-:Y:S05]  /*8660*/  WARPSYNC.COLLECTIVE R0, `(.L_x_374) ;  /* 0x0000000000087348 */ /* 0x000fea0003c00000 */
[----:B------:R0:W1:Y:S02]  /*8670*/  SHFL.DOWN P0, R14, R37, R4, R3 ;  /* 0x08000004250e7389 */ /* 0x0000640000000003 */
[----:B01----:R-:W-:Y:S05]  /*8680*/  ENDCOLLECTIVE ;  /* 0x000000000000791b */ /* 0x003fea0003800000 */
.L_x_374:
[----:B------:R-:W-:Y:S02]  /*8690*/  HFMA2 R4, -RZ, RZ, 0, 1.1920928955078125e-07 ;  /* 0x00000002ff047431 */ /* 0x000fe400000001ff */
[----:B------:R-:W-:-:S05]  /*86a0*/  FADD R12, R10, R14 ;  /* 0x0000000e0a0c7221 */ /* 0x000fca0000000000 */
[----:B------:R-:W-:-:S07]  /*86b0*/  MOV R37, R12 ;  /* 0x0000000c00257202 */ /* 0x000fce0000000f00 */
[----:B------:R-:W-:Y:S05]  /*86c0*/  WARPSYNC.COLLECTIVE R0, `(.L_x_375) ;  /* 0x0000000000087348 */ /* 0x000fea0003c00000 */
[----:B------:R0:W1:Y:S02]  /*86d0*/  SHFL.DOWN P0, R14, R37, R4, R3 ;  /* 0x08000004250e7389 */ /* 0x0000640000000003 */
[----:B01----:R-:W-:Y:S05]  /*86e0*/  ENDCOLLECTIVE ;  /* 0x000000000000791b */ /* 0x003fea0003800000 */
.L_x_375:
[----:B------:R-:W-:Y:S02]  /*86f0*/  HFMA2 R4, -RZ, RZ, 0, 5.9604644775390625e-08 ;  /* 0x00000001ff047431 */ /* 0x000fe400000001ff */
[----:B------:R-:W-:-:S05]  /*8700*/  FADD R13, R12, R14 ;  /* 0x0000000e0c0d7221 */ /* 0x000fca0000000000 */
[----:B------:R-:W-:-:S07]  /*8710*/  MOV R37, R13 ;  /* 0x0000000d00257202 */ /* 0x000fce0000000f00 */
[----:B------:R-:W-:Y:S05]  /*8720*/  WARPSYNC.COLLECTIVE R0, `(.L_x_376) ;  /* 0x0000000000087348 */ /* 0x000fea0003c00000 */
[----:B------:R0:W1:Y:S02]  /*8730*/  SHFL.DOWN P0, R14, R37, R4, R3 ;  /* 0x08000004250e7389 */ /* 0x0000640000000003 */
[----:B01----:R-:W-:Y:S05]  /*8740*/  ENDCOLLECTIVE ;  /* 0x000000000000791b */ /* 0x003fea0003800000 */
.L_x_376:
[----:B------:R-:W-:Y:S05]  /*8750*/  BRA `(.L_x_377) ;  /* 0xffffffb400047947 */ /* 0x000fea000383ffff */
.L_x_204:
[----:B------:R0:W5:Y:S04]  /*8760*/  LDL R7, [R12+-0x4] ;  /* 0xfffffc000c077983 */ /* 0x0001680000100800 */
[----:B------:R0:W5:Y:S04]  /*8770*/  LDL R9, [R12] ;  /* 0x000000000c097983 */ /* 0x0001680000100800 */
[----:B------:R0:W5:Y:S01]  /*8780*/  LDL R10, [R12+0x4] ;  /* 0x000004000c0a7983 */ /* 0x0001620000100800 */
[----:B-1----:R-:W-:Y:S01]  /*8790*/  HFMA2 R17, -RZ, RZ, 0, 1.847743988037109375e-06 ;  /* 0x0000001fff117431 */ /* 0x002fe200000001ff */
[----:B------:R-:W-:Y:S01]  /*87a0*/  BSSY B1, `(.L_x_378) ;  /* 0x0000007000017945 */ /* 0x000fe20003800000 */
[----:B-----5:R-:W-:Y:S01]  /*87b0*/  IMAD.MOV.U32 R15, RZ, RZ, R0 ;  /* 0x000000ffff0f7224 */ /* 0x020fe200078e0000 */
[----:B---34-:R-:W-:-:S02]  /*87c0*/  MOV R14, RZ ;  /* 0x000000ff000e7202 */ /* 0x018fc40000000f00 */
[----:B------:R-:W-:-:S07]  /*87d0*/  MOV R0, 0xffffffff ;  /* 0xffffffff00007802 */ /* 0x000fce0000000f00 */
[----:B0-2---:R-:W-:Y:S05]  /*87e0*/  WARPSYNC.COLLECTIVE R0, `(.L_x_379) ;  /* 0x0000000000087348 */ /* 0x005fea0003c00000 */
[----:B------:R1:W3:Y:S02]  /*87f0*/  SHFL.IDX P0, R20, R15, R14, R17 ;  /* 0x0000000e0f147389 */ /* 0x0002e40000000011 */
[----:B0123--:R-:W-:Y:S05]  /*8800*/  ENDCOLLECTIVE ;  /* 0x000000000000791b */ /* 0x00ffea0003800000 */
.L_x_379:
[----:B------:R-:W-:Y:S05]  /*8810*/  BSYNC B1 ;  /* 0x0000000000017941 */ /* 0x000fea0003800000 */
.L_x_378:
[----:B------:R-:W-:Y:S02]  /*8820*/  HFMA2 R14, -RZ, RZ, 0, 0 ;  /* 0x00000000ff0e7431 */ /* 0x000fe400000001ff */
[----:B------:R-:W-:Y:S01]  /*8830*/  IMAD.MOV.U32 R15, RZ, RZ, R7 ;  /* 0x000000ffff0f7224 */ /* 0x000fe200078e0007 */
[----:B------:R-:W-:Y:S02]  /*8840*/  MOV R17, 0x1f ;  /* 0x0000001f00117802 */ /* 0x000fe40000000f00 */
[----:B------:R-:W-:Y:S02]  /*8850*/  MOV R0, 0xffffffff ;  /* 0xffffffff00007802 */ /* 0x000fe40000000f00 */
[----:B------:R-:W-:-:S07]  /*8860*/  MOV R6, R20 ;  /* 0x0000001400067202 */ /* 0x000fce0000000f00 */
[----:B------:R-:W-:Y:S05]  /*8870*/  WARPSYNC.COLLECTIVE R0, `(.L_x_380) ;  /* 0x0000000000087348 */ /* 0x000fea0003c00000 */
[----:B------:R0:W1:Y:S02]  /*8880*/  SHFL.IDX P0, R20, R15, R14, R17 ;  /* 0x0000000e0f147389 */ /* 0x0000640000000011 */
[----:B01----:R-:W-:Y:S05]  /*8890*/  ENDCOLLECTIVE ;  /* 0x000000000000791b */ /* 0x003fea0003800000 */
.L_x_380:
[----:B------:R0:W-:Y:S01]  /*88a0*/  STL [R12+-0x8], R6 ;  /* 0xfffff8060c007387 */ /* 0x0001e20000100800 */
[----:B------:R-:W-:Y:S01]  /*88b0*/  IMAD.MOV.U32 R15, RZ, RZ, R9 ;  /* 0x000000ffff0f7224 */ /* 0x000fe200078e0009 */
[----:B------:R-:W-:-:S07]  /*88c0*/  MOV R7, R20 ;  /* 0x0000001400077202 */ /* 0x000fce0000000f00 */
[----:B0-----:R-:W-:Y:S05]  /*88d0*/  WARPSYNC.COLLECTIVE R0, `(.L_x_381) ;  /* 0x0000000000087348 */ /* 0x001fea0003c00000 */
[----:B------:R1:W2:Y:S02]  /*88e0*/  SHFL.IDX P0, R20, R15, R14, R17 ;  /* 0x0000000e0f147389 */ /* 0x0002a40000000011 */
[----:B012---:R-:W-:Y:S05]  /*88f0*/  ENDCOLLECTIVE ;  /* 0x000000000000791b */ /* 0x007fea0003800000 */
.L_x_381:
[----:B------:R0:W-:Y:S01]  /*8900*/  STL [R12+-0x4], R7 ;  /* 0xfffffc070c007387 */ /* 0x0001e20000100800 */
[----:B------:R-:W-:Y:S02]  /*8910*/  MOV R15, R10 ;  /* 0x0000000a000f7202 */ /* 0x000fe40000000f00 */
[----:B------:R-:W-:-:S07]  /*8920*/  MOV R9, R20 ;  /* 0x0000001400097202 */ /* 0x000fce0000000f00 */
[----:B0-----:R-:W-:Y:S05]  /*8930*/  WARPSYNC.COLLECTIVE R0, `(.L_x_382) ;  /* 0x0000000000087348 */ /* 0x001fea0003c00000 */
[----:B------:R1:W2:Y:S02]  /*8940*/  SHFL.IDX P0, R20, R15, R14, R17 ;  /* 0x0000000e0f147389 */ /* 0x0002a40000000011 */
[----:B012---:R-:W-:Y:S05]  /*8950*/  ENDCOLLECTIVE ;  /* 0x000000000000791b */ /* 0x007fea0003800000 */
.L_x_382:
[----:B------:R2:W-:Y:S01]  /*8960*/  STL [R12], R9 ;  /* 0x000000090c007387 */ /* 0x0005e20000100800 */
[----:B------:R-:W-:Y:S01]  /*8970*/  MOV R10, R20 ;  /* 0x00000014000a7202 */ /* 0x000fe20000000f00 */
[----:B------:R-:W-:Y:S06]  /*8980*/  BRA `(.L_x_383) ;  /* 0xffffffb400087947 */ /* 0x000fec000383ffff */
.L_x_207:
[----:B-1----:R-:W-:Y:S01]  /*8990*/  HFMA2 R17, -RZ, RZ, 0, 1.847743988037109375e-06 ;  /* 0x0000001fff117431 */ /* 0x002fe200000001ff */
[----:B------:R-:W-:Y:S01]  /*89a0*/  BSSY B1, `(.L_x_384) ;  /* 0x0000007000017945 */ /* 0x000fe20003800000 */
[----:B-----5:R-:W-:Y:S01]  /*89b0*/  MOV R15, R0 ;  /* 0x00000000000f7202 */ /* 0x020fe20000000f00 */
[----:B---34-:R-:W-:Y:S01]  /*89c0*/  IMAD.MOV.U32 R14, RZ, RZ, RZ ;  /* 0x000000ffff0e7224 */ /* 0x018fe200078e00ff */
[----:B------:R-:W-:-:S07]  /*89d0*/  MOV R0, 0xffffffff ;  /* 0xffffffff00007802 */ /* 0x000fce0000000f00 */
[----:B0-2---:R-:W-:Y:S05]  /*89e0*/  WARPSYNC.COLLECTIVE R0, `(.L_x_385) ;  /* 0x0000000000087348 */ /* 0x005fea0003c00000 */
[----:B------:R1:W3:Y:S02]  /*89f0*/  SHFL.IDX P0, R20, R15, R14, R17 ;  /* 0x0000000e0f147389 */ /* 0x0002e40000000011 */
[----:B0123--:R-:W-:Y:S05]  /*8a00*/  ENDCOLLECTIVE ;  /* 0x000000000000791b */ /* 0x00ffea0003800000 */
.L_x_385:
[----:B------:R-:W-:Y:S05]  /*8a10*/  BSYNC B1 ;  /* 0x0000000000017941 */ /* 0x000fea0003800000 */
.L_x_384:
[----:B------:R-:W-:Y:S01]  /*8a20*/  MOV R0, R20 ;  /* 0x0000001400007202 */ /* 0x000fe20000000f00 */
[----:B------:R-:W-:Y:S06]  /*8a30*/  BRA `(.L_x_386) ;  /* 0xffffffb400187947 */ /* 0x000fec000383ffff */
.L_x_209:
[----:B-1----:R-:W-:Y:S01]  /*8a40*/  HFMA2 R17, -RZ, RZ, 0, 1.847743988037109375e-06 ;  /* 0x0000001fff117431 */ /* 0x002fe200000001ff */
[----:B------:R-:W-:Y:S01]  /*8a50*/  BSSY B0, `(.L_x_387) ;  /* 0x0000007000007945 */ /* 0x000fe20003800000 */
[----:B--2---:R-:W-:Y:S01]  /*8a60*/  MOV R15, R22 ;  /* 0x00000016000f7202 */ /* 0x004fe20000000f00 */
[----:B---34-:R-:W-:Y:S01]  /*8a70*/  IMAD.MOV.U32 R14, RZ, RZ, RZ ;  /* 0x000000ffff0e7224 */ /* 0x018fe200078e00ff */
[----:B------:R-:W-:-:S07]  /*8a80*/  MOV R0, 0xffffffff ;  /* 0xffffffff00007802 */ /* 0x000fce0000000f00 */
[----:B0-----:R-:W-:Y:S05]  /*8a90*/  WARPSYNC.COLLECTIVE R0, `(.L_x_388) ;  /* 0x0000000000087348 */ /* 0x001fea0003c00000 */
[----:B------:R1:W2:Y:S02]  /*8aa0*/  SHFL.IDX P0, R20, R15, R14, R17 ;  /* 0x0000000e0f147389 */ /* 0x0002a40000000011 */
[----:B012---:R-:W-:Y:S05]  /*8ab0*/  ENDCOLLECTIVE ;  /* 0x000000000000791b */ /* 0x007fea0003800000 */
.L_x_388:
[----:B------:R-:W-:Y:S05]  /*8ac0*/  BSYNC B0 ;  /* 0x0000000000007941 */ /* 0x000fea0003800000 */
.L_x_387:
[----:B------:R-:W-:Y:S05]  /*8ad0*/  BRA `(.L_x_389) ;  /* 0xffffffb400147947 */ /* 0x000fea000383ffff */
        .weak           $__internal_1_$__cuda_sm20_sqrt_rn_f32_slowpath
        .type           $__internal_1_$__cuda_sm20_sqrt_rn_f32_slowpath,@function
        .size           $__internal_1_$__cuda_sm20_sqrt_rn_f32_slowpath,($__internal_2_$__cuda_sm3x_div_rn_noftz_f32_slowpath - $__internal_1_$__cuda_sm20_sqrt_rn_f32_slowpath)
$__internal_1_$__cuda_sm20_sqrt_rn_f32_slowpath:
[----:B------:R-:W-:-:S13]  /*8ae0*/  LOP3.LUT P0, RZ, R9, 0x7fffffff, RZ, 0xc0, !PT ;  /* 0x7fffffff09ff7812 */ /* 0x000fda000780c0ff */
[----:B------:R-:W-:Y:S01]  /*8af0*/  @!P0 MOV R0, R9 ;  /* 0x0000000900008202 */ /* 0x000fe20000000f00 */
[----:B------:R-:W-:Y:S06]  /*8b00*/  @!P0 BRA `(.L_x_390) ;  /* 0x0000000000408947 */ /* 0x000fec0003800000 */
[----:B------:R-:W-:-:S13]  /*8b10*/  FSETP.GEU.FTZ.AND P0, PT, R9, RZ, PT ;  /* 0x000000ff0900720b */ /* 0x000fda0003f1e000 */
[----:B------:R-:W-:Y:S01]  /*8b20*/  @!P0 MOV R0, 0x7fffffff ;  /* 0x7fffffff00008802 */ /* 0x000fe20000000f00 */
[----:B------:R-:W-:Y:S06]  /*8b30*/  @!P0 BRA `(.L_x_390) ;  /* 0x0000000000348947 */ /* 0x000fec0003800000 */
[----:B------:R-:W-:-:S13]  /*8b40*/  FSETP.GTU.FTZ.AND P0, PT, |R9|, +INF , PT ;  /* 0x7f8000000900780b */ /* 0x000fda0003f1c200 */
[----:B------:R-:W-:Y:S01]  /*8b50*/  @P0 FADD.FTZ R0, R9, 1 ;  /* 0x3f80000009000421 */ /* 0x000fe20000010000 */
[----:B------:R-:W-:Y:S06]  /*8b60*/  @P0 BRA `(.L_x_390) ;  /* 0x0000000000280947 */ /* 0x000fec0003800000 */
[----:B------:R-:W-:-:S13]  /*8b70*/  FSETP.NEU.FTZ.AND P0, PT, |R9|, +INF , PT ;  /* 0x7f8000000900780b */ /* 0x000fda0003f1d200 */
[----:B------:R-:W-:-:S04]  /*8b80*/  @P0 FFMA R3, R9, 1.84467440737095516160e+19, RZ ;  /* 0x5f80000009030823 */ /* 0x000fc800000000ff */
[----:B------:R-:W0:Y:S02]  /*8b90*/  @P0 MUFU.RSQ R0, R3 ;  /* 0x0000000300000308 */ /* 0x000e240000001400 */
[----:B0-----:R-:W-:Y:S01]  /*8ba0*/  @P0 FMUL.FTZ R4, R3, R0 ;  /* 0x0000000003040220 */ /* 0x001fe20000410000 */
[----:B------:R-:W-:Y:S01]  /*8bb0*/  @P0 FMUL.FTZ R14, R0, 0.5 ;  /* 0x3f000000000e0820 */ /* 0x000fe20000410000 */
[----:B------:R-:W-:Y:S02]  /*8bc0*/  @!P0 IMAD.MOV.U32 R0, RZ, RZ, R9 ;  /* 0x000000ffff008224 */ /* 0x000fe400078e0009 */
[----:B------:R-:W-:-:S04]  /*8bd0*/  @P0 FADD.FTZ R12, -R4, -RZ ;  /* 0x800000ff040c0221 */ /* 0x000fc80000010100 */
[----:B------:R-:W-:-:S04]  /*8be0*/  @P0 FFMA R13, R4, R12, R3 ;  /* 0x0000000c040d0223 */ /* 0x000fc80000000003 */
[----:B------:R-:W-:-:S04]  /*8bf0*/  @P0 FFMA R13, R13, R14, R4 ;  /* 0x0000000e0d0d0223 */ /* 0x000fc80000000004 */
[----:B------:R-:W-:-:S07]  /*8c00*/  @P0 FMUL.FTZ R0, R13, 2.3283064365386962891e-10 ;  /* 0x2f8000000d000820 */ /* 0x000fce0000410000 */
.L_x_390:
[----:B------:R-:W-:Y:S01]  /*8c10*/  HFMA2 R13, -RZ, RZ, 0, 0 ;  /* 0x00000000ff0d7431 */ /* 0x000fe200000001ff */
[----:B------:R-:W-:Y:S02]  /*8c20*/  MOV R12, R15 ;  /* 0x0000000f000c7202 */ /* 0x000fe40000000f00 */
[----:B------:R-:W-:Y:S02]  /*8c30*/  MOV R3, R0 ;  /* 0x0000000000037202 */ /* 0x000fe40000000f00 */
[----:B------:R-:W-:Y:S05]  /*8c40*/  RET.REL.NODEC R12 `(_Z35cooperative_sparse_attention_kernelPKfS0_S0_PfPKiiiii) ;  /* 0xffffff700cec7950 */ /* 0x000fea0003c3ffff */
        .weak           $__internal_2_$__cuda_sm3x_div_rn_noftz_f32_slowpath
        .type           $__internal_2_$__cuda_sm3x_div_rn_noftz_f32_slowpath,@function
        .size           $__internal_2_$__cuda_sm3x_div_rn_noftz_f32_slowpath,(.L_x_501 - $__internal_2_$__cuda_sm3x_div_rn_noftz_f32_slowpath)
$__internal_2_$__cuda_sm3x_div_rn_noftz_f32_slowpath:
[----:B------:R-:W-:Y:S01]  /*8c50*/  SHF.R.U32.HI R12, RZ, 0x17, R3 ;  /* 0x00000017ff0c7819 */ /* 0x000fe20000011603 */
[----:B------:R-:W-:Y:S01]  /*8c60*/  BSSY.RECONVERGENT B4, `(.L_x_391) ;  /* 0x0000062000047945 */ /* 0x000fe20003800200 */
[----:B------:R-:W-:Y:S02]  /*8c70*/  SHF.R.U32.HI R26, RZ, 0x17, R4 ;  /* 0x00000017ff1a7819 */ /* 0x000fe40000011604 */
[----:B------:R-:W-:Y:S02]  /*8c80*/  LOP3.LUT R12, R12, 0xff, RZ, 0xc0, !PT ;  /* 0x000000ff0c0c7812 */ /* 0x000fe400078ec0ff */
[----:B------:R-:W-:Y:S02]  /*8c90*/  LOP3.LUT R26, R26, 0xff, RZ, 0xc0, !PT ;  /* 0x000000ff1a1a7812 */ /* 0x000fe400078ec0ff */
[----:B------:R-:W-:-:S03]  /*8ca0*/  IADD3 R15, PT, PT, R12, -0x1, RZ ;  /* 0xffffffff0c0f7810 */ /* 0x000fc60007ffe0ff */
[----:B------:R-:W-:Y:S01]  /*8cb0*/  VIADD R0, R26, 0xffffffff ;  /* 0xffffffff1a007836 */ /* 0x000fe20000000000 */
        /* <DEDUP_REMOVED lines=23> */
[----:B------:R-:W-:Y:S01]  /*8e30*/  @!P0 FFMA R4, R4, 1.84467440737095516160e+19, RZ ;  /* 0x5f80000004048823 */ /* 0x000fe200000000ff */
[----:B------:R-:W-:Y:S01]  /*8e40*/  @!P0 MOV R13, 0xffffffc0 ;  /* 0xffffffc0000d8802 */ /* 0x000fe20000000f00 */
[----:B------:R-:W-:-:S03]  /*8e50*/  @!P1 FFMA R3, R3, 1.84467440737095516160e+19, RZ ;  /* 0x5f80000003039823 */ /* 0x000fc600000000ff */
[----:B------:R-:W-:-:S07]  /*8e60*/  @!P1 IADD3 R13, PT, PT, R13, 0x40, RZ ;  /* 0x000000400d0d9810 */ /* 0x000fce0007ffe0ff */
.L_x_392:
[----:B------:R-:W-:Y:S01]  /*8e70*/  LEA R0, R12, 0xc0800000, 0x17 ;  /* 0xc08000000c007811 */ /* 0x000fe200078eb8ff */
[----:B------:R-:W-:Y:S01]  /*8e80*/  BSSY.RECONVERGENT B5, `(.L_x_397) ;  /* 0x0000036000057945 */ /* 0x000fe20003800200 */
[----:B------:R-:W-:-:S03]  /*8e90*/  IADD3 R15, PT, PT, R26, -0x7f, RZ ;  /* 0xffffff811a0f7810 */ /* 0x000fc60007ffe0ff */
[----:B------:R-:W-:Y:S01]  /*8ea0*/  IMAD.IADD R29, R3, 0x1, -R0 ;  /* 0x00000001031d7824 */ /* 0x000fe200078e0a00 */
[C---:B------:R-:W-:Y:S01]  /*8eb0*/  IADD3 R12, PT, PT, R15.reuse, 0x7f, -R12 ;  /* 0x0000007f0f0c7810 */ /* 0x040fe20007ffe80c */
[----:B------:R-:W-:Y:S02]  /*8ec0*/  IMAD R0, R15, -0x800000, R4 ;  /* 0xff8000000f007824 */ /* 0x000fe400078e0204 */
        /* <DEDUP_REMOVED lines=12> */
[----:B------:R-:W-:-:S04]  /*8f90*/  IADD3 R4, PT, PT, R4, R13, RZ ;  /* 0x0000000d04047210 */ /* 0x000fc80007ffe0ff */
[----:B------:R-:W-:-:S04]  /*8fa0*/  IADD3 R12, PT, PT, R4, -0x1, RZ ;  /* 0xffffffff040c7810 */ /* 0x000fc80007ffe0ff */
        /* <DEDUP_REMOVED lines=12> */
[C---:B------:R-:W-:Y:S01]  /*9070*/  VIADD R3, R4.reuse, 0x20 ;  /* 0x0000002004037836 */ /* 0x040fe20000000000 */
[----:B------:R-:W-:Y:S02]  /*9080*/  ISETP.NE.AND P3, PT, R4, RZ, PT ;  /* 0x000000ff0400720c */ /* 0x000fe40003f65270 */
[----:B------:R-:W-:Y:S02]  /*9090*/  LOP3.LUT R12, R12, 0x7fffff, RZ, 0xc0, !PT ;  /* 0x007fffff0c0c7812 */ /* 0x000fe400078ec0ff */
[----:B------:R-:W-:Y:S02]  /*90a0*/  ISETP.NE.AND P1, PT, R4, RZ, PT ;  /* 0x000000ff0400720c */ /* 0x000fe40003f25270 */
[----:B------:R-:W-:-:S02]  /*90b0*/  LOP3.LUT R12, R12, 0x800000, RZ, 0xfc, !PT ;  /* 0x008000000c0c7812 */ /* 0x000fc400078efcff */
        /* <DEDUP_REMOVED lines=10> */
[----:B------:R-:W-:-:S04]  /*9160*/  LOP3.LUT R3, R3, R12, RZ, 0xc0, !PT ;  /* 0x0000000c03037212 */ /* 0x000fc800078ec0ff */
[----:B------:R-:W-:-:S04]  /*9170*/  IADD3 R3, PT, PT, R4, R3, RZ ;  /* 0x0000000304037210 */ /* 0x000fc80007ffe0ff */
[----:B------:R-:W-:Y:S01]  /*9180*/  LOP3.LUT R0, R3, R0, RZ, 0xfc, !PT ;  /* 0x0000000003007212 */ /* 0x000fe200078efcff */
[----:B------:R-:W-:Y:S06]  /*9190*/  BRA `(.L_x_400) ;  /* 0x0000000000107947 */ /* 0x000fec0003800000 */
.L_x_399:
[----:B------:R-:W-:-:S04]  /*91a0*/  LOP3.LUT R0, R0, 0x80000000, RZ, 0xc0, !PT ;  /* 0x8000000000007812 */ /* 0x000fc800078ec0ff */
[----:B------:R-:W-:Y:S01]  /*91b0*/  LOP3.LUT R0, R0, 0x7f800000, RZ, 0xfc, !PT ;  /* 0x7f80000000007812 */ /* 0x000fe200078efcff */
[----:B------:R-:W-:Y:S06]  /*91c0*/  BRA `(.L_x_400) ;  /* 0x0000000000047947 */ /* 0x000fec0003800000 */
.L_x_398:
[----:B------:R-:W-:-:S07]  /*91d0*/  LEA R0, R13, R0, 0x17 ;  /* 0x000000000d007211 */ /* 0x000fce00078eb8ff */
.L_x_400:
[----:B------:R-:W-:Y:S05]  /*91e0*/  BSYNC.RECONVERGENT B5 ;  /* 0x0000000000057941 */ /* 0x000fea0003800200 */
.L_x_397:
[----:B------:R-:W-:Y:S05]  /*91f0*/  BRA `(.L_x_401) ;  /* 0x0000000000207947 */ /* 0x000fea0003800000 */
.L_x_396:
[----:B------:R-:W-:-:S04]  /*9200*/  LOP3.LUT R3, R3, 0x80000000, R4, 0x48, !PT ;  /* 0x8000000003037812 */ /* 0x000fc800078e4804 */
[----:B------:R-:W-:Y:S01]  /*9210*/  LOP3.LUT R0, R3, 0x7f800000, RZ, 0xfc, !PT ;  /* 0x7f80000003007812 */ /* 0x000fe200078efcff */
[----:B------:R-:W-:Y:S06]  /*9220*/  BRA `(.L_x_401) ;  /* 0x0000000000147947 */ /* 0x000fec0003800000 */
.L_x_395:
[----:B------:R-:W-:Y:S01]  /*9230*/  LOP3.LUT R0, R3, 0x80000000, R4, 0x48, !PT ;  /* 0x8000000003007812 */ /* 0x000fe200078e4804 */
[----:B------:R-:W-:Y:S06]  /*9240*/  BRA `(.L_x_401) ;  /* 0x00000000000c7947 */ /* 0x000fec0003800000 */
.L_x_394:
[----:B------:R-:W0:Y:S01]  /*9250*/  MUFU.RSQ R0, -QNAN ;  /* 0xffc0000000007908 */ /* 0x000e220000001400 */
[----:B------:R-:W-:Y:S05]  /*9260*/  BRA `(.L_x_401) ;  /* 0x0000000000047947 */ /* 0x000fea0003800000 */
.L_x_393:
[----:B------:R-:W-:-:S07]  /*9270*/  FADD.FTZ R0, R4, R3 ;  /* 0x0000000304007221 */ /* 0x000fce0000010000 */
.L_x_401:
[----:B------:R-:W-:Y:S05]  /*9280*/  BSYNC.RECONVERGENT B4 ;  /* 0x0000000000047941 */ /* 0x000fea0003800200 */
.L_x_391:
[----:B------:R-:W-:-:S04]  /*9290*/  HFMA2 R15, -RZ, RZ, 0, 0 ;  /* 0x00000000ff0f7431 */ /* 0x000fc800000001ff */
[----:B0-----:R-:W-:Y:S05]  /*92a0*/  RET.REL.NODEC R14 `(_Z35cooperative_sparse_attention_kernelPKfS0_S0_PfPKiiiii) ;  /* 0xffffff6c0e547950 */ /* 0x001fea0003c3ffff */
.L_x_402:
        /* <DEDUP_REMOVED lines=13> */
.L_x_501:


//--------------------- .text._Z29block_sparse_attention_kernelPKfS0_S0_PfPK17BlockSparseLayoutiiii --------------------------
	.section	.text._Z29block_sparse_attention_kernelPKfS0_S0_PfPK17BlockSparseLayoutiiii,"ax",@progbits
	.align	128
        .global         _Z29block_sparse_attention_kernelPKfS0_S0_PfPK17BlockSparseLayoutiiii
        .type           _Z29block_sparse_attention_kernelPKfS0_S0_PfPK17BlockSparseLayoutiiii,@function
        .size           _Z29block_sparse_attention_kernelPKfS0_S0_PfPK17BlockSparseLayoutiiii,(.L_x_503 - _Z29block_sparse_attention_kernelPKfS0_S0_PfPK17BlockSparseLayoutiiii)
        .other          _Z29block_sparse_attention_kernelPKfS0_S0_PfPK17BlockSparseLayoutiiii,@"STO_CUDA_ENTRY STV_DEFAULT"
_Z29block_sparse_attention_kernelPKfS0_S0_PfPK17BlockSparseLayoutiiii:
.text._Z29block_sparse_attention_kernelPKfS0_S0_PfPK17BlockSparseLayoutiiii:
[----:B------:R-:W-:Y:S08]  /*0000*/  LDC R1, c[0x0][0x37c] ;  /* 0x0000df00ff017b82 */ /* 0x000ff00000000800 */
[----:B------:R-:W0:Y:S01]  /*0010*/  LDC R0, c[0x0][0x3b4] ;  /* 0x0000ed00ff007b82 */ /* 0x000e220000000800 */
[----:B------:R-:W1:Y:S07]  /*0020*/  LDCU UR4, c[0x0][0x3a8] ;  /* 0x00007500ff0477ac */ /* 0x000e6e0008000800 */
[----:B------:R-:W2:Y:S01]  /*0030*/  S2UR UR9, SR_CTAID.X ;  /* 0x00000000000979c3 */ /* 0x000ea20000002500 */
[----:B0-----:R-:W0:Y:S01]  /*0040*/  I2F.U32.RP R4, R0 ;  /* 0x0000000000047306 */ /* 0x001e220000209000 */
[----:B------:R-:W-:-:S07]  /*0050*/  ISETP.NE.U32.AND P2, PT, R0, RZ, PT ;  /* 0x000000ff0000720c */ /* 0x000fce0003f45070 */
[----:B0-----:R-:W0:Y:S02]  /*0060*/  MUFU.RCP R4, R4 ;  /* 0x0000000400047308 */ /* 0x001e240000001000 */
[----:B0-----:R-:W-:-:S06]  /*0070*/  VIADD R2, R4, 0xffffffe ;  /* 0x0ffffffe04027836 */ /* 0x001fcc0000000000 */
[----:B------:R0:W3:Y:S02]  /*0080*/  F2I.FTZ.U32.TRUNC.NTZ R3, R2 ;  /* 0x0000000200037305 */ /* 0x0000e4000021f000 */
[----:B0-----:R-:W-:Y:S02]  /*0090*/  HFMA2 R2, -RZ, RZ, 0, 0 ;  /* 0x00000000ff027431 */ /* 0x001fe400000001ff */
[----:B---3--:R-:W-:-:S04]  /*00a0*/  IMAD.MOV R5, RZ, RZ, -R3 ;  /* 0x000000ffff057224 */ /* 0x008fc800078e0a03 */
[----:B------:R-:W-:-:S04]  /*00b0*/  IMAD R5, R5, R0, RZ ;  /* 0x0000000005057224 */ /* 0x000fc800078e02ff */
[----:B------:R-:W-:-:S06]  /*00c0*/  IMAD.HI.U32 R3, R3, R5, R2 ;  /* 0x0000000503037227 */ /* 0x000fcc00078e0002 */
[----:B--2---:R-:W-:-:S04]  /*00d0*/  IMAD.HI.U32 R9, R3, UR9, RZ ;  /* 0x0000000903097c27 */ /* 0x004fc8000f8e00ff */
[----:B------:R-:W-:-:S04]  /*00e0*/  IMAD.MOV R3, RZ, RZ, -R9 ;  /* 0x000000ffff037224 */ /* 0x000fc800078e0a09 */
[----:B------:R-:W-:-:S05]  /*00f0*/  IMAD R3, R0, R3, UR9 ;  /* 0x0000000900037e24 */ /* 0x000fca000f8e0203 */
[----:B------:R-:W-:-:S13]  /*0100*/  ISETP.GE.U32.AND P0, PT, R3, R0, PT ;  /* 0x000000000300720c */ /* 0x000fda0003f06070 */
[----:B------:R-:W-:Y:S01]  /*0110*/  @P0 IMAD.IADD R3, R3, 0x1, -R0 ;  /* 0x0000000103030824 */ /* 0x000fe200078e0a00 */
[----:B------:R-:W-:-:S04]  /*0120*/  @P0 IADD3 R9, PT, PT, R9, 0x1, RZ ;  /* 0x0000000109090810 */ /* 0x000fc80007ffe0ff */
[----:B------:R-:W-:-:S13]  /*0130*/  ISETP.GE.U32.AND P1, PT, R3, R0, PT ;  /* 0x000000000300720c */ /* 0x000fda0003f26070 */
[----:B------:R-:W-:Y:S01]  /*0140*/  @P1 VIADD R9, R9, 0x1 ;  /* 0x0000000109091836 */ /* 0x000fe20000000000 */
[----:B------:R-:W-:-:S04]  /*0150*/  @!P2 LOP3.LUT R9, RZ, R0, RZ, 0x33, !PT ;  /* 0x00000000ff09a212 */ /* 0x000fc800078e33ff */
[----:B-1----:R-:W-:-:S13]  /*0160*/  ISETP.GE.AND P0, PT, R9, UR4, PT ;  /* 0x0000000409007c0c */ /* 0x002fda000bf06270 */
[----:B------:R-:W-:Y:S05]  /*0170*/  @P0 EXIT ;  /* 0x000000000000094d */ /* 0x000fea0003800000 */
[----:B------:R-:W0:Y:S01]  /*0180*/  LDC.64 R2, c[0x0][0x3a0] ;  /* 0x0000e800ff027b82 */ /* 0x000e220000000a00 */
[----:B------:R-:W0:Y:S02]  /*0190*/  LDCU.64 UR10, c[0x0][0x358] ;  /* 0x00006b00ff0a77ac */ /* 0x000e240008000a00 */
[----:B0-----:R-:W2:Y:S05]  /*01a0*/  LDG.E.CONSTANT R4, desc[UR10][R2.64+0xc] ;  /* 0x00000c0a02047981 */ /* 0x001eaa000c1e9900 */
[----:B------:R-:W2:Y:S02]  /*01b0*/  S2UR UR7, SR_CTAID.Y ;  /* 0x00000000000779c3 */ /* 0x000ea40000002600 */
[----:B--2---:R-:W-:-:S13]  /*01c0*/  ISETP.LE.AND P0, PT, R4, UR7, PT ;  /* 0x0000000704007c0c */ /* 0x004fda000bf03270 */
[----:B------:R-:W-:Y:S05]  /*01d0*/  @P0 EXIT ;  /* 0x000000000000094d */ /* 0x000fea0003800000 */
[----:B------:R-:W2:Y:S01]  /*01e0*/  LDG.E.CONSTANT R4, desc[UR10][R2.64+0x10] ;  /* 0x0000100a02047981 */ /* 0x000ea2000c1e9900 */
[----:B------:R-:W0:Y:S01]  /*01f0*/  S2UR UR8, SR_CTAID.Z ;  /* 0x00000000000879c3 */ /* 0x000e220000002700 */
[----:B--2---:R-:W-:-:S13]  /*0200*/  R2UR UR6, R4 ;  /* 0x00000000040672ca */ /* 0x004fda00000e0000 */
[----:B0-----:R-:W-:-:S06]  /*0210*/  UISETP.GE.AND UP0, UPT, UR8, UR6, UPT ;  /* 0x000000060800728c */ /* 0x001fcc000bf06270 */
[----:B------:R-:W-:-:S13]  /*0220*/  PLOP3.LUT P0, PT, PT, PT, UP0, 0x80, 0x8 ;  /* 0x000000000008781c */ /* 0x000fda0003f0f008 */
[----:B------:R-:W-:Y:S05]  /*0230*/  @P0 EXIT ;  /* 0x000000000000094d */ /* 0x000fea0003800000 */
[----:B------:R-:W2:Y:S01]  /*0240*/  LDG.E.64.CONSTANT R4, desc[UR10][R2.64] ;  /* 0x0000000a02047981 */ /* 0x000ea2000c1e9b00 */
[----:B------:R-:W-:Y:S01]  /*0250*/  UIMAD UR6, UR6, UR7, UR8 ;  /* 0x00000007060672a4 */ /* 0x000fe2000f8e0208 */
[----:B--2---:R-:W-:Y:S02]  /*0260*/  R2UR UR4, R4 ;  /* 0x00000000040472ca */ /* 0x004fe400000e0000 */
[----:B------:R-:W-:-:S13]  /*0270*/  R2UR UR5, R5 ;  /* 0x00000000050572ca */ /* 0x000fda00000e0000 */
[----:B------:R-:W-:-:S06]  /*0280*/  UIMAD.WIDE.U32 UR4, UR6, 0x4, UR4 ;  /* 0x00000004060478a5 */ /* 0x000fcc000f8e0004 */
[----:B------:R-:W-:Y:S01]  /*0290*/  IMAD.U32 R4, RZ, RZ, UR4 ;  /* 0x00000004ff047e24 */ /* 0x000fe2000f8e00ff */
[----:B------:R-:W-:-:S05]  /*02a0*/  MOV R5, UR5 ;  /* 0x0000000500057c02 */ /* 0x000fca0008000f00 */
[----:B------:R-:W2:Y:S01]  /*02b0*/  LDG.E R4, desc[UR10][R4.64] ;  /* 0x0000000a04047981 */ /* 0x000ea2000c1e1900 */
[----:B------:R-:W-:-:S04]  /*02c0*/  IMAD.MOV R7, RZ, RZ, -R9 ;  /* 0x000000ffff077224 */ /* 0x000fc800078e0a09 */
[----:B------:R-:W-:Y:S01]  /*02d0*/  IMAD R6, R0, R7, UR9 ;  /* 0x0000000900067e24 */ /* 0x000fe2000f8e0207 */
[----:B--2---:R-:W-:-:S13]  /*02e0*/  ISETP.NE.AND P0, PT, R4, RZ, PT ;  /* 0x000000ff0400720c */ /* 0x004fda0003f05270 */
[----:B------:R-:W-:Y:S05]  /*02f0*/  @P0 BRA `(.L_x_403) ;  /* 0x0000000000800947 */ /* 0x000fea0003800000 */
[----:B------:R-:W2:Y:S01]  /*0300*/  LDG.E.CONSTANT R7, desc[UR10][R2.64+0x8] ;  /* 0x0000080a02077981 */ /* 0x000ea2000c1e9900 */
[----:B------:R-:W2:Y:S02]  /*0310*/  S2R R4, SR_TID.Y ;  /* 0x0000000000047919 */ /* 0x000ea40000002200 */
[----:B--2---:R-:W-:-:S13]  /*0320*/  ISETP.GE.AND P0, PT, R4, R7, PT ;  /* 0x000000070400720c */ /* 0x004fda0003f06270 */
[----:B------:R-:W-:Y:S05]  /*0330*/  @P0 EXIT ;  /* 0x000000000000094d */ /* 0x000fea0003800000 */
[----:B------:R-:W0:Y:S01]  /*0340*/  S2R R10, SR_TID.X ;  /* 0x00000000000a7919 */ /* 0x000e220000002100 */
[----:B------:R-:W-:Y:S01]  /*0350*/  IMAD R6, R9, R0, R6 ;  /* 0x0000000009067224 */ /* 0x000fe200078e0206 */
[----:B------:R-:W1:Y:S01]  /*0360*/  LDCU UR4, c[0x0][0x360] ;  /* 0x00006c00ff0477ac */ /* 0x000e620008000800 */
[----:B------:R-:W-:Y:S02]  /*0370*/  IMAD.MOV.U32 R0, RZ, RZ, R4 ;  /* 0x000000ffff007224 */ /* 0x000fe400078e0004 */
[----:B------:R-:W-:Y:S01]  /*0380*/  IMAD R9, R7, UR7, RZ ;  /* 0x0000000707097c24 */ /* 0x000fe2000f8e02ff */
[----:B------:R-:W2:Y:S06]  /*0390*/  LDCU UR5, c[0x0][0x364] ;  /* 0x00006c80ff0577ac */ /* 0x000eac0008000800 */
.L_x_407:
[----:B-1----:R-:W3:Y:S01]  /*03a0*/  LDC R3, c[0x0][0x3ac] ;  /* 0x0000eb00ff037b82 */ /* 0x002ee20000000800 */
[----:B------:R-:W-:-:S04]  /*03b0*/  IADD3 R2, PT, PT, R9, R0, RZ ;  /* 0x0000000009027210 */ /* 0x000fc80007ffe0ff */
[----:B---3--:R-:W-:-:S13]  /*03c0*/  ISETP.GE.AND P0, PT, R2, R3, PT ;  /* 0x000000030200720c */ /* 0x008fda0003f06270 */
[----:B-12---:R-:W-:Y:S05]  /*03d0*/  @P0 EXIT ;  /* 0x000000000000094d */ /* 0x006fea0003800000 */
[----:B------:R-:W0:Y:S01]  /*03e0*/  LDC R11, c[0x0][0x3b0] ;  /* 0x0000ec00ff0b7b82 */ /* 0x000e220000000800 */
[----:B------:R-:W-:Y:S01]  /*03f0*/  VIADD R0, R0, UR5 ;  /* 0x0000000500007c36 */ /* 0x000fe20008000000 */
[----:B------:R-:W-:Y:S04]  /*0400*/  BSSY.RECONVERGENT B0, `(.L_x_404) ;  /* 0x000000d000007945 */ /* 0x000fe80003800200 */
[----:B------:R-:W-:Y:S02]  /*0410*/  ISETP.GE.AND P1, PT, R0, R7, PT ;  /* 0x000000070000720c */ /* 0x000fe40003f26270 */
[----:B0-----:R-:W-:-:S13]  /*0420*/  ISETP.GE.AND P0, PT, R10, R11, PT ;  /* 0x0000000b0a00720c */ /* 0x001fda0003f06270 */
[----:B------:R-:W-:Y:S05]  /*0430*/  @P0 BRA `(.L_x_405) ;  /* 0x0000000000240947 */ /* 0x000fea0003800000 */
[----:B------:R-:W0:Y:S01]  /*0440*/  LDC.64 R4, c[0x0][0x398] ;  /* 0x0000e600ff047b82 */ /* 0x000e220000000a00 */
[----:B------:R-:W-:Y:S02]  /*0450*/  IMAD R12, R6, R3, R2 ;  /* 0x00000003060c7224 */ /* 0x000fe400078e0202 */
[----:B------:R-:W-:-:S07]  /*0460*/  IMAD.MOV.U32 R8, RZ, RZ, R10 ;  /* 0x000000ffff087224 */ /* 0x000fce00078e000a */
.L_x_406:
[----:B-1----:R-:W-:Y:S01]  /*0470*/  IMAD R3, R12, R11, R8 ;  /* 0x0000000b0c037224 */ /* 0x002fe200078e0208 */
[----:B------:R-:W-:-:S03]  /*0480*/  IADD3 R8, PT, PT, R8, UR4, RZ ;  /* 0x0000000408087c10 */ /* 0x000fc6000fffe0ff */
[----:B0-----:R-:W-:Y:S01]  /*0490*/  IMAD.WIDE R2, R3, 0x4, R4 ;  /* 0x0000000403027825 */ /* 0x001fe200078e0204 */
[----:B------:R-:W-:-:S04]  /*04a0*/  ISETP.GE.AND P0, PT, R8, R11, PT ;  /* 0x0000000b0800720c */ /* 0x000fc80003f06270 */
[----:B------:R1:W-:Y:S09]  /*04b0*/  STG.E desc[UR10][R2.64], RZ ;  /* 0x000000ff02007986 */ /* 0x0003f2000c10190a */
[----:B------:R-:W-:Y:S05]  /*04c0*/  @!P0 BRA `(.L_x_406) ;  /* 0xfffffffc00e88947 */ /* 0x000fea000383ffff */
.L_x_405:
[----:B------:R-:W-:Y:S05]  /*04d0*/  BSYNC.RECONVERGENT B0 ;  /* 0x0000000000007941 */ /* 0x000fea0003800200 */
.L_x_404:
[----:B------:R-:W-:Y:S05]  /*04e0*/  @!P1 BRA `(.L_x_407) ;  /* 0xfffffffc00ac9947 */ /* 0x000fea000383ffff */
[----:B------:R-:W-:Y:S05]  /*04f0*/  EXIT ;  /* 0x000000000000794d */ /* 0x000fea0003800000 */
.L_x_403:
[----:B------:R-:W2:Y:S01]  /*0500*/  LDG.E.CONSTANT R2, desc[UR10][R2.64+0x8] ;  /* 0x0000080a02027981 */ /* 0x000ea2000c1e9900 */
[----:B------:R-:W0:Y:S01]  /*0510*/  LDCU UR5, c[0x0][0x3ac] ;  /* 0x00007580ff0577ac */ /* 0x000e220008000800 */
[----:B------:R-:W-:Y:S01]  /*0520*/  IMAD R9, R9, R0, R6 ;  /* 0x0000000009097224 */ /* 0x000fe200078e0206 */
[----:B------:R-:W-:Y:S01]  /*0530*/  BSSY.RECONVERGENT B0, `(.L_x_408) ;  /* 0x0000031000007945 */ /* 0x000fe20003800200 */
[----:B------:R-:W1:Y:S01]  /*0540*/  S2R R8, SR_TID.Y ;  /* 0x0000000000087919 */ /* 0x000e620000002200 */
[----:B------:R-:W3:Y:S01]  /*0550*/  LDCU UR4, c[0x0][0x3b0] ;  /* 0x00007600ff0477ac */ /* 0x000ee20008000800 */
[----:B0-----:R-:W-:Y:S02]  /*0560*/  IMAD.U32 R12, RZ, RZ, UR5 ;  /* 0x00000005ff0c7e24 */ /* 0x001fe4000f8e00ff */
[----:B---3--:R-:W-:-:S04]  /*0570*/  IMAD.U32 R15, RZ, RZ, UR4 ;  /* 0x00000004ff0f7e24 */ /* 0x008fc8000f8e00ff */
[----:B------:R-:W-:Y:S01]  /*0580*/  IMAD R6, R12, R15, RZ ;  /* 0x0000000f0c067224 */ /* 0x000fe200078e02ff */
[----:B------:R-:W-:-:S03]  /*0590*/  R2UR UR4, R15 ;  /* 0x000000000f0472ca */ /* 0x000fc600000e0000 */
[----:B------:R-:W-:Y:S01]  /*05a0*/  IMAD R6, R9, R6, RZ ;  /* 0x0000000609067224 */ /* 0x000fe200078e02ff */
[----:B--2---:R-:W-:-:S13]  /*05b0*/  R2UR UR14, R2 ;  /* 0x00000000020e72ca */ /* 0x004fda00000e0000 */
[----:B------:R-:W-:Y:S02]  /*05c0*/  UIMAD UR7, UR14, UR7, URZ ;  /* 0x000000070e0772a4 */ /* 0x000fe4000f8e02ff */
[----:B------:R-:W-:Y:S02]  /*05d0*/  UIMAD UR5, UR14, UR8, URZ ;  /* 0x000000080e0572a4 */ /* 0x000fe4000f8e02ff */
[----:B------:R-:W-:Y:S02]  /*05e0*/  UIMAD UR4, UR14, UR4, URZ ;  /* 0x000000040e0472a4 */ /* 0x000fe4000f8e02ff */
[----:B-1----:R-:W-:-:S04]  /*05f0*/  IADD3 R7, PT, PT, R8, UR7, RZ ;  /* 0x0000000708077c10 */ /* 0x002fc8000fffe0ff */
[----:B------:R-:W-:-:S04]  /*0600*/  ISETP.GE.AND P0, PT, R7, R12, PT ;  /* 0x0000000c0700720c */ /* 0x000fc80003f06270 */
[----:B------:R-:W-:-:S13]  /*0610*/  ISETP.LT.AND P0, PT, R8, UR14, !P0 ;  /* 0x0000000e08007c0c */ /* 0x000fda000c701270 */
[----:B------:R-:W-:Y:S05]  /*0620*/  @!P0 BRA `(.L_x_409) ;  /* 0x0000000000848947 */ /* 0x000fea0003800000 */
[----:B------:R-:W0:Y:S01]  /*0630*/  LDC R11, c[0x0][0x360] ;  /* 0x0000d800ff0b7b82 */ /* 0x000e220000000800 */
[----:B------:R-:W1:Y:S01]  /*0640*/  S2R R14, SR_TID.X ;  /* 0x00000000000e7919 */ /* 0x000e620000002100 */
[----:B------:R-:W-:Y:S02]  /*0650*/  IMAD.MOV.U32 R0, RZ, RZ, R7 ;  /* 0x000000ffff007224 */ /* 0x000fe400078e0007 */
[----:B------:R-:W-:-:S04]  /*0660*/  IMAD.MOV.U32 R10, RZ, RZ, R8 ;  /* 0x000000ffff0a7224 */ /* 0x000fc800078e0008 */
[----:B------:R-:W2:Y:S03]  /*0670*/  LDC R13, c[0x0][0x364] ;  /* 0x0000d900ff0d7b82 */ /* 0x000ea60000000800 */
.L_x_413:
[----:B------:R-:W3:Y:S01]  /*0680*/  LDCU UR6, c[0x0][0x3b0] ;  /* 0x00007600ff0677ac */ /* 0x000ee20008000800 */
[----:B------:R-:W-:Y:S01]  /*0690*/  BSSY.RECONVERGENT B1, `(.L_x_410) ;  /* 0x0000013000017945 */ /* 0x000fe20003800200 */
[----:B---3--:R-:W-:-:S04]  /*06a0*/  MOV R15, UR6 ;  /* 0x00000006000f7c02 */ /* 0x008fc80008000f00 */
[----:B-1----:R-:W-:-:S13]  /*06b0*/  ISETP.GE.AND P1, PT, R14, R15, PT ;  /* 0x0000000f0e00720c */ /* 0x002fda0003f26270 */
[----:B------:R-:W-:Y:S05]  /*06c0*/  @P1 BRA `(.L_x_411) ;  /* 0x00000000003c1947 */ /* 0x000fea0003800000 */
[----:B------:R-:W1:Y:S01]  /*06d0*/  S2R R5, SR_CgaCtaId ;  /* 0x0000000000057919 */ /* 0x000e620000008800 */
[----:B------:R-:W3:Y:S01]  /*06e0*/  LDC.64 R2, c[0x0][0x380] ;  /* 0x0000e000ff027b82 */ /* 0x000ee20000000a00 */
[----:B------:R-:W-:Y:S01]  /*06f0*/  MOV R4, 0x400 ;  /* 0x0000040000047802 */ /* 0x000fe20000000f00 */
[----:B------:R-:W-:Y:S02]  /*0700*/  IMAD R17, R0, R15, R6 ;  /* 0x0000000f00117224 */ /* 0x000fe400078e0206 */
[----:B------:R-:W-:Y:S01]  /*0710*/  IMAD.MOV.U32 R0, RZ, RZ, R14 ;  /* 0x000000ffff007224 */ /* 0x000fe200078e000e */
[----:B-1----:R-:W-:-:S07]  /*0720*/  LEA R12, R5, R4, 0x18 ;  /* 0x00000004050c7211 */ /* 0x002fce00078ec0ff */
.L_x_412:
[----:B------:R-:W-:-:S04]  /*0730*/  IMAD.IADD R5, R17, 0x1, R0 ;  /* 0x0000000111057824 */ /* 0x000fc800078e0200 */
[----:B-1-3--:R-:W-:-:S06]  /*0740*/  IMAD.WIDE R4, R5, 0x4, R2 ;  /* 0x0000000405047825 */ /* 0x00afcc00078e0202 */
[----:B------:R-:W3:Y:S01]  /*0750*/  LDG.E.CONSTANT R4, desc[UR10][R4.64] ;  /* 0x0000000a04047981 */ /* 0x000ee2000c1e9900 */
[--C-:B------:R-:W-:Y:S02]  /*0760*/  IMAD R9, R10, R15, R0.reuse ;  /* 0x0000000f0a097224 */ /* 0x100fe400078e0200 */
[----:B0-----:R-:W-:-:S03]  /*0770*/  IMAD.IADD R0, R11, 0x1, R0 ;  /* 0x000000010b007824 */ /* 0x001fc600078e0200 */
[----:B------:R-:W-:Y:S02]  /*0780*/  LEA R9, R9, R12, 0x2 ;  /* 0x0000000c09097211 */ /* 0x000fe400078e10ff */
[----:B------:R-:W-:-:S03]  /*0790*/  ISETP.GE.AND P1, PT, R0, R15, PT ;  /* 0x0000000f0000720c */ /* 0x000fc60003f26270 */
[----:B---3--:R1:W-:Y:S10]  /*07a0*/  STS [R9], R4 ;  /* 0x0000000409007388 */ /* 0x0083f40000000800 */
[----:B------:R-:W-:Y:S05]  /*07b0*/  @!P1 BRA `(.L_x_412) ;  /* 0xfffffffc00dc9947 */ /* 0x000fea000383ffff */
.L_x_411:
[----:B------:R-:W-:Y:S05]  /*07c0*/  BSYNC.RECONVERGENT B1 ;  /* 0x0000000000017941 */ /* 0x000fea0003800200 */
.L_x_410:
[----:B------:R-:W3:Y:S01]  /*07d0*/  LDCU UR6, c[0x0][0x3ac] ;  /* 0x00007580ff0677ac */ /* 0x000ee20008000800 */
[----:B--2---:R-:W-:-:S05]  /*07e0*/  IMAD.IADD R10, R13, 0x1, R10 ;  /* 0x000000010d0a7824 */ /* 0x004fca00078e020a */
[C---:B------:R-:W-:Y:S02]  /*07f0*/  IADD3 R0, PT, PT, R10.reuse, UR7, RZ ;  /* 0x000000070a007c10 */ /* 0x040fe4000fffe0ff */
[----:B------:R-:W-:Y:S01]  /*0800*/  ISETP.LT.AND P2, PT, R10, UR14, PT ;  /* 0x0000000e0a007c0c */ /* 0x000fe2000bf41270 */
[----:B---3--:R-:W-:-:S05]  /*0810*/  IMAD.U32 R12, RZ, RZ, UR6 ;  /* 0x00000006ff0c7e24 */ /* 0x008fca000f8e00ff */
[----:B------:R-:W-:-:S13]  /*0820*/  ISETP.GE.AND P1, PT, R0, R12, PT ;  /* 0x0000000c0000720c */ /* 0x000fda0003f26270 */
[----:B------:R-:W-:Y:S05]  /*0830*/  @!P1 BRA P2, `(.L_x_413) ;  /* 0xfffffffc00909947 */ /* 0x000fea000103ffff */
.L_x_409:
[----:B------:R-:W-:Y:S05]  /*0840*/  BSYNC.RECONVERGENT B0 ;  /* 0x0000000000007941 */ /* 0x000fea0003800200 */
.L_x_408:
[----:B------:R-:W2:Y:S01]  /*0850*/  S2UR UR8, SR_CgaCtaId ;  /* 0x00000000000879c3 */ /* 0x000ea20000008800 */
[----:B------:R-:W-:Y:S01]  /*0860*/  VIADD R5, R8, UR5 ;  /* 0x0000000508057c36 */ /* 0x000fe20008000000 */
[----:B------:R-:W-:Y:S01]  /*0870*/  UMOV UR6, 0x400 ;  /* 0x0000040000067882 */ /* 0x000fe20000000000 */
[----:B------:R-:W-:Y:S03]  /*0880*/  BSSY.RECONVERGENT B0, `(.L_x_414) ;  /* 0x0000024000007945 */ /* 0x000fe60003800200 */
[----:B------:R-:W-:-:S04]  /*0890*/  ISETP.GE.AND P1, PT, R5, R12, PT ;  /* 0x0000000c0500720c */ /* 0x000fc80003f26270 */
[----:B------:R-:W-:Y:S01]  /*08a0*/  ISETP.LT.AND P1, PT, R8, UR14, !P1 ;  /* 0x0000000e08007c0c */ /* 0x000fe2000cf21270 */
[----:B--2---:R-:W-:-:S04]  /*08b0*/  ULEA UR6, UR8, UR6, 0x18 ;  /* 0x0000000608067291 */ /* 0x004fc8000f8ec0ff */
[----:B------:R-:W-:-:S08]  /*08c0*/  ULEA UR8, UR4, UR6, 0x2 ;  /* 0x0000000604087291 */ /* 0x000fd0000f8e10ff */
[----:B------:R-:W-:Y:S05]  /*08d0*/  @!P1 BRA `(.L_x_415) ;  /* 0x0000000000789947 */ /* 0x000fea0003800000 */
[----:B------:R-:W2:Y:S01]  /*08e0*/  LDC R13, c[0x0][0x360] ;  /* 0x0000d800ff0d7b82 */ /* 0x000ea20000000800 */
[----:B------:R-:W3:Y:S01]  /*08f0*/  S2R R14, SR_TID.X ;  /* 0x00000000000e7919 */ /* 0x000ee20000002100 */
[----:B------:R-:W-:Y:S01]  /*0900*/  MOV R0, R5 ;  /* 0x0000000500007202 */ /* 0x000fe20000000f00 */
[----:B-1----:R-:W-:-:S05]  /*0910*/  IMAD.MOV.U32 R4, RZ, RZ, R8 ;  /* 0x000000ffff047224 */ /* 0x002fca00078e0008 */
[----:B------:R-:W1:Y:S02]  /*0920*/  LDC R17, c[0x0][0x364] ;  /* 0x0000d900ff117b82 */ /* 0x000e640000000800 */
.L_x_419:
[----:B----4-:R-:W4:Y:S01]  /*0930*/  LDCU UR9, c[0x0][0x3b0] ;  /* 0x00007600ff0977ac */ /* 0x010f220008000800 */
[----:B------:R-:W-:Y:S01]  /*0940*/  BSSY.RECONVERGENT B1, `(.L_x_416) ;  /* 0x0000010000017945 */ /* 0x000fe20003800200 */
[----:B----4-:R-:W-:-:S05]  /*0950*/  IMAD.U32 R15, RZ, RZ, UR9 ;  /* 0x00000009ff0f7e24 */ /* 0x010fca000f8e00ff */
[----:B---3--:R-:W-:-:S13]  /*0960*/  ISETP.GE.AND P2, PT, R14, R15, PT ;  /* 0x0000000f0e00720c */ /* 0x008fda0003f46270 */
[----:B------:R-:W-:Y:S05]  /*0970*/  @P2 BRA `(.L_x_417) ;  /* 0x0000000000302947 */ /* 0x000fea0003800000 */
[----:B------:R-:W3:Y:S01]  /*0980*/  LDC.64 R2, c[0x0][0x388] ;  /* 0x0000e200ff027b82 */ /* 0x000ee20000000a00 */
[----:B------:R-:W-:Y:S01]  /*0990*/  IMAD R19, R0, R15, R6 ;  /* 0x0000000f00137224 */ /* 0x000fe200078e0206 */
[----:B------:R-:W-:-:S07]  /*09a0*/  MOV R0, R14 ;  /* 0x0000000e00007202 */ /* 0x000fce0000000f00 */
.L_x_418:
[----:B0-----:R-:W-:-:S04]  /*09b0*/  IMAD.IADD R11, R19, 0x1, R0 ;  /* 0x00000001130b7824 */ /* 0x001fc800078e0200 */
[----:B---34-:R-:W-:-:S06]  /*09c0*/  IMAD.WIDE R10, R11, 0x4, R2 ;  /* 0x000000040b0a7825 */ /* 0x018fcc00078e0202 */
[----:B------:R-:W3:Y:S01]  /*09d0*/  LDG.E.CONSTANT R10, desc[UR10][R10.64] ;  /* 0x0000000a0a0a7981 */ /* 0x000ee2000c1e9900 */
[--C-:B------:R-:W-:Y:S02]  /*09e0*/  IMAD R9, R4, R15, R0.reuse ;  /* 0x0000000f04097224 */ /* 0x100fe400078e0200 */
[----:B--2---:R-:W-:-:S03]  /*09f0*/  IMAD.IADD R0, R13, 0x1, R0 ;  /* 0x000000010d007824 */ /* 0x004fc600078e0200 */
[----:B------:R-:W-:Y:S02]  /*0a00*/  LEA R9, R9, UR8, 0x2 ;  /* 0x0000000809097c11 */ /* 0x000fe4000f8e10ff */
[----:B------:R-:W-:-:S03]  /*0a10*/  ISETP.GE.AND P2, PT, R0, R15, PT ;  /* 0x0000000f0000720c */ /* 0x000fc60003f46270 */
[----:B---3--:R4:W-:Y:S10]  /*0a20*/  STS [R9], R10 ;  /* 0x0000000a09007388 */ /* 0x0089f40000000800 */
[----:B------:R-:W-:Y:S05]  /*0a30*/  @!P2 BRA `(.L_x_418) ;  /* 0xfffffffc00dca947 */ /* 0x000fea000383ffff */
.L_x_417:
[----:B------:R-:W-:Y:S05]  /*0a40*/  BSYNC.RECONVERGENT B1 ;  /* 0x0000000000017941 */ /* 0x000fea0003800200 */
.L_x_416:
[----:B------:R-:W3:Y:S01]  /*0a50*/  LDCU UR9, c[0x0][0x3ac] ;  /* 0x00007580ff0977ac */ /* 0x000ee20008000800 */
[----:B-1----:R-:W-:-:S04]  /*0a60*/  IADD3 R4, PT, PT, R17, R4, RZ ;  /* 0x0000000411047210 */ /* 0x002fc80007ffe0ff */
[C---:B------:R-:W-:Y:S01]  /*0a70*/  ISETP.LT.AND P3, PT, R4.reuse, UR14, PT ;  /* 0x0000000e04007c0c */ /* 0x040fe2000bf61270 */
[----:B------:R-:W-:Y:S02]  /*0a80*/  VIADD R0, R4, UR5 ;  /* 0x0000000504007c36 */ /* 0x000fe40008000000 */
[----:B---3--:R-:W-:-:S05]  /*0a90*/  IMAD.U32 R12, RZ, RZ, UR9 ;  /* 0x00000009ff0c7e24 */ /* 0x008fca000f8e00ff */
[----:B------:R-:W-:-:S13]  /*0aa0*/  ISETP.GE.AND P2, PT, R0, R12, PT ;  /* 0x0000000c0000720c */ /* 0x000fda0003f46270 */
[----:B------:R-:W-:Y:S05]  /*0ab0*/  @!P2 BRA P3, `(.L_x_419) ;  /* 0xfffffffc009ca947 */ /* 0x000fea000183ffff */
.L_x_415:
[----:B------:R-:W-:Y:S05]  /*0ac0*/  BSYNC.RECONVERGENT B0 ;  /* 0x0000000000007941 */ /* 0x000fea0003800200 */
.L_x_414:
[----:B------:R-:W-:Y:S01]  /*0ad0*/  ULEA UR9, UR4, UR8, 0x2 ;  /* 0x0000000804097291 */ /* 0x000fe2000f8e10ff */
[----:B------:R-:W-:Y:S03]  /*0ae0*/  BAR.SYNC.DEFER_BLOCKING 0x0 ;  /* 0x0000000000007b1d */ /* 0x000fe60000010000 */
[----:B------:R-:W-:-:S03]  /*0af0*/  ULEA UR12, UR4, UR9, 0x2 ;  /* 0x00000009040c7291 */ /* 0x000fc6000f8e10ff */
[----:B------:R-:W-:Y:S04]  /*0b00*/  BSSY.RECONVERGENT B0, `(.L_x_420) ;  /* 0x00000c9000007945 */ /* 0x000fe80003800200 */
[----:B------:R-:W-:Y:S05]  /*0b10*/  @!P0 BRA `(.L_x_421) ;  /* 0x0000000c001c8947 */ /* 0x000fea0003800000 */
[----:B-1----:R-:W1:Y:S01]  /*0b20*/  S2R R4, SR_TID.X ;  /* 0x0000000000047919 */ /* 0x002e620000002100 */
[----:B------:R-:W3:Y:S01]  /*0b30*/  LDC R2, c[0x0][0x360] ;  /* 0x0000d800ff027b82 */ /* 0x000ee20000000800 */
[----:B------:R-:W-:Y:S02]  /*0b40*/  ISETP.GT.AND P3, PT, R15, RZ, PT ;  /* 0x000000ff0f00720c */ /* 0x000fe40003f64270 */
[----:B------:R-:W-:-:S05]  /*0b50*/  I2FP.F32.S32 R15, R15 ;  /* 0x0000000f000f7245 */ /* 0x000fca0000201400 */
[----:B--2---:R-:W2:Y:S01]  /*0b60*/  LDC R13, c[0x0][0x364] ;  /* 0x0000d900ff0d7b82 */ /* 0x004ea20000000800 */
[----:B-1----:R-:W-:-:S04]  /*0b70*/  IADD3 R0, PT, PT, R4, UR5, RZ ;  /* 0x0000000504007c10 */ /* 0x002fc8000fffe0ff */
[----:B------:R-:W-:-:S04]  /*0b80*/  ISETP.GE.AND P2, PT, R0, R12, PT ;  /* 0x0000000c0000720c */ /* 0x000fc80003f46270 */
[----:B------:R-:W-:Y:S01]  /*0b90*/  ISETP.LT.U32.AND P2, PT, R4, UR14, !P2 ;  /* 0x0000000e04007c0c */ /* 0x000fe2000d741070 */
[----:B------:R-:W-:-:S12]  /*0ba0*/  @P3 BRA `(.L_x_422) ;  /* 0x0000000000cc3947 */ /* 0x000fd80003800000 */
[----:B------:R-:W-:Y:S01]  /*0bb0*/  BSSY.RECONVERGENT B1, `(.L_x_423) ;  /* 0x0000031000017945 */ /* 0x000fe20003800200 */
[----:B------:R-:W-:-:S07]  /*0bc0*/  IMAD.MOV.U32 R14, RZ, RZ, R8 ;  /* 0x000000ffff0e7224 */ /* 0x000fce00078e0008 */
.L_x_432:
[----:B------:R-:W-:Y:S04]  /*0bd0*/  BSSY.RECONVERGENT B2, `(.L_x_424) ;  /* 0x0000028000027945 */ /* 0x000fe80003800200 */
[----:B------:R-:W-:Y:S05]  /*0be0*/  @!P2 BRA `(.L_x_425) ;  /* 0x000000000098a947 */ /* 0x000fea0003800000 */
[----:B------:R-:W-:Y:S01]  /*0bf0*/  VIADD R3, R15, 0xf3000000 ;  /* 0xf30000000f037836 */ /* 0x000fe20000000000 */
[----:B------:R1:W0:Y:S01]  /*0c00*/  MUFU.RSQ R0, R15 ;  /* 0x0000000f00007308 */ /* 0x0002220000001400 */
[----:B------:R-:W-:Y:S03]  /*0c10*/  BSSY.RECONVERGENT B3, `(.L_x_426) ;  /* 0x000000b000037945 */ /* 0x000fe60003800200 */
[----:B------:R-:W-:-:S13]  /*0c20*/  ISETP.GT.U32.AND P3, PT, R3, 0x727fffff, PT ;  /* 0x727fffff0300780c */ /* 0x000fda0003f64070 */
[----:B01----:R-:W-:Y:S05]  /*0c30*/  @!P3 BRA `(.L_x_427) ;  /* 0x000000000010b947 */ /* 0x003fea0003800000 */
[----:B------:R-:W-:Y:S02]  /*0c40*/  MOV R0, R15 ;  /* 0x0000000f00007202 */ /* 0x000fe40000000f00 */
[----:B------:R-:W-:-:S07]  /*0c50*/  MOV R16, 0xc70 ;  /* 0x00000c7000107802 */ /* 0x000fce0000000f00 */
[----:B--234-:R-:W-:Y:S05]  /*0c60*/  CALL.REL.NOINC `($__internal_3_$__cuda_sm20_sqrt_rn_f32_slowpath) ;  /* 0x00000014006c7944 */ /* 0x01cfea0003c00000 */
[----:B------:R-:W-:Y:S05]  /*0c70*/  BRA `(.L_x_428) ;  /* 0x0000000000107947 */ /* 0x000fea0003800000 */
.L_x_427:
[----:B----4-:R-:W-:Y:S01]  /*0c80*/  FMUL.FTZ R10, R15, R0 ;  /* 0x000000000f0a7220 */ /* 0x010fe20000410000 */
[----:B------:R-:W-:-:S03]  /*0c90*/  FMUL.FTZ R0, R0, 0.5 ;  /* 0x3f00000000007820 */ /* 0x000fc60000410000 */
[----:B------:R-:W-:-:S04]  /*0ca0*/  FFMA R3, -R10, R10, R15 ;  /* 0x0000000a0a037223 */ /* 0x000fc8000000010f */
[----:B------:R-:W-:-:S07]  /*0cb0*/  FFMA R3, R3, R0, R10 ;  /* 0x0000000003037223 */ /* 0x000fce000000000a */
.L_x_428:
[----:B------:R-:W-:Y:S05]  /*0cc0*/  BSYNC.RECONVERGENT B3 ;  /* 0x0000000000037941 */ /* 0x000fea0003800200 */
.L_x_426:
[----:B------:R-:W0:Y:S01]  /*0cd0*/  MUFU.RCP R0, R3 ;  /* 0x0000000300007308 */ /* 0x000e220000001000 */
[----:B------:R-:W-:Y:S01]  /*0ce0*/  BSSY.RECONVERGENT B3, `(.L_x_429) ;  /* 0x000000c000037945 */ /* 0x000fe20003800200 */
[----:B------:R-:W-:-:S06]  /*0cf0*/  IMAD R17, R14, UR14, RZ ;  /* 0x0000000e0e117c24 */ /* 0x000fcc000f8e02ff */
[----:B------:R-:W1:Y:S01]  /*0d00*/  FCHK P3, RZ, R3 ;  /* 0x00000003ff007302 */ /* 0x000e620000060000 */
[----:B0-----:R-:W-:-:S04]  /*0d10*/  FFMA R9, R0, -R3, 1 ;  /* 0x3f80000000097423 */ /* 0x001fc80000000803 */
[----:B------:R-:W-:-:S04]  /*0d20*/  FFMA R9, R0, R9, R0 ;  /* 0x0000000900097223 */ /* 0x000fc80000000000 */
[----:B------:R-:W-:-:S04]  /*0d30*/  FFMA R0, RZ, R9, RZ ;  /* 0x00000009ff007223 */ /* 0x000fc800000000ff */
[----:B------:R-:W-:-:S04]  /*0d40*/  FFMA R10, R0, -R3, RZ ;  /* 0x80000003000a7223 */ /* 0x000fc800000000ff */
[----:B------:R-:W-:Y:S01]  /*0d50*/  FFMA R0, R9, R10, R0 ;  /* 0x0000000a09007223 */ /* 0x000fe20000000000 */
[----:B-1----:R-:W-:Y:S06]  /*0d60*/  @!P3 BRA `(.L_x_430) ;  /* 0x00000000000cb947 */ /* 0x002fec0003800000 */
[----:B------:R-:W-:Y:S01]  /*0d70*/  IMAD.MOV.U32 R0, RZ, RZ, RZ ;  /* 0x000000ffff007224 */ /* 0x000fe200078e00ff */
[----:B------:R-:W-:-:S07]  /*0d80*/  MOV R10, 0xda0 ;  /* 0x00000da0000a7802 */ /* 0x000fce0000000f00 */
[----:B--23--:R-:W-:Y:S05]  /*0d90*/  CALL.REL.NOINC `($__internal_4_$__cuda_sm3x_div_rn_noftz_f32_slowpath) ;  /* 0x0000001400787944 */ /* 0x00cfea0003c00000 */
.L_x_430:
[----:B------:R-:W-:Y:S05]  /*0da0*/  BSYNC.RECONVERGENT B3 ;  /* 0x0000000000037941 */ /* 0x000fea0003800200 */
.L_x_429:
[----:B------:R-:W0:Y:S01]  /*0db0*/  LDC R11, c[0x0][0x3ac] ;  /* 0x0000eb00ff0b7b82 */ /* 0x000e220000000800 */
[----:B------:R-:W-:-:S07]  /*0dc0*/  IMAD.MOV.U32 R3, RZ, RZ, R4 ;  /* 0x000000ffff037224 */ /* 0x000fce00078e0004 */
.L_x_431:
[----:B------:R-:W-:Y:S01]  /*0dd0*/  IADD3 R9, PT, PT, R17, R3, RZ ;  /* 0x0000000311097210 */ /* 0x000fe20007ffe0ff */
[----:B---3--:R-:W-:-:S03]  /*0de0*/  IMAD.IADD R3, R2, 0x1, R3 ;  /* 0x0000000102037824 */ /* 0x008fc600078e0203 */
[----:B------:R-:W-:Y:S01]  /*0df0*/  LEA R9, R9, UR12, 0x2 ;  /* 0x0000000c09097c11 */ /* 0x000fe2000f8e10ff */
[C---:B------:R-:W-:Y:S01]  /*0e00*/  VIADD R10, R3.reuse, UR5 ;  /* 0x00000005030a7c36 */ /* 0x040fe20008000000 */
[----:B------:R-:W-:-:S03]  /*0e10*/  ISETP.LT.AND P4, PT, R3, UR14, PT ;  /* 0x0000000e03007c0c */ /* 0x000fc6000bf81270 */
[----:B------:R1:W-:Y:S01]  /*0e20*/  STS [R9], R0 ;  /* 0x0000000009007388 */ /* 0x0003e20000000800 */
[----:B0-----:R-:W-:-:S13]  /*0e30*/  ISETP.GE.AND P3, PT, R10, R11, PT ;  /* 0x0000000b0a00720c */ /* 0x001fda0003f66270 */
[----:B-1----:R-:W-:Y:S05]  /*0e40*/  @!P3 BRA P4, `(.L_x_431) ;  /* 0xfffffffc00e0b947 */ /* 0x002fea000203ffff */
.L_x_425:
[----:B------:R-:W-:Y:S05]  /*0e50*/  BSYNC.RECONVERGENT B2 ;  /* 0x0000000000027941 */ /* 0x000fea0003800200 */
.L_x_424:
[----:B------:R-:W1:Y:S01]  /*0e60*/  LDCU UR13, c[0x0][0x3ac] ;  /* 0x00007580ff0d77ac */ /* 0x000e620008000800 */
[----:B--2---:R-:W-:-:S04]  /*0e70*/  IADD3 R14, PT, PT, R13, R14, RZ ;  /* 0x0000000e0d0e7210 */ /* 0x004fc80007ffe0ff */
[C---:B------:R-:W-:Y:S01]  /*0e80*/  ISETP.LT.AND P4, PT, R14.reuse, UR14, PT ;  /* 0x0000000e0e007c0c */ /* 0x040fe2000bf81270 */
[----:B------:R-:W-:-:S05]  /*0e90*/  VIADD R0, R14, UR7 ;  /* 0x000000070e007c36 */ /* 0x000fca0008000000 */
[----:B-1----:R-:W-:-:S13]  /*0ea0*/  ISETP.GE.AND P3, PT, R0, UR13, PT ;  /* 0x0000000d00007c0c */ /* 0x002fda000bf66270 */
[----:B------:R-:W-:Y:S05]  /*0eb0*/  @!P3 BRA P4, `(.L_x_432) ;  /* 0xfffffffc0044b947 */ /* 0x000fea000203ffff */
[----:B------:R-:W-:Y:S05]  /*0ec0*/  BSYNC.RECONVERGENT B1 ;  /* 0x0000000000017941 */ /* 0x000fea0003800200 */
.L_x_423:
[----:B------:R-:W-:Y:S05]  /*0ed0*/  BRA `(.L_x_421) ;  /* 0x00000008002c7947 */ /* 0x000fea0003800000 */
.L_x_422:
        /* <DEDUP_REMOVED lines=8> */
[----:B------:R-:W-:Y:S01]  /*0f60*/  IMAD.MOV.U32 R17, RZ, RZ, R3 ;  /* 0x000000ffff117224 */ /* 0x000fe200078e0003 */
[----:B------:R-:W-:Y:S06]  /*0f70*/  BRA `(.L_x_435) ;  /* 0x0000000000107947 */ /* 0x000fec0003800000 */
.L_x_434:
[----:B----4-:R-:W-:Y:S01]  /*0f80*/  FMUL.FTZ R10, R15, R0 ;  /* 0x000000000f0a7220 */ /* 0x010fe20000410000 */
[----:B------:R-:W-:-:S03]  /*0f90*/  FMUL.FTZ R0, R0, 0.5 ;  /* 0x3f00000000007820 */ /* 0x000fc60000410000 */
[----:B------:R-:W-:-:S04]  /*0fa0*/  FFMA R15, -R10, R10, R15 ;  /* 0x0000000a0a0f7223 */ /* 0x000fc8000000010f */
[----:B------:R-:W-:-:S07]  /*0fb0*/  FFMA R17, R15, R0, R10 ;  /* 0x000000000f117223 */ /* 0x000fce000000000a */
.L_x_435:
[----:B------:R-:W-:Y:S05]  /*0fc0*/  BSYNC.RECONVERGENT B1 ;  /* 0x0000000000017941 */ /* 0x000fea0003800200 */
.L_x_433:
[----:B------:R-:W0:Y:S01]  /*0fd0*/  LDC R14, c[0x0][0x3b0] ;  /* 0x0000ec00ff0e7b82 */ /* 0x000e220000000800 */
[----:B--2---:R-:W-:Y:S01]  /*0fe0*/  IMAD.MOV.U32 R13, RZ, RZ, R8 ;  /* 0x000000ffff0d7224 */ /* 0x004fe200078e0008 */
[C---:B0-----:R-:W-:Y:S02]  /*0ff0*/  LOP3.LUT R20, R14.reuse, 0x7, RZ, 0xc0, !PT ;  /* 0x000000070e147812 */ /* 0x041fe400078ec0ff */
[----:B------:R-:W-:-:S07]  /*1000*/  LOP3.LUT R14, R14, 0x7ffffff8, RZ, 0xc0, !PT ;  /* 0x7ffffff80e0e7812 */ /* 0x000fce00078ec0ff */
.L_x_446:
[----:B------:R-:W-:Y:S04]  /*1010*/  BSSY.RECONVERGENT B1, `(.L_x_436) ;  /* 0x0000070000017945 */ /* 0x000fe80003800200 */
[----:B------:R-:W-:Y:S05]  /*1020*/  @!P2 BRA `(.L_x_437) ;  /* 0x0000000400b8a947 */ /* 0x000fea0003800000 */
[----:B------:R-:W-:-:S07]  /*1030*/  MOV R15, R4 ;  /* 0x00000004000f7202 */ /* 0x000fce0000000f00 */
.L_x_445:
[----:B------:R-:W0:Y:S01]  /*1040*/  LDC R0, c[0x0][0x3b0] ;  /* 0x0000ec00ff007b82 */ /* 0x000e220000000800 */
[----:B------:R-:W-:Y:S02]  /*1050*/  IMAD.MOV.U32 R28, RZ, RZ, RZ ;  /* 0x000000ffff1c7224 */ /* 0x000fe400078e00ff */
[----:B------:R-:W-:Y:S01]  /*1060*/  IMAD.MOV.U32 R3, RZ, RZ, RZ ;  /* 0x000000ffff037224 */ /* 0x000fe200078e00ff */
[----:B0-----:R-:W-:-:S13]  /*1070*/  ISETP.GE.U32.AND P3, PT, R0, 0x8, PT ;  /* 0x000000080000780c */ /* 0x001fda0003f66070 */
[----:B------:R-:W-:Y:S05]  /*1080*/  @!P3 BRA `(.L_x_438) ;  /* 0x000000000088b947 */ /* 0x000fea0003800000 */
[----:B------:R-:W-:Y:S02]  /*1090*/  HFMA2 R28, -RZ, RZ, 0, 0 ;  /* 0x00000000ff1c7431 */ /* 0x000fe400000001ff */
[----:B------:R-:W-:-:S07]  /*10a0*/  IMAD.MOV.U32 R3, RZ, RZ, RZ ;  /* 0x000000ffff037224 */ /* 0x000fce00078e00ff */
.L_x_439:
[-CC-:B------:R-:W-:Y:S02]  /*10b0*/  IMAD R18, R13, R0.reuse, R3.reuse ;  /* 0x000000000d127224 */ /* 0x180fe400078e0203 */
[----:B------:R-:W-:Y:S02]  /*10c0*/  IMAD R16, R15, R0, R3 ;  /* 0x000000000f107224 */ /* 0x000fe400078e0203 */
[----:B------:R-:W-:Y:S01]  /*10d0*/  VIADD R3, R3, 0x8 ;  /* 0x0000000803037836 */ /* 0x000fe20000000000 */
[----:B------:R-:W-:Y:S02]  /*10e0*/  LEA R18, R18, UR6, 0x2 ;  /* 0x0000000612127c11 */ /* 0x000fe4000f8e10ff */
[----:B------:R-:W-:Y:S02]  /*10f0*/  LEA R16, R16, UR8, 0x2 ;  /* 0x0000000810107c11 */ /* 0x000fe4000f8e10ff */
[----:B------:R-:W-:Y:S01]  /*1100*/  ISETP.NE.AND P3, PT, R3, R14, PT ;  /* 0x0000000e0300720c */ /* 0x000fe20003f65270 */
[----:B------:R-:W-:Y:S04]  /*1110*/  LDS R19, [R18] ;  /* 0x0000000012137984 */ /* 0x000fe80000000800 */
[----:B------:R-:W0:Y:S04]  /*1120*/  LDS R21, [R16] ;  /* 0x0000000010157984 */ /* 0x000e280000000800 */
[----:B------:R-:W-:Y:S04]  /*1130*/  LDS R24, [R18+0x4] ;  /* 0x0000040012187984 */ /* 0x000fe80000000800 */
[----:B------:R-:W1:Y:S04]  /*1140*/  LDS R23, [R16+0x4] ;  /* 0x0000040010177984 */ /* 0x000e680000000800 */
[----:B------:R-:W-:Y:S04]  /*1150*/  LDS R9, [R18+0x8] ;  /* 0x0000080012097984 */ /* 0x000fe80000000800 */
[----:B------:R-:W2:Y:S04]  /*1160*/  LDS R10, [R16+0x8] ;  /* 0x00000800100a7984 */ /* 0x000ea80000000800 */
[----:B------:R-:W-:Y:S04]  /*1170*/  LDS R11, [R18+0xc] ;  /* 0x00000c00120b7984 */ /* 0x000fe80000000800 */
[----:B------:R-:W4:Y:S04]  /*1180*/  LDS R12, [R16+0xc] ;  /* 0x00000c00100c7984 */ /* 0x000f280000000800 */
[----:B------:R-:W-:Y:S04]  /*1190*/  LDS R22, [R16+0x10] ;  /* 0x0000100010167984 */ /* 0x000fe80000000800 */
[----:B------:R-:W-:Y:S04]  /*11a0*/  LDS R26, [R16+0x14] ;  /* 0x00001400101a7984 */ /* 0x000fe80000000800 */
[----:B------:R-:W-:Y:S01]  /*11b0*/  LDS R25, [R18+0x1c] ;  /* 0x00001c0012197984 */ /* 0x000fe20000000800 */
[----:B0-----:R-:W-:-:S03]  /*11c0*/  FFMA R21, R19, R21, R28 ;  /* 0x0000001513157223 */ /* 0x001fc6000000001c */
[----:B------:R-:W0:Y:S04]  /*11d0*/  LDS R19, [R18+0x10] ;  /* 0x0000100012137984 */ /* 0x000e280000000800 */
[----:B------:R-:W-:Y:S01]  /*11e0*/  LDS R28, [R16+0x1c] ;  /* 0x00001c00101c7984 */ /* 0x000fe20000000800 */
[----:B-1----:R-:W-:-:S03]  /*11f0*/  FFMA R27, R24, R23, R21 ;  /* 0x00000017181b7223 */ /* 0x002fc60000000015 */
[----:B------:R-:W1:Y:S04]  /*1200*/  LDS R23, [R18+0x14] ;  /* 0x0000140012177984 */ /* 0x000e680000000800 */
[----:B------:R-:W-:Y:S01]  /*1210*/  LDS R21, [R18+0x18] ;  /* 0x0000180012157984 */ /* 0x000fe20000000800 */
[----:B--2---:R-:W-:-:S03]  /*1220*/  FFMA R10, R9, R10, R27 ;  /* 0x0000000a090a7223 */ /* 0x004fc6000000001b */
[----:B------:R-:W2:Y:S01]  /*1230*/  LDS R24, [R16+0x18] ;  /* 0x0000180010187984 */ /* 0x000ea20000000800 */
[----:B----4-:R-:W-:-:S04]  /*1240*/  FFMA R10, R11, R12, R10 ;  /* 0x0000000c0b0a7223 */ /* 0x010fc8000000000a */
[----:B0-----:R-:W-:-:S04]  /*1250*/  FFMA R10, R19, R22, R10 ;  /* 0x00000016130a7223 */ /* 0x001fc8000000000a */
[----:B-1----:R-:W-:-:S04]  /*1260*/  FFMA R10, R23, R26, R10 ;  /* 0x0000001a170a7223 */ /* 0x002fc8000000000a */
[----:B--2---:R-:W-:-:S04]  /*1270*/  FFMA R10, R21, R24, R10 ;  /* 0x00000018150a7223 */ /* 0x004fc8000000000a */
[----:B------:R-:W-:Y:S01]  /*1280*/  FFMA R28, R25, R28, R10 ;  /* 0x0000001c191c7223 */ /* 0x000fe2000000000a */
[----:B------:R-:W-:Y:S06]  /*1290*/  @P3 BRA `(.L_x_439) ;  /* 0xfffffffc00843947 */ /* 0x000fec000383ffff */
[----:B------:R-:W-:-:S07]  /*12a0*/  MOV R3, R14 ;  /* 0x0000000e00037202 */ /* 0x000fce0000000f00 */
.L_x_438:
[----:B------:R-:W-:-:S13]  /*12b0*/  ISETP.NE.AND P3, PT, R20, RZ, PT ;  /* 0x000000ff1400720c */ /* 0x000fda0003f65270 */
[----:B------:R-:W-:Y:S05]  /*12c0*/  @!P3 BRA `(.L_x_440) ;  /* 0x0000000000b4b947 */ /* 0x000fea0003800000 */
[----:B------:R-:W-:Y:S01]  /*12d0*/  VIADD R9, R20, 0xffffffff ;  /* 0xffffffff14097836 */ /* 0x000fe20000000000 */
[----:B------:R-:W-:-:S04]  /*12e0*/  LOP3.LUT P4, R21, R0, 0x3, RZ, 0xc0, !PT ;  /* 0x0000000300157812 */ /* 0x000fc8000788c0ff */
[----:B------:R-:W-:-:S13]  /*12f0*/  ISETP.GE.U32.AND P3, PT, R9, 0x3, PT ;  /* 0x000000030900780c */ /* 0x000fda0003f66070 */
[----:B------:R-:W-:Y:S05]  /*1300*/  @!P3 BRA `(.L_x_441) ;  /* 0x000000000044b947 */ /* 0x000fea0003800000 */
[-CC-:B------:R-:W-:Y:S02]  /*1310*/  IMAD R9, R13, R0.reuse, R3.reuse ;  /* 0x000000000d097224 */ /* 0x180fe400078e0203 */
[----:B------:R-:W-:Y:S02]  /*1320*/  IMAD R10, R15, R0, R3 ;  /* 0x000000000f0a7224 */ /* 0x000fe400078e0203 */
[----:B------:R-:W-:Y:S01]  /*1330*/  VIADD R3, R3, 0x4 ;  /* 0x0000000403037836 */ /* 0x000fe20000000000 */
[----:B------:R-:W-:Y:S02]  /*1340*/  LEA R9, R9, UR6, 0x2 ;  /* 0x0000000609097c11 */ /* 0x000fe4000f8e10ff */
[----:B------:R-:W-:-:S03]  /*1350*/  LEA R10, R10, UR8, 0x2 ;  /* 0x000000080a0a7c11 */ /* 0x000fc6000f8e10ff */
[----:B------:R-:W-:Y:S04]  /*1360*/  LDS R11, [R9] ;  /* 0x00000000090b7984 */ /* 0x000fe80000000800 */
[----:B------:R-:W0:Y:S04]  /*1370*/  LDS R12, [R10] ;  /* 0x000000000a0c7984 */ /* 0x000e280000000800 */
[----:B------:R-:W-:Y:S04]  /*1380*/  LDS R16, [R9+0x4] ;  /* 0x0000040009107984 */ /* 0x000fe80000000800 */
[----:B------:R-:W1:Y:S04]  /*1390*/  LDS R18, [R10+0x4] ;  /* 0x000004000a127984 */ /* 0x000e680000000800 */
[----:B------:R-:W-:Y:S04]  /*13a0*/  LDS R22, [R9+0x8] ;  /* 0x0000080009167984 */ /* 0x000fe80000000800 */
[----:B------:R-:W2:Y:S04]  /*13b0*/  LDS R19, [R10+0x8] ;  /* 0x000008000a137984 */ /* 0x000ea80000000800 */
[----:B------:R-:W-:Y:S04]  /*13c0*/  LDS R24, [R9+0xc] ;  /* 0x00000c0009187984 */ /* 0x000fe80000000800 */
[----:B------:R-:W4:Y:S01]  /*13d0*/  LDS R23, [R10+0xc] ;  /* 0x00000c000a177984 */ /* 0x000f220000000800 */
[----:B0-----:R-:W-:-:S04]  /*13e0*/  FFMA R11, R11, R12, R28 ;  /* 0x0000000c0b0b7223 */ /* 0x001fc8000000001c */
[----:B-1----:R-:W-:-:S04]  /*13f0*/  FFMA R11, R16, R18, R11 ;  /* 0x00000012100b7223 */ /* 0x002fc8000000000b */
[----:B--2---:R-:W-:-:S04]  /*1400*/  FFMA R11, R22, R19, R11 ;  /* 0x00000013160b7223 */ /* 0x004fc8000000000b */
[----:B----4-:R-:W-:-:S07]  /*1410*/  FFMA R28, R24, R23, R11 ;  /* 0x00000017181c7223 */ /* 0x010fce000000000b */
.L_x_441:
[----:B------:R-:W-:Y:S05]  /*1420*/  @!P4 BRA `(.L_x_440) ;  /* 0x00000000005cc947 */ /* 0x000fea0003800000 */
[----:B------:R-:W-:Y:S02]  /*1430*/  ISETP.NE.AND P3, PT, R21, 0x1, PT ;  /* 0x000000011500780c */ /* 0x000fe40003f65270 */
[----:B------:R-:W-:-:S04]  /*1440*/  LOP3.LUT R9, R0, 0x1, RZ, 0xc0, !PT ;  /* 0x0000000100097812 */ /* 0x000fc800078ec0ff */
[----:B------:R-:W-:-:S07]  /*1450*/  ISETP.NE.U32.AND P4, PT, R9, 0x1, PT ;  /* 0x000000010900780c */ /* 0x000fce0003f85070 */
[----:B------:R-:W-:Y:S06]  /*1460*/  @!P3 BRA `(.L_x_442) ;  /* 0x00000000002cb947 */ /* 0x000fec0003800000 */
[-CC-:B------:R-:W-:Y:S02]  /*1470*/  IMAD R9, R13, R0.reuse, R3.reuse ;  /* 0x000000000d097224 */ /* 0x180fe400078e0203 */
[----:B------:R-:W-:Y:S01]  /*1480*/  IMAD R10, R15, R0, R3 ;  /* 0x000000000f0a7224 */ /* 0x000fe200078e0203 */
[----:B------:R-:W-:Y:S02]  /*1490*/  IADD3 R3, PT, PT, R3, 0x2, RZ ;  /* 0x0000000203037810 */ /* 0x000fe40007ffe0ff */
[----:B------:R-:W-:Y:S02]  /*14a0*/  LEA R9, R9, UR6, 0x2 ;  /* 0x0000000609097c11 */ /* 0x000fe4000f8e10ff */
[----:B------:R-:W-:-:S03]  /*14b0*/  LEA R10, R10, UR8, 0x2 ;  /* 0x000000080a0a7c11 */ /* 0x000fc6000f8e10ff */
[----:B------:R-:W-:Y:S04]  /*14c0*/  LDS R11, [R9] ;  /* 0x00000000090b7984 */ /* 0x000fe80000000800 */
[----:B------:R-:W0:Y:S04]  /*14d0*/  LDS R12, [R10] ;  /* 0x000000000a0c7984 */ /* 0x000e280000000800 */
[----:B------:R-:W-:Y:S04]  /*14e0*/  LDS R16, [R9+0x4] ;  /* 0x0000040009107984 */ /* 0x000fe80000000800 */
[----:B------:R-:W1:Y:S01]  /*14f0*/  LDS R18, [R10+0x4] ;  /* 0x000004000a127984 */ /* 0x000e620000000800 */
[----:B0-----:R-:W-:-:S04]  /*1500*/  FFMA R11, R11, R12, R28 ;  /* 0x0000000c0b0b7223 */ /* 0x001fc8000000001c */
[----:B-1----:R-:W-:-:S07]  /*1510*/  FFMA R28, R16, R18, R11 ;  /* 0x00000012101c7223 */ /* 0x002fce000000000b */
.L_x_442:
[----:B------:R-:W-:Y:S05]  /*1520*/  @P4 BRA `(.L_x_440) ;  /* 0x00000000001c4947 */ /* 0x000fea0003800000 */
[-CC-:B------:R-:W-:Y:S02]  /*1530*/  IMAD R9, R13, R0.reuse, R3.reuse ;  /* 0x000000000d097224 */ /* 0x180fe400078e0203 */
[----:B------:R-:W-:-:S03]  /*1540*/  IMAD R0, R15, R0, R3 ;  /* 0x000000000f007224 */ /* 0x000fc600078e0203 */
[----:B------:R-:W-:Y:S02]  /*1550*/  LEA R9, R9, UR6, 0x2 ;  /* 0x0000000609097c11 */ /* 0x000fe4000f8e10ff */
[----:B------:R-:W-:-:S04]  /*1560*/  LEA R0, R0, UR8, 0x2 ;  /* 0x0000000800007c11 */ /* 0x000fc8000f8e10ff */
[----:B------:R-:W-:Y:S04]  /*1570*/  LDS R9, [R9] ;  /* 0x0000000009097984 */ /* 0x000fe80000000800 */
[----:B------:R-:W0:Y:S02]  /*1580*/  LDS R0, [R0] ;  /* 0x0000000000007984 */ /* 0x000e240000000800 */
[----:B0-----:R-:W-:-:S07]  /*1590*/  FFMA R28, R9, R0, R28 ;  /* 0x00000000091c7223 */ /* 0x001fce000000001c */
.L_x_440:
[----:B------:R-:W0:Y:S01]  /*15a0*/  MUFU.RCP R0, R17 ;  /* 0x0000001100007308 */ /* 0x000e220000001000 */
[----:B------:R-:W-:Y:S07]  /*15b0*/  BSSY.RECONVERGENT B2, `(.L_x_443) ;  /* 0x000000c000027945 */ /* 0x000fee0003800200 */
[----:B------:R-:W1:Y:S01]  /*15c0*/  FCHK P3, R28, R17 ;  /* 0x000000111c007302 */ /* 0x000e620000060000 */
[----:B0-----:R-:W-:-:S04]  /*15d0*/  FFMA R3, R0, -R17, 1 ;  /* 0x3f80000000037423 */ /* 0x001fc80000000811 */
[----:B------:R-:W-:-:S04]  /*15e0*/  FFMA R0, R0, R3, R0 ;  /* 0x0000000300007223 */ /* 0x000fc80000000000 */
[----:B------:R-:W-:-:S04]  /*15f0*/  FFMA R3, R0, R28, RZ ;  /* 0x0000001c00037223 */ /* 0x000fc800000000ff */
[----:B------:R-:W-:-:S04]  /*1600*/  FFMA R10, R3, -R17, R28 ;  /* 0x80000011030a7223 */ /* 0x000fc8000000001c */
[----:B------:R-:W-:Y:S01]  /*1610*/  FFMA R0, R0, R10, R3 ;  /* 0x0000000a00007223 */ /* 0x000fe20000000003 */
[----:B-1----:R-:W-:Y:S06]  /*1620*/  @!P3 BRA `(.L_x_444) ;  /* 0x000000000010b947 */ /* 0x002fec0003800000 */
[----:B------:R-:W-:Y:S01]  /*1630*/  IMAD.MOV.U32 R0, RZ, RZ, R28 ;  /* 0x000000ffff007224 */ /* 0x000fe200078e001c */
[----:B------:R-:W-:Y:S01]  /*1640*/  MOV R10, 0x1670 ;  /* 0x00001670000a7802 */ /* 0x000fe20000000f00 */
[----:B------:R-:W-:-:S07]  /*1650*/  IMAD.MOV.U32 R3, RZ, RZ, R17 ;  /* 0x000000ffff037224 */ /* 0x000fce00078e0011 */
[----:B---3--:R-:W-:Y:S05]  /*1660*/  CALL.REL.NOINC `($__internal_4_$__cuda_sm3x_div_rn_noftz_f32_slowpath) ;  /* 0x0000000c00447944 */ /* 0x008fea0003c00000 */
.L_x_444:
[----:B------:R-:W-:Y:S05]  /*1670*/  BSYNC.RECONVERGENT B2 ;  /* 0x0000000000027941 */ /* 0x000fea0003800200 */
.L_x_443:
[----:B------:R-:W0:Y:S01]  /*1680*/  LDCU UR13, c[0x0][0x3ac] ;  /* 0x00007580ff0d77ac */ /* 0x000e220008000800 */
[----:B------:R-:W-:Y:S01]  /*1690*/  IMAD R3, R13, UR14, R15 ;  /* 0x0000000e0d037c24 */ /* 0x000fe2000f8e020f */
[----:B---3--:R-:W-:-:S04]  /*16a0*/  IADD3 R15, PT, PT, R2, R15, RZ ;  /* 0x0000000f020f7210 */ /* 0x008fc80007ffe0ff */
[----:B------:R-:W-:Y:S01]  /*16b0*/  LEA R3, R3, UR12, 0x2 ;  /* 0x0000000c03037c11 */ /* 0x000fe2000f8e10ff */
[C---:B------:R-:W-:Y:S01]  /*16c0*/  VIADD R9, R15.reuse, UR5 ;  /* 0x000000050f097c36 */ /* 0x040fe20008000000 */
[----:B------:R-:W-:-:S03]  /*16d0*/  ISETP.LT.AND P4, PT, R15, UR14, PT ;  /* 0x0000000e0f007c0c */ /* 0x000fc6000bf81270 */
[----:B------:R1:W-:Y:S01]  /*16e0*/  STS [R3], R0 ;  /* 0x0000000003007388 */ /* 0x0003e20000000800 */
[----:B0-----:R-:W-:-:S13]  /*16f0*/  ISETP.GE.AND P3, PT, R9, UR13, PT ;  /* 0x0000000d09007c0c */ /* 0x001fda000bf66270 */
[----:B-1----:R-:W-:Y:S05]  /*1700*/  @!P3 BRA P4, `(.L_x_445) ;  /* 0xfffffff8004cb947 */ /* 0x002fea000203ffff */
.L_x_437:
[----:B------:R-:W-:Y:S05]  /*1710*/  BSYNC.RECONVERGENT B1 ;  /* 0x0000000000017941 */ /* 0x000fea0003800200 */
.L_x_436:
[----:B------:R-:W0:Y:S01]  /*1720*/  LDCU UR13, c[0x0][0x364] ;  /* 0x00006c80ff0d77ac */ /* 0x000e220008000800 */
[----:B------:R-:W1:Y:S01]  /*1730*/  LDCU UR15, c[0x0][0x3ac] ;  /* 0x00007580ff0f77ac */ /* 0x000e620008000800 */
[----:B0-----:R-:W-:-:S05]  /*1740*/  VIADD R13, R13, UR13 ;  /* 0x0000000d0d0d7c36 */ /* 0x001fca0008000000 */
[C---:B------:R-:W-:Y:S02]  /*1750*/  IADD3 R0, PT, PT, R13.reuse, UR7, RZ ;  /* 0x000000070d007c10 */ /* 0x040fe4000fffe0ff */
[----:B------:R-:W-:Y:S02]  /*1760*/  ISETP.LT.AND P4, PT, R13, UR14, PT ;  /* 0x0000000e0d007c0c */ /* 0x000fe4000bf81270 */
[----:B-1----:R-:W-:-:S13]  /*1770*/  ISETP.GE.AND P3, PT, R0, UR15, PT ;  /* 0x0000000f00007c0c */ /* 0x002fda000bf66270 */
[----:B------:R-:W-:Y:S05]  /*1780*/  @!P3 BRA P4, `(.L_x_446) ;  /* 0xfffffff80020b947 */ /* 0x000fea000203ffff */
.L_x_421:
[----:B------:R-:W-:Y:S05]  /*1790*/  BSYNC.RECONVERGENT B0 ;  /* 0x0000000000007941 */ /* 0x000fea0003800200 */
.L_x_420:
[----:B------:R-:W-:Y:S06]  /*17a0*/  BAR.SYNC.DEFER_BLOCKING 0x0 ;  /* 0x0000000000007b1d */ /* 0x000fec0000010000 */
[----:B------:R-:W-:Y:S04]  /*17b0*/  BSSY.RECONVERGENT B0, `(.L_x_447) ;  /* 0x0000050000007945 */ /* 0x000fe80003800200 */
[----:B------:R-:W-:Y:S05]  /*17c0*/  @!P0 BRA `(.L_x_448) ;  /* 0x0000000400388947 */ /* 0x000fea0003800000 */
[----:B--2---:R-:W2:Y:S01]  /*17d0*/  LDC R13, c[0x0][0x364] ;  /* 0x0000d900ff0d7b82 */ /* 0x004ea20000000800 */
[----:B---3--:R-:W-:-:S07]  /*17e0*/  IMAD.MOV.U32 R2, RZ, RZ, R8 ;  /* 0x000000ffff027224 */ /* 0x008fce00078e0008 */
.L_x_457:
[----:B------:R-:W3:Y:S01]  /*17f0*/  LDCU UR8, c[0x0][0x3ac] ;  /* 0x00007580ff0877ac */ /* 0x000ee20008000800 */
[----:B------:R-:W-:Y:S02]  /*1800*/  HFMA2 R17, -RZ, RZ, 0, 0 ;  /* 0x00000000ff117431 */ /* 0x000fe400000001ff */
[----:B------:R-:W-:Y:S02]  /*1810*/  IMAD.MOV.U32 R3, RZ, RZ, -0x800000 ;  /* 0xff800000ff037424 */ /* 0x000fe400078e00ff */
[----:B---3--:R-:W-:-:S05]  /*1820*/  IMAD.U32 R0, RZ, RZ, UR8 ;  /* 0x00000008ff007e24 */ /* 0x008fca000f8e00ff */
[----:B------:R-:W-:-:S13]  /*1830*/  ISETP.LE.AND P2, PT, R0, UR5, PT ;  /* 0x0000000500007c0c */ /* 0x000fda000bf43270 */
[----:B------:R-:W-:Y:S05]  /*1840*/  @P2 BRA `(.L_x_449) ;  /* 0x0000000000302947 */ /* 0x000fea0003800000 */
[----:B------:R-:W-:Y:S01]  /*1850*/  IMAD R15, R2, UR14, RZ ;  /* 0x0000000e020f7c24 */ /* 0x000fe2000f8e02ff */
[----:B-1----:R-:W-:Y:S01]  /*1860*/  MOV R4, RZ ;  /* 0x000000ff00047202 */ /* 0x002fe20000000f00 */
[----:B------:R-:W-:-:S07]  /*1870*/  IMAD.MOV.U32 R3, RZ, RZ, -0x800000 ;  /* 0xff800000ff037424 */ /* 0x000fce00078e00ff */
.L_x_450:
[----:B----4-:R-:W-:Y:S02]  /*1880*/  IMAD.IADD R9, R15, 0x1, R4 ;  /* 0x000000010f097824 */ /* 0x010fe400078e0204 */
[----:B------:R-:W-:-:S03]  /*1890*/  VIADD R4, R4, 0x1 ;  /* 0x0000000104047836 */ /* 0x000fc60000000000 */
[----:B------:R-:W-:Y:S02]  /*18a0*/  LEA R9, R9, UR12, 0x2 ;  /* 0x0000000c09097c11 */ /* 0x000fe4000f8e10ff */
[C---:B0-----:R-:W-:Y:S02]  /*18b0*/  IADD3 R11, PT, PT, R4.reuse, UR5, RZ ;  /* 0x00000005040b7c10 */ /* 0x041fe4000fffe0ff */
[----:B------:R-:W-:Y:S01]  /*18c0*/  ISETP.GE.AND P3, PT, R4, UR14, PT ;  /* 0x0000000e04007c0c */ /* 0x000fe2000bf66270 */
[----:B------:R-:W0:Y:S01]  /*18d0*/  LDS R10, [R9] ;  /* 0x00000000090a7984 */ /* 0x000e220000000800 */
[----:B------:R-:W-:Y:S02]  /*18e0*/  ISETP.LT.AND P4, PT, R11, R0, PT ;  /* 0x000000000b00720c */ /* 0x000fe40003f81270 */
[----:B0-----:R-:W-:-:S11]  /*18f0*/  FMNMX R3, R10, R3, !PT ;  /* 0x000000030a037209 */ /* 0x001fd60007800000 */
[----:B------:R-:W-:Y:S05]  /*1900*/  @!P3 BRA P4, `(.L_x_450) ;  /* 0xfffffffc00dcb947 */ /* 0x000fea000203ffff */
.L_x_449:
[----:B------:R-:W-:Y:S05]  /*1910*/  @P2 BRA `(.L_x_451) ;  /* 0x0000000000602947 */ /* 0x000fea0003800000 */
[----:B------:R-:W-:Y:S01]  /*1920*/  IMAD R21, R2, UR14, RZ ;  /* 0x0000000e02157c24 */ /* 0x000fe2000f8e02ff */
[----:B------:R-:W-:Y:S01]  /*1930*/  MOV R19, 0x3bbb989d ;  /* 0x3bbb989d00137802 */ /* 0x000fe20000000f00 */
[----:B------:R-:W-:Y:S02]  /*1940*/  IMAD.MOV.U32 R17, RZ, RZ, RZ ;  /* 0x000000ffff117224 */ /* 0x000fe400078e00ff */
[----:B-1----:R-:W-:Y:S02]  /*1950*/  IMAD.MOV.U32 R4, RZ, RZ, RZ ;  /* 0x000000ffff047224 */ /* 0x002fe400078e00ff */
[----:B------:R-:W-:-:S07]  /*1960*/  IMAD.MOV.U32 R12, RZ, RZ, 0x437c0000 ;  /* 0x437c0000ff0c7424 */ /* 0x000fce00078e00ff */
.L_x_452:
[----:B----4-:R-:W-:Y:S02]  /*1970*/  IMAD.IADD R9, R21, 0x1, R4 ;  /* 0x0000000115097824 */ /* 0x010fe400078e0204 */
[----:B------:R-:W-:-:S03]  /*1980*/  VIADD R4, R4, 0x1 ;  /* 0x0000000104047836 */ /* 0x000fc60000000000 */
[----:B------:R-:W-:Y:S02]  /*1990*/  LEA R9, R9, UR12, 0x2 ;  /* 0x0000000c09097c11 */ /* 0x000fe4000f8e10ff */
[----:B------:R-:W-:-:S03]  /*19a0*/  ISETP.GE.AND P3, PT, R4, UR14, PT ;  /* 0x0000000e04007c0c */ /* 0x000fc6000bf66270 */
[----:B------:R-:W1:Y:S02]  /*19b0*/  LDS R10, [R9] ;  /* 0x00000000090a7984 */ /* 0x000e640000000800 */
[----:B-1----:R-:W-:-:S04]  /*19c0*/  FADD R10, R10, -R3 ;  /* 0x800000030a0a7221 */ /* 0x002fc80000000000 */
[----:B0-----:R-:W-:-:S04]  /*19d0*/  FFMA.SAT R11, R10, R19, 0.5 ;  /* 0x3f0000000a0b7423 */ /* 0x001fc80000002013 */
[----:B------:R-:W-:-:S04]  /*19e0*/  FFMA.RM R11, R11, R12, 12582913 ;  /* 0x4b4000010b0b7423 */ /* 0x000fc8000000400c */
[C---:B------:R-:W-:Y:S01]  /*19f0*/  FADD R15, R11.reuse, -12583039 ;  /* 0xcb40007f0b0f7421 */ /* 0x040fe20000000000 */
[----:B------:R-:W-:-:S03]  /*1a00*/  SHF.L.U32 R11, R11, 0x17, RZ ;  /* 0x000000170b0b7819 */ /* 0x000fc600000006ff */
[----:B------:R-:W-:-:S04]  /*1a10*/  FFMA R15, R10, 1.4426950216293334961, -R15 ;  /* 0x3fb8aa3b0a0f7823 */ /* 0x000fc8000000080f */
[----:B------:R-:W-:-:S04]  /*1a20*/  FFMA R15, R10, 1.925963033500011079e-08, R15 ;  /* 0x32a570600a0f7823 */ /* 0x000fc8000000000f */
[----:B------:R-:W0:Y:S02]  /*1a30*/  MUFU.EX2 R10, R15 ;  /* 0x0000000f000a7308 */ /* 0x000e240000000800 */
[----:B0-----:R-:W-:Y:S01]  /*1a40*/  FMUL R10, R11, R10 ;  /* 0x0000000a0b0a7220 */ /* 0x001fe20000400000 */
[----:B------:R-:W-:-:S03]  /*1a50*/  VIADD R11, R4, UR5 ;  /* 0x00000005040b7c36 */ /* 0x000fc60008000000 */
[----:B------:R-:W-:Y:S01]  /*1a60*/  FADD R17, R10, R17 ;  /* 0x000000110a117221 */ /* 0x000fe20000000000 */
[----:B------:R3:W-:Y:S01]  /*1a70*/  STS [R9], R10 ;  /* 0x0000000a09007388 */ /* 0x0007e20000000800 */
[----:B------:R-:W-:-:S13]  /*1a80*/  ISETP.LT.AND P4, PT, R11, R0, PT ;  /* 0x000000000b00720c */ /* 0x000fda0003f81270 */
[----:B---3--:R-:W-:Y:S05]  /*1a90*/  @!P3 BRA P4, `(.L_x_452) ;  /* 0xfffffffc00b4b947 */ /* 0x008fea000203ffff */
.L_x_451:
[----:B------:R-:W-:Y:S05]  /*1aa0*/  @P2 BRA `(.L_x_453) ;  /* 0x00000000006c2947 */ /* 0x000fea0003800000 */
[----:B------:R-:W-:Y:S02]  /*1ab0*/  HFMA2 R15, -RZ, RZ, 0, 0 ;  /* 0x00000000ff0f7431 */ /* 0x000fe400000001ff */
[----:B-1----:R-:W-:-:S07]  /*1ac0*/  IMAD R4, R2, UR14, RZ ;  /* 0x0000000e02047c24 */ /* 0x002fce000f8e02ff */
.L_x_456:
[----:B------:R-:W-:Y:S01]  /*1ad0*/  IMAD.IADD R14, R4, 0x1, R15 ;  /* 0x00000001040e7824 */ /* 0x000fe200078e020f */
[----:B----4-:R-:W1:Y:S01]  /*1ae0*/  MUFU.RCP R10, R17 ;  /* 0x00000011000a7308 */ /* 0x010e620000001000 */
[----:B------:R-:W-:Y:S03]  /*1af0*/  BSSY.RECONVERGENT B1, `(.L_x_454) ;  /* 0x000000e000017945 */ /* 0x000fe60003800200 */
[----:B------:R-:W-:-:S05]  /*1b00*/  LEA R14, R14, UR12, 0x2 ;  /* 0x0000000c0e0e7c11 */ /* 0x000fca000f8e10ff */
[----:B------:R-:W3:Y:S01]  /*1b10*/  LDS R0, [R14] ;  /* 0x000000000e007984 */ /* 0x000ee20000000800 */
[----:B-1----:R-:W-:-:S04]  /*1b20*/  FFMA R3, R10, -R17, 1 ;  /* 0x3f8000000a037423 */ /* 0x002fc80000000811 */
[----:B------:R-:W-:Y:S01]  /*1b30*/  FFMA R3, R10, R3, R10 ;  /* 0x000000030a037223 */ /* 0x000fe2000000000a */
[----:B---3--:R-:W1:Y:S03]  /*1b40*/  FCHK P2, R0, R17 ;  /* 0x0000001100007302 */ /* 0x008e660000040000 */
[----:B------:R-:W-:-:S04]  /*1b50*/  FFMA R10, R0, R3, RZ ;  /* 0x00000003000a7223 */ /* 0x000fc800000000ff */
[----:B------:R-:W-:-:S04]  /*1b60*/  FFMA R9, R10, -R17, R0 ;  /* 0x800000110a097223 */ /* 0x000fc80000000000 */
[----:B------:R-:W-:Y:S01]  /*1b70*/  FFMA R3, R3, R9, R10 ;  /* 0x0000000903037223 */ /* 0x000fe2000000000a */
[----:B-1----:R-:W-:Y:S06]  /*1b80*/  @!P2 BRA `(.L_x_455) ;  /* 0x000000000010a947 */ /* 0x002fec0003800000 */
[----:B------:R-:W-:Y:S01]  /*1b90*/  IMAD.MOV.U32 R3, RZ, RZ, R17 ;  /* 0x000000ffff037224 */ /* 0x000fe200078e0011 */
[----:B------:R-:W-:-:S07]  /*1ba0*/  MOV R10, 0x1bc0 ;  /* 0x00001bc0000a7802 */ /* 0x000fce0000000f00 */
[----:B0-2---:R-:W-:Y:S05]  /*1bb0*/  CALL.REL.NOINC `($__internal_4_$__cuda_sm3x_div_rn_noftz_f32_slowpath) ;  /* 0x0000000400f07944 */ /* 0x005fea0003c00000 */
[----:B------:R-:W-:-:S07]  /*1bc0*/  MOV R3, R0 ;  /* 0x0000000000037202 */ /* 0x000fce0000000f00 */
.L_x_455:
[----:B------:R-:W-:Y:S05]  /*1bd0*/  BSYNC.RECONVERGENT B1 ;  /* 0x0000000000017941 */ /* 0x000fea0003800200 */
.L_x_454:
[----:B------:R-:W1:Y:S01]  /*1be0*/  LDCU UR8, c[0x0][0x3ac] ;  /* 0x00007580ff0877ac */ /* 0x000e620008000800 */
[----:B------:R-:W-:Y:S01]  /*1bf0*/  VIADD R15, R15, 0x1 ;  /* 0x000000010f0f7836 */ /* 0x000fe20000000000 */
[----:B------:R3:W-:Y:S03]  /*1c00*/  STS [R14], R3 ;  /* 0x000000030e007388 */ /* 0x0007e60000000800 */
[C---:B------:R-:W-:Y:S01]  /*1c10*/  VIADD R9, R15.reuse, UR5 ;  /* 0x000000050f097c36 */ /* 0x040fe20008000000 */
[----:B------:R-:W-:Y:S02]  /*1c20*/  ISETP.LT.AND P3, PT, R15, UR14, PT ;  /* 0x0000000e0f007c0c */ /* 0x000fe4000bf61270 */
[----:B-1----:R-:W-:-:S04]  /*1c30*/  MOV R0, UR8 ;  /* 0x0000000800007c02 */ /* 0x002fc80008000f00 */
[----:B------:R-:W-:-:S13]  /*1c40*/  ISETP.GE.AND P2, PT, R9, R0, PT ;  /* 0x000000000900720c */ /* 0x000fda0003f46270 */
[----:B---3--:R-:W-:Y:S05]  /*1c50*/  @!P2 BRA P3, `(.L_x_456) ;  /* 0xfffffffc009ca947 */ /* 0x008fea000183ffff */
.L_x_453:
[----:B--2---:R-:W-:-:S04]  /*1c60*/  IMAD.IADD R2, R13, 0x1, R2 ;  /* 0x000000010d027824 */ /* 0x004fc800078e0202 */
[C---:B------:R-:W-:Y:S01]  /*1c70*/  VIADD R3, R2.reuse, UR7 ;  /* 0x0000000702037c36 */ /* 0x040fe20008000000 */
[----:B------:R-:W-:-:S04]  /*1c80*/  ISETP.LT.AND P3, PT, R2, UR14, PT ;  /* 0x0000000e02007c0c */ /* 0x000fc8000bf61270 */
[----:B------:R-:W-:-:S13]  /*1c90*/  ISETP.GE.AND P2, PT, R3, R0, PT ;  /* 0x000000000300720c */ /* 0x000fda0003f46270 */
[----:B------:R-:W-:Y:S05]  /*1ca0*/  @!P2 BRA P3, `(.L_x_457) ;  /* 0xfffffff800d0a947 */ /* 0x000fea000183ffff */
.L_x_448:
[----:B------:R-:W-:Y:S05]  /*1cb0*/  BSYNC.RECONVERGENT B0 ;  /* 0x0000000000007941 */ /* 0x000fea0003800200 */
.L_x_447:
[----:B------:R-:W-:Y:S06]  /*1cc0*/  BAR.SYNC.DEFER_BLOCKING 0x0 ;  /* 0x0000000000007b1d */ /* 0x000fec0000010000 */
[----:B------:R-:W-:Y:S04]  /*1cd0*/  BSSY.RECONVERGENT B0, `(.L_x_458) ;  /* 0x000001d000007945 */ /* 0x000fe80003800200 */
[----:B------:R-:W-:Y:S05]  /*1ce0*/  @!P1 BRA `(.L_x_459) ;  /* 0x00000000006c9947 */ /* 0x000fea0003800000 */
[----:B------:R-:W0:Y:S01]  /*1cf0*/  LDC R12, c[0x0][0x360] ;  /* 0x0000d800ff0c7b82 */ /* 0x000e220000000800 */
[----:B------:R-:W0:Y:S01]  /*1d00*/  S2R R15, SR_TID.X ;  /* 0x00000000000f7919 */ /* 0x000e220000002100 */
[----:B------:R-:W-:-:S06]  /*1d10*/  MOV R0, R8 ;  /* 0x0000000800007202 */ /* 0x000fcc0000000f00 */
[----:B--2---:R-:W2:Y:S02]  /*1d20*/  LDC R13, c[0x0][0x364] ;  /* 0x0000d900ff0d7b82 */ /* 0x004ea40000000800 */
.L_x_463:
[----:B0-----:R-:W0:Y:S01]  /*1d30*/  LDC R16, c[0x0][0x3b0] ;  /* 0x0000ec00ff107b82 */ /* 0x001e220000000800 */
[----:B------:R-:W-:Y:S01]  /*1d40*/  BSSY.RECONVERGENT B1, `(.L_x_460) ;  /* 0x000000f000017945 */ /* 0x000fe20003800200 */
[----:B0-----:R-:W-:-:S13]  /*1d50*/  ISETP.GE.AND P1, PT, R15, R16, PT ;  /* 0x000000100f00720c */ /* 0x001fda0003f26270 */
[----:B------:R-:W-:Y:S05]  /*1d60*/  @P1 BRA `(.L_x_461) ;  /* 0x0000000000301947 */ /* 0x000fea0003800000 */
[----:B---3--:R-:W0:Y:S01]  /*1d70*/  LDC.64 R2, c[0x0][0x390] ;  /* 0x0000e400ff027b82 */ /* 0x008e220000000a00 */
[----:B------:R-:W-:Y:S02]  /*1d80*/  IMAD R14, R5, R16, R6 ;  /* 0x00000010050e7224 */ /* 0x000fe400078e0206 */
[----:B-1--4-:R-:W-:-:S07]  /*1d90*/  IMAD.MOV.U32 R9, RZ, RZ, R15 ;  /* 0x000000ffff097224 */ /* 0x012fce00078e000f */
.L_x_462:
[----:B------:R-:W-:-:S04]  /*1da0*/  IMAD.IADD R5, R14, 0x1, R9 ;  /* 0x000000010e057824 */ /* 0x000fc800078e0209 */
[----:B0-----:R-:W-:-:S06]  /*1db0*/  IMAD.WIDE R4, R5, 0x4, R2 ;  /* 0x0000000405047825 */ /* 0x001fcc00078e0202 */
[----:B------:R-:W3:Y:S01]  /*1dc0*/  LDG.E.CONSTANT R4, desc[UR10][R4.64] ;  /* 0x0000000a04047981 */ /* 0x000ee2000c1e9900 */
[----:B------:R-:W-:Y:S01]  /*1dd0*/  IMAD R10, R0, R16, R9 ;  /* 0x00000010000a7224 */ /* 0x000fe200078e0209 */
[----:B------:R-:W-:-:S04]  /*1de0*/  IADD3 R9, PT, PT, R12, R9, RZ ;  /* 0x000000090c097210 */ /* 0x000fc80007ffe0ff */
[----:B------:R-:W-:Y:S02]  /*1df0*/  LEA R11, R10, UR9, 0x2 ;  /* 0x000000090a0b7c11 */ /* 0x000fe4000f8e10ff */
[----:B------:R-:W-:-:S03]  /*1e00*/  ISETP.GE.AND P1, PT, R9, R16, PT ;  /* 0x000000100900720c */ /* 0x000fc60003f26270 */
[----:B---3--:R0:W-:Y:S10]  /*1e10*/  STS [R11], R4 ;  /* 0x000000040b007388 */ /* 0x0081f40000000800 */
[----:B------:R-:W-:Y:S05]  /*1e20*/  @!P1 BRA `(.L_x_462) ;  /* 0xfffffffc00dc9947 */ /* 0x000fea000383ffff */
.L_x_461:
[----:B------:R-:W-:Y:S05]  /*1e30*/  BSYNC.RECONVERGENT B1 ;  /* 0x0000000000017941 */ /* 0x000fea0003800200 */
.L_x_460:
[----:B------:R-:W5:Y:S01]  /*1e40*/  LDCU UR8, c[0x0][0x3ac] ;  /* 0x00007580ff0877ac */ /* 0x000f620008000800 */
[----:B--2---:R-:W-:-:S04]  /*1e50*/  IMAD.IADD R0, R13, 0x1, R0 ;  /* 0x000000010d007824 */ /* 0x004fc800078e0200 */
[C---:B------:R-:W-:Y:S01]  /*1e60*/  VIADD R5, R0.reuse, UR5 ;  /* 0x0000000500057c36 */ /* 0x040fe20008000000 */
[----:B------:R-:W-:-:S04]  /*1e70*/  ISETP.LT.AND P2, PT, R0, UR14, PT ;  /* 0x0000000e00007c0c */ /* 0x000fc8000bf41270 */
[----:B-----5:R-:W-:-:S13]  /*1e80*/  ISETP.GE.AND P1, PT, R5, UR8, PT ;  /* 0x0000000805007c0c */ /* 0x020fda000bf26270 */
[----:B------:R-:W-:Y:S05]  /*1e90*/  @!P1 BRA P2, `(.L_x_463) ;  /* 0xfffffffc00a49947 */ /* 0x000fea000103ffff */
.L_x_459:
[----:B------:R-:W-:Y:S05]  /*1ea0*/  BSYNC.RECONVERGENT B0 ;  /* 0x0000000000007941 */ /* 0x000fea0003800200 */
.L_x_458:
[----:B------:R-:W-:Y:S06]  /*1eb0*/  BAR.SYNC.DEFER_BLOCKING 0x0 ;  /* 0x0000000000007b1d */ /* 0x000fec0000010000 */
[----:B------:R-:W-:Y:S05]  /*1ec0*/  @!P0 EXIT ;  /* 0x000000000000894d */ /* 0x000fea0003800000 */
[----:B------:R-:W0:Y:S01]  /*1ed0*/  S2R R16, SR_TID.X ;  /* 0x0000000000107919 */ /* 0x000e220000002100 */
[----:B------:R-:W0:Y:S01]  /*1ee0*/  LDCU UR8, c[0x0][0x360] ;  /* 0x00006c00ff0877ac */ /* 0x000e220008000800 */
[----:B------:R-:W0:Y:S01]  /*1ef0*/  LDCU UR9, c[0x0][0x364] ;  /* 0x00006c80ff0977ac */ /* 0x000e220008000800 */
[----:B------:R-:W-:-:S12]  /*1f00*/  ULEA UR4, UR4, UR6, 0x3 ;  /* 0x0000000604047291 */ /* 0x000fd8000f8e18ff */
.L_x_469:
[----:B0-----:R-:W0:Y:S01]  /*1f10*/  LDC R15, c[0x0][0x3b0] ;  /* 0x0000ec00ff0f7b82 */ /* 0x001e220000000800 */
[----:B------:R-:W-:Y:S01]  /*1f20*/  BSSY.RECONVERGENT B0, `(.L_x_464) ;  /* 0x0000028000007945 */ /* 0x000fe20003800200 */
[----:B0-----:R-:W-:-:S13]  /*1f30*/  ISETP.GE.AND P0, PT, R16, R15, PT ;  /* 0x0000000f1000720c */ /* 0x001fda0003f06270 */
[----:B------:R-:W-:Y:S05]  /*1f40*/  @P0 BRA `(.L_x_465) ;  /* 0x0000000000940947 */ /* 0x000fea0003800000 */
[----:B------:R-:W0:Y:S01]  /*1f50*/  LDCU UR12, c[0x0][0x3ac] ;  /* 0x00007580ff0c77ac */ /* 0x000e220008000800 */
[----:B------:R-:W-:Y:S01]  /*1f60*/  IMAD R0, R15, 0x3, R8 ;  /* 0x000000030f007824 */ /* 0x000fe200078e0208 */
[----:B------:R-:W-:Y:S01]  /*1f70*/  MOV R3, UR14 ;  /* 0x0000000e00037c02 */ /* 0x000fe20008000f00 */
[----:B------:R-:W-:Y:S02]  /*1f80*/  IMAD R15, R7, R15, R6 ;  /* 0x0000000f070f7224 */ /* 0x000fe400078e0206 */
[----:B------:R-:W-:-:S04]  /*1f90*/  IMAD.SHL.U32 R0, R0, 0x4, RZ ;  /* 0x0000000400007824 */ /* 0x000fc800078e00ff */
[----:B------:R-:W-:Y:S02]  /*1fa0*/  IMAD R14, R0, R3, UR6 ;  /* 0x00000006000e7e24 */ /* 0x000fe4000f8e0203 */
[----:B------:R-:W-:Y:S01]  /*1fb0*/  IMAD.MOV.U32 R0, RZ, RZ, R16 ;  /* 0x000000ffff007224 */ /* 0x000fe200078e0010 */
[----:B0-----:R-:W-:-:S06]  /*1fc0*/  UISETP.GE.AND UP0, UPT, UR5, UR12, UPT ;  /* 0x0000000c0500728c */ /* 0x001fcc000bf06270 */
[----:B------:R-:W-:-:S04]  /*1fd0*/  PLOP3.LUT P0, PT, PT, PT, UP0, 0x80, 0x8 ;  /* 0x000000000008781c */ /* 0x000fc80003f0f008 */
[----:B------:R-:W-:-:S13]  /*1fe0*/  ISETP.LT.AND P0, PT, RZ, UR14, !P0 ;  /* 0x0000000eff007c0c */ /* 0x000fda000c701270 */
.L_x_468:
[----:B0--3--:R-:W0:Y:S01]  /*1ff0*/  LDC.64 R2, c[0x0][0x398] ;  /* 0x0000e600ff027b82 */ /* 0x009e220000000a00 */
[----:B--2---:R-:W-:Y:S01]  /*2000*/  IADD3 R13, PT, PT, R15, R0, RZ ;  /* 0x000000000f0d7210 */ /* 0x004fe20007ffe0ff */
[----:B------:R-:W-:Y:S01]  /*2010*/  IMAD.MOV.U32 R5, RZ, RZ, RZ ;  /* 0x000000ffff057224 */ /* 0x000fe200078e00ff */
[----:B------:R-:W-:Y:S06]  /*2020*/  @!P0 BRA `(.L_x_466) ;  /* 0x0000000000448947 */ /* 0x000fec0003800000 */
[----:B------:R-:W2:Y:S01]  /*2030*/  LDC R17, c[0x0][0x3ac] ;  /* 0x0000eb00ff117b82 */ /* 0x000ea20000000800 */
[----:B------:R-:W-:Y:S01]  /*2040*/  HFMA2 R7, -RZ, RZ, 0, 0 ;  /* 0x00000000ff077431 */ /* 0x000fe200000001ff */
[----:B-1----:R-:W-:Y:S01]  /*2050*/  LEA R4, R0, UR4, 0x2 ;  /* 0x0000000400047c11 */ /* 0x002fe2000f8e10ff */
[----:B------:R-:W-:Y:S02]  /*2060*/  IMAD.MOV.U32 R5, RZ, RZ, RZ ;  /* 0x000000ffff057224 */ /* 0x000fe400078e00ff */
[----:B----4-:R-:W-:Y:S02]  /*2070*/  IMAD.MOV.U32 R9, RZ, RZ, R14 ;  /* 0x000000ffff097224 */ /* 0x010fe400078e000e */
[----:B------:R-:W-:Y:S01]  /*2080*/  IMAD.U32 R10, RZ, RZ, UR5 ;  /* 0x00000005ff0a7e24 */ /* 0x000fe2000f8e00ff */
[----:B------:R-:W1:Y:S06]  /*2090*/  LDC R19, c[0x0][0x3b0] ;  /* 0x0000ec00ff137b82 */ /* 0x000e6c0000000800 */
.L_x_467:
[----:B------:R3:W-:Y:S01]  /*20a0*/  LDS R12, [R9] ;  /* 0x00000000090c7984 */ /* 0x0007e20000000800 */
[----:B------:R-:W-:Y:S01]  /*20b0*/  VIADD R10, R10, 0x1 ;  /* 0x000000010a0a7836 */ /* 0x000fe20000000000 */
[----:B------:R-:W-:Y:S02]  /*20c0*/  IADD3 R7, PT, PT, R7, 0x1, RZ ;  /* 0x0000000107077810 */ /* 0x000fe40007ffe0ff */
[----:B------:R1:W4:Y:S02]  /*20d0*/  LDS R11, [R4] ;  /* 0x00000000040b7984 */ /* 0x0003240000000800 */
[----:B------:R-:W-:Y:S02]  /*20e0*/  ISETP.GE.AND P1, PT, R7, UR14, PT ;  /* 0x0000000e07007c0c */ /* 0x000fe4000bf26270 */
[----:B--2---:R-:W-:Y:S01]  /*20f0*/  ISETP.LT.AND P2, PT, R10, R17, PT ;  /* 0x000000110a00720c */ /* 0x004fe20003f41270 */
[----:B---3--:R-:W-:Y:S01]  /*2100*/  VIADD R9, R9, 0x4 ;  /* 0x0000000409097836 */ /* 0x008fe20000000000 */
[----:B-1----:R-:W-:Y:S01]  /*2110*/  LEA R4, R19, R4, 0x2 ;  /* 0x0000000413047211 */ /* 0x002fe200078e10ff */
[----:B----4-:R-:W-:-:S10]  /*2120*/  FFMA R5, R12, R11, R5 ;  /* 0x0000000b0c057223 */ /* 0x010fd40000000005 */
[----:B------:R-:W-:Y:S05]  /*2130*/  @!P1 BRA P2, `(.L_x_467) ;  /* 0xfffffffc00d89947 */ /* 0x000fea000103ffff */
.L_x_466:
[----:B------:R-:W2:Y:S01]  /*2140*/  LDCU UR12, c[0x0][0x3b0] ;  /* 0x00007600ff0c77ac */ /* 0x000ea20008000800 */
[----:B0-----:R-:W-:-:S04]  /*2150*/  IMAD.WIDE R2, R13, 0x4, R2 ;  /* 0x000000040d027825 */ /* 0x001fc800078e0202 */
[----:B------:R-:W-:Y:S01]  /*2160*/  VIADD R0, R0, UR8 ;  /* 0x0000000800007c36 */ /* 0x000fe20008000000 */
[----:B------:R0:W-:Y:S04]  /*2170*/  STG.E desc[UR10][R2.64], R5 ;  /* 0x0000000502007986 */ /* 0x0001e8000c10190a */
[----:B--2---:R-:W-:-:S13]  /*2180*/  ISETP.GE.AND P1, PT, R0, UR12, PT ;  /* 0x0000000c00007c0c */ /* 0x004fda000bf26270 */
[----:B------:R-:W-:Y:S05]  /*2190*/  @!P1 BRA `(.L_x_468) ;  /* 0xfffffffc00949947 */ /* 0x000fea000383ffff */
.L_x_465:
[----:B------:R-:W-:Y:S05]  /*21a0*/  BSYNC.RECONVERGENT B0 ;  /* 0x0000000000007941 */ /* 0x000fea0003800200 */
.L_x_464:
[----:B------:R-:W5:Y:S01]  /*21b0*/  LDCU UR12, c[0x0][0x3ac] ;  /* 0x00007580ff0c77ac */ /* 0x000f620008000800 */
[----:B------:R-:W-:-:S05]  /*21c0*/  VIADD R8, R8, UR9 ;  /* 0x0000000908087c36 */ /* 0x000fca0008000000 */
[C---:B------:R-:W-:Y:S02]  /*21d0*/  IADD3 R7, PT, PT, R8.reuse, UR7, RZ ;  /* 0x0000000708077c10 */ /* 0x040fe4000fffe0ff */
[----:B------:R-:W-:Y:S02]  /*21e0*/  ISETP.LT.AND P1, PT, R8, UR14, PT ;  /* 0x0000000e08007c0c */ /* 0x000fe4000bf21270 */
[----:B-----5:R-:W-:-:S13]  /*21f0*/  ISETP.GE.AND P0, PT, R7, UR12, PT ;  /* 0x0000000c07007c0c */ /* 0x020fda000bf06270 */
[----:B------:R-:W-:Y:S05]  /*2200*/  @!P0 BRA P1, `(.L_x_469) ;  /* 0xfffffffc00408947 */ /* 0x000fea000083ffff */
[----:B------:R-:W-:Y:S05]  /*2210*/  EXIT ;  /* 0x000000000000794d */ /* 0x000fea0003800000 */
        .weak           $__internal_3_$__cuda_sm20_sqrt_rn_f32_slowpath
        .type           $__internal_3_$__cuda_sm20_sqrt_rn_f32_slowpath,@function
        .size           $__internal_3_$__cuda_sm20_sqrt_rn_f32_slowpath,($__internal_4_$__cuda_sm3x_div_rn_noftz_f32_slowpath - $__internal_3_$__cuda_sm20_sqrt_rn_f32_slowpath)
$__internal_3_$__cuda_sm20_sqrt_rn_f32_slowpath:
[----:B------:R-:W-:-:S13]  /*2220*/  LOP3.LUT P3, RZ, R0, 0x7fffffff, RZ, 0xc0, !PT ;  /* 0x7fffffff00ff7812 */ /* 0x000fda000786c0ff */
[----:B------:R-:W-:Y:S01]  /*2230*/  @!P3 IMAD.MOV.U32 R3, RZ, RZ, R0 ;  /* 0x000000ffff03b224 */ /* 0x000fe200078e0000 */
[----:B------:R-:W-:Y:S06]  /*2240*/  @!P3 BRA `(.L_x_470) ;  /* 0x000000000040b947 */ /* 0x000fec0003800000 */
[----:B------:R-:W-:-:S13]  /*2250*/  FSETP.GEU.FTZ.AND P3, PT, R0, RZ, PT ;  /* 0x000000ff0000720b */ /* 0x000fda0003f7e000 */
[----:B------:R-:W-:Y:S01]  /*2260*/  @!P3 IMAD.MOV.U32 R3, RZ, RZ, 0x7fffffff ;  /* 0x7fffffffff03b424 */ /* 0x000fe200078e00ff */
        /* <DEDUP_REMOVED lines=8> */
[----:B------:R-:W-:-:S03]  /*22f0*/  @P3 FMUL.FTZ R10, R10, 0.5 ;  /* 0x3f0000000a0a3820 */ /* 0x000fc60000410000 */
[----:B------:R-:W-:-:S04]  /*2300*/  @P3 FADD.FTZ R3, -R12, -RZ ;  /* 0x800000ff0c033221 */ /* 0x000fc80000010100 */
[----:B------:R-:W-:Y:S01]  /*2310*/  @P3 FFMA R11, R12, R3, R9 ;  /* 0x000000030c0b3223 */ /* 0x000fe20000000009 */
[----:B------:R-:W-:-:S03]  /*2320*/  @!P3 MOV R3, R0 ;  /* 0x000000000003b202 */ /* 0x000fc60000000f00 */
[----:B------:R-:W-:-:S04]  /*2330*/  @P3 FFMA R10, R11, R10, R12 ;  /* 0x0000000a0b0a3223 */ /* 0x000fc8000000000c */
[----:B------:R-:W-:-:S07]  /*2340*/  @P3 FMUL.FTZ R3, R10, 2.3283064365386962891e-10 ;  /* 0x2f8000000a033820 */ /* 0x000fce0000410000 */
.L_x_470:
[----:B------:R-:W-:Y:S02]  /*2350*/  HFMA2 R11, -RZ, RZ, 0, 0 ;  /* 0x00000000ff0b7431 */ /* 0x000fe400000001ff */
[----:B------:R-:W-:-:S04]  /*2360*/  IMAD.MOV.U32 R10, RZ, RZ, R16 ;  /* 0x000000ffff0a7224 */ /* 0x000fc800078e0010 */
[----:B------:R-:W-:Y:S05]  /*2370*/  RET.REL.NODEC R10 `(_Z29block_sparse_attention_kernelPKfS0_S0_PfPK17BlockSparseLayoutiiii) ;  /* 0xffffffdc0a207950 */ /* 0x000fea0003c3ffff */
        .weak           $__internal_4_$__cuda_sm3x_div_rn_noftz_f32_slowpath
        .type           $__internal_4_$__cuda_sm3x_div_rn_noftz_f32_slowpath,@function
        .size           $__internal_4_$__cuda_sm3x_div_rn_noftz_f32_slowpath,(.L_x_503 - $__internal_4_$__cuda_sm3x_div_rn_noftz_f32_slowpath)
$__internal_4_$__cuda_sm3x_div_rn_noftz_f32_slowpath:
[----:B------:R-:W-:Y:S01]  /*2380*/  SHF.R.U32.HI R9, RZ, 0x17, R3 ;  /* 0x00000017ff097819 */ /* 0x000fe20000011603 */
[----:B------:R-:W-:Y:S01]  /*2390*/  BSSY.RECONVERGENT B4, `(.L_x_471) ;  /* 0x0000062000047945 */ /* 0x000fe20003800200 */
[----:B------:R-:W-:Y:S02]  /*23a0*/  SHF.R.U32.HI R12, RZ, 0x17, R0 ;  /* 0x00000017ff0c7819 */ /* 0x000fe40000011600 */
[----:B------:R-:W-:Y:S02]  /*23b0*/  LOP3.LUT R9, R9, 0xff, RZ, 0xc0, !PT ;  /* 0x000000ff09097812 */ /* 0x000fe400078ec0ff */
[----:B------:R-:W-:-:S03]  /*23c0*/  LOP3.LUT R12, R12, 0xff, RZ, 0xc0, !PT ;  /* 0x000000ff0c0c7812 */ /* 0x000fc600078ec0ff */
[----:B------:R-:W-:Y:S01]  /*23d0*/  VIADD R16, R9, 0xffffffff ;  /* 0xffffffff09107836 */ /* 0x000fe20000000000 */
[----:B------:R-:W-:-:S04]  /*23e0*/  IADD3 R18, PT, PT, R12, -0x1, RZ ;  /* 0xffffffff0c127810 */ /* 0x000fc80007ffe0ff */
[----:B------:R-:W-:-:S04]  /*23f0*/  ISETP.GT.U32.AND P3, PT, R16, 0xfd, PT ;  /* 0x000000fd1000780c */ /* 0x000fc80003f64070 */
[----:B------:R-:W-:-:S13]  /*2400*/  ISETP.GT.U32.OR P3, PT, R18, 0xfd, P3 ;  /* 0x000000fd1200780c */ /* 0x000fda0001f64470 */
[----:B------:R-:W-:Y:S01]  /*2410*/  @!P3 IMAD.MOV.U32 R11, RZ, RZ, RZ ;  /* 0x000000ffff0bb224 */ /* 0x000fe200078e00ff */
        /* <DEDUP_REMOVED lines=24> */
.L_x_472:
[----:B------:R-:W-:Y:S01]  /*25a0*/  LEA R16, R9, 0xc0800000, 0x17 ;  /* 0xc080000009107811 */ /* 0x000fe200078eb8ff */
[----:B------:R-:W-:Y:S01]  /*25b0*/  BSSY.RECONVERGENT B5, `(.L_x_477) ;  /* 0x0000036000057945 */ /* 0x000fe20003800200 */
[----:B------:R-:W-:-:S03]  /*25c0*/  IADD3 R12, PT, PT, R12, -0x7f, RZ ;  /* 0xffffff810c0c7810 */ /* 0x000fc60007ffe0ff */
[----:B------:R-:W-:Y:S02]  /*25d0*/  IMAD.IADD R21, R3, 0x1, -R16 ;  /* 0x0000000103157824 */ /* 0x000fe400078e0a10 */
[C---:B------:R-:W-:Y:S01]  /*25e0*/  IMAD R0, R12.reuse, -0x800000, R0 ;  /* 0xff8000000c007824 */ /* 0x040fe200078e0200 */
[----:B------:R-:W-:Y:S01]  /*25f0*/  IADD3 R12, PT, PT, R12, 0x7f, -R9 ;  /* 0x0000007f0c0c7810 */ /* 0x000fe20007ffe809 */
[----:B------:R-:W0:Y:S01]  /*2600*/  MUFU.RCP R16, R21 ;  /* 0x0000001500107308 */ /* 0x000e220000001000 */
[----:B------:R-:W-:-:S03]  /*2610*/  FADD.FTZ R3, -R21, -RZ ;  /* 0x800000ff15037221 */ /* 0x000fc60000010100 */
[----:B------:R-:W-:Y:S02]  /*2620*/  IMAD.IADD R11, R12, 0x1, R11 ;  /* 0x000000010c0b7824 */ /* 0x000fe400078e020b */
        /* <DEDUP_REMOVED lines=20> */
[-CC-:B------:R-:W-:Y:S01]  /*2770*/  FFMA.RZ R11, R19, R3.reuse, R18.reuse ;  /* 0x00000003130b7223 */ /* 0x180fe2000000c012 */
[----:B------:R-:W-:Y:S01]  /*2780*/  IADD3 R16, PT, PT, R9, 0x20, RZ ;  /* 0x0000002009107810 */ /* 0x000fe20007ffe0ff */
[CCC-:B------:R-:W-:Y:S01]  /*2790*/  FFMA.RP R12, R19.reuse, R3.reuse, R18.reuse ;  /* 0x00000003130c7223 */ /* 0x1c0fe20000008012 */
[----:B------:R-:W-:Y:S01]  /*27a0*/  FFMA.RM R3, R19, R3, R18 ;  /* 0x0000000313037223 */ /* 0x000fe20000004012 */
[----:B------:R-:W-:Y:S02]  /*27b0*/  ISETP.NE.AND P5, PT, R9, RZ, PT ;  /* 0x000000ff0900720c */ /* 0x000fe40003fa5270 */
[----:B------:R-:W-:Y:S02]  /*27c0*/  LOP3.LUT R11, R11, 0x7fffff, RZ, 0xc0, !PT ;  /* 0x007fffff0b0b7812 */ /* 0x000fe400078ec0ff */
[----:B------:R-:W-:Y:S01]  /*27d0*/  ISETP.NE.AND P4, PT, R9, RZ, PT ;  /* 0x000000ff0900720c */ /* 0x000fe20003f85270 */
[----:B------:R-:W-:Y:S01]  /*27e0*/  IMAD.MOV R9, RZ, RZ, -R9 ;  /* 0x000000ffff097224 */ /* 0x000fe200078e0a09 */
[----:B------:R-:W-:-:S02]  /*27f0*/  LOP3.LUT R11, R11, 0x800000, RZ, 0xfc, !PT ;  /* 0x008000000b0b7812 */ /* 0x000fc400078efcff */
[----:B------:R-:W-:Y:S02]  /*2800*/  FSETP.NEU.FTZ.AND P3, PT, R12, R3, PT ;  /* 0x000000030c00720b */ /* 0x000fe40003f7d000 */
[----:B------:R-:W-:Y:S02]  /*2810*/  SHF.L.U32 R16, R11, R16, RZ ;  /* 0x000000100b107219 */ /* 0x000fe400000006ff */
[----:B------:R-:W-:Y:S02]  /*2820*/  SEL R12, R9, RZ, P5 ;  /* 0x000000ff090c7207 */ /* 0x000fe40002800000 */
[----:B------:R-:W-:Y:S02]  /*2830*/  ISETP.NE.AND P4, PT, R16, RZ, P4 ;  /* 0x000000ff1000720c */ /* 0x000fe40002785270 */
[----:B------:R-:W-:Y:S02]  /*2840*/  SHF.R.U32.HI R12, RZ, R12, R11 ;  /* 0x0000000cff0c7219 */ /* 0x000fe4000001160b */
[----:B------:R-:W-:-:S02]  /*2850*/  PLOP3.LUT P3, PT, P3, P4, PT, 0xf8, 0x8f ;  /* 0x00000000008f781c */ /* 0x000fc40001f69f70 */
[----:B------:R-:W-:Y:S02]  /*2860*/  SHF.R.U32.HI R16, RZ, 0x1, R12 ;  /* 0x00000001ff107819 */ /* 0x000fe4000001160c */
[----:B------:R-:W-:-:S04]  /*2870*/  SEL R3, RZ, 0x1, !P3 ;  /* 0x00000001ff037807 */ /* 0x000fc80005800000 */
[----:B------:R-:W-:-:S04]  /*2880*/  LOP3.LUT R3, R3, 0x1, R16, 0xf8, !PT ;  /* 0x0000000103037812 */ /* 0x000fc800078ef810 */
[----:B------:R-:W-:-:S04]  /*2890*/  LOP3.LUT R3, R3, R12, RZ, 0xc0, !PT ;  /* 0x0000000c03037212 */ /* 0x000fc800078ec0ff */
[----:B------:R-:W-:-:S04]  /*28a0*/  IADD3 R3, PT, PT, R16, R3, RZ ;  /* 0x0000000310037210 */ /* 0x000fc80007ffe0ff */
[----:B------:R-:W-:Y:S01]  /*28b0*/  LOP3.LUT R0, R3, R0, RZ, 0xfc, !PT ;  /* 0x0000000003007212 */ /* 0x000fe200078efcff */
[----:B------:R-:W-:Y:S06]  /*28c0*/  BRA `(.L_x_480) ;  /* 0x0000000000107947 */ /* 0x000fec0003800000 */
.L_x_479:
[----:B------:R-:W-:-:S04]  /*28d0*/  LOP3.LUT R0, R0, 0x80000000, RZ, 0xc0, !PT ;  /* 0x8000000000007812 */ /* 0x000fc800078ec0ff */
[----:B------:R-:W-:Y:S01]  /*28e0*/  LOP3.LUT R0, R0, 0x7f800000, RZ, 0xfc, !PT ;  /* 0x7f80000000007812 */ /* 0x000fe200078efcff */
[----:B------:R-:W-:Y:S06]  /*28f0*/  BRA `(.L_x_480) ;  /* 0x0000000000047947 */ /* 0x000fec0003800000 */
.L_x_478:
[----:B------:R-:W-:-:S07]  /*2900*/  IMAD R0, R11, 0x800000, R0 ;  /* 0x008000000b007824 */ /* 0x000fce00078e0200 */
.L_x_480:
[----:B------:R-:W-:Y:S05]  /*2910*/  BSYNC.RECONVERGENT B5 ;  /* 0x0000000000057941 */ /* 0x000fea0003800200 */
.L_x_477:
[----:B------:R-:W-:Y:S05]  /*2920*/  BRA `(.L_x_481) ;  /* 0x0000000000207947 */ /* 0x000fea0003800000 */
.L_x_476:
[----:B------:R-:W-:-:S04]  /*2930*/  LOP3.LUT R0, R3, 0x80000000, R0, 0x48, !PT ;  /* 0x8000000003007812 */ /* 0x000fc800078e4800 */
[----:B------:R-:W-:Y:S01]  /*2940*/  LOP3.LUT R0, R0, 0x7f800000, RZ, 0xfc, !PT ;  /* 0x7f80000000007812 */ /* 0x000fe200078efcff */
[----:B------:R-:W-:Y:S06]  /*2950*/  BRA `(.L_x_481) ;  /* 0x0000000000147947 */ /* 0x000fec0003800000 */
.L_x_475:
[----:B------:R-:W-:Y:S01]  /*2960*/  LOP3.LUT R0, R3, 0x80000000, R0, 0x48, !PT ;  /* 0x8000000003007812 */ /* 0x000fe200078e4800 */
[----:B------:R-:W-:Y:S06]  /*2970*/  BRA `(.L_x_481) ;  /* 0x00000000000c7947 */ /* 0x000fec0003800000 */
.L_x_474:
[----:B------:R-:W0:Y:S01]  /*2980*/  MUFU.RSQ R0, -QNAN ;  /* 0xffc0000000007908 */ /* 0x000e220000001400 */
[----:B------:R-:W-:Y:S05]  /*2990*/  BRA `(.L_x_481) ;  /* 0x0000000000047947 */ /* 0x000fea0003800000 */
.L_x_473:
[----:B------:R-:W-:-:S07]  /*29a0*/  FADD.FTZ R0, R0, R3 ;  /* 0x0000000300007221 */ /* 0x000fce0000010000 */
.L_x_481:
[----:B------:R-:W-:Y:S05]  /*29b0*/  BSYNC.RECONVERGENT B4 ;  /* 0x0000000000047941 */ /* 0x000fea0003800200 */
.L_x_471:
[----:B------:R-:W-:-:S04]  /*29c0*/  HFMA2 R11, -RZ, RZ, 0, 0 ;  /* 0x00000000ff0b7431 */ /* 0x000fc800000001ff */
[----:B0-----:R-:W-:Y:S05]  /*29d0*/  RET.REL.NODEC R10 `(_Z29block_sparse_attention_kernelPKfS0_S0_PfPK17BlockSparseLayoutiiii) ;  /* 0xffffffd40a887950 */ /* 0x001fea0003c3ffff */
.L_x_482:
        /* <DEDUP_REMOVED lines=10> */
.L_x_503:


//--------------------- .text._Z15csr_spmm_kernelPK9CSRMatrixPKfPfii --------------------------
	.section	.text._Z15csr_spmm_kernelPK9CSRMatrixPKfPfii,"ax",@progbits
	.align	128
        .global         _Z15csr_spmm_kernelPK9CSRMatrixPKfPfii
        .type           _Z15csr_spmm_kernelPK9CSRMatrixPKfPfii,@function
        .size           _Z15csr_spmm_kernelPK9CSRMatrixPKfPfii,(.L_x_510 - _Z15csr_spmm_kernelPK9CSRMatrixPKfPfii)
        .other          _Z15csr_spmm_kernelPK9CSRMatrixPKfPfii,@"STO_CUDA_ENTRY STV_DEFAULT"
_Z15csr_spmm_kernelPK9CSRMatrixPKfPfii:
.text._Z15csr_spmm_kernelPK9CSRMatrixPKfPfii:
[----:B------:R-:W-:Y:S01]  /*0000*/  LDC R1, c[0x0][0x37c] ;  /* 0x0000df00ff017b82 */ /* 0x000fe20000000800 */
[----:B------:R-:W0:Y:S07]  /*0010*/  S2R R2, SR_TID.X ;  /* 0x0000000000027919 */ /* 0x000e2e0000002100 */
[----:B------:R-:W0:Y:S01]  /*0020*/  S2UR UR4, SR_CTAID.X ;  /* 0x00000000000479c3 */ /* 0x000e220000002500 */
[----:B------:R-:W1:Y:S01]  /*0030*/  LDCU.64 UR6, c[0x0][0x398] ;  /* 0x00007300ff0677ac */ /* 0x000e620008000a00 */
[----:B------:R-:W1:Y:S06]  /*0040*/  S2R R0, SR_CTAID.Y ;  /* 0x0000000000007919 */ /* 0x000e6c0000002600 */
[----:B------:R-:W0:Y:S02]  /*0050*/  LDC R3, c[0x0][0x360] ;  /* 0x0000d800ff037b82 */ /* 0x000e240000000800 */
[----:B0-----:R-:W-:Y:S01]  /*0060*/  IMAD R3, R3, UR4, R2 ;  /* 0x0000000403037c24 */ /* 0x001fe2000f8e0202 */
[----:B-1----:R-:W-:-:S04]  /*0070*/  ISETP.GE.AND P0, PT, R0, UR7, PT ;  /* 0x0000000700007c0c */ /* 0x002fc8000bf06270 */
[----:B------:R-:W-:-:S13]  /*0080*/  ISETP.GE.OR P0, PT, R3, UR6, P0 ;  /* 0x0000000603007c0c */ /* 0x000fda0008706670 */
[----:B------:R-:W-:Y:S05]  /*0090*/  @P0 EXIT ;  /* 0x000000000000094d */ /* 0x000fea0003800000 */
[----:B------:R-:W0:Y:S01]  /*00a0*/  LDC.64 R8, c[0x0][0x380] ;  /* 0x0000e000ff087b82 */ /* 0x000e220000000a00 */
[----:B------:R-:W0:Y:S02]  /*00b0*/  LDCU.64 UR4, c[0x0][0x358] ;  /* 0x00006b00ff0477ac */ /* 0x000e240008000a00 */
[----:B0-----:R-:W2:Y:S02]  /*00c0*/  LDG.E.64.CONSTANT R4, desc[UR4][R8.64+0x10] ;  /* 0x0000100408047981 */ /* 0x001ea4000c1e9b00 */
[----:B--2---:R-:W-:-:S05]  /*00d0*/  IMAD.WIDE.U32 R4, R0, 0x4, R4 ;  /* 0x0000000400047825 */ /* 0x004fca00078e0004 */
[----:B------:R-:W2:Y:S04]  /*00e0*/  LDG.E.CONSTANT R2, desc[UR4][R4.64] ;  /* 0x0000000404027981 */ /* 0x000ea8000c1e9900 */
[----:B------:R-:W2:Y:S01]  /*00f0*/  LDG.E.CONSTANT R15, desc[UR4][R4.64+0x4] ;  /* 0x00000404040f7981 */ /* 0x000ea2000c1e9900 */
[----:B------:R-:W-:Y:S01]  /*0100*/  HFMA2 R7, -RZ, RZ, 0, 0 ;  /* 0x00000000ff077431 */ /* 0x000fe200000001ff */
[----:B--2---:R-:W-:-:S13]  /*0110*/  ISETP.GE.AND P0, PT, R2, R15, PT ;  /* 0x0000000f0200720c */ /* 0x004fda0003f06270 */
[----:B------:R-:W-:Y:S05]  /*0120*/  @P0 BRA `(.L_x_483) ;  /* 0x0000000800080947 */ /* 0x000fea0003800000 */
[----:B------:R-:W-:Y:S01]  /*0130*/  MOV R4, R2 ;  /* 0x0000000200047202 */ /* 0x000fe20000000f00 */
[----:B------:R0:W5:Y:S03]  /*0140*/  LDG.E.64.CONSTANT R10, desc[UR4][R8.64+0x8] ;  /* 0x00000804080a7981 */ /* 0x000166000c1e9b00 */
[CC--:B------:R-:W-:Y:S01]  /*0150*/  IADD3 R5, PT, PT, R15.reuse, -R4.reuse, RZ ;  /* 0x800000040f057210 */ /* 0x0c0fe20007ffe0ff */
[----:B------:R0:W5:Y:S01]  /*0160*/  LDG.E.64.CONSTANT R12, desc[UR4][R8.64] ;  /* 0x00000004080c7981 */ /* 0x000162000c1e9b00 */
[----:B------:R-:W-:Y:S02]  /*0170*/  IADD3 R15, PT, PT, -R15, R4, RZ ;  /* 0x000000040f0f7210 */ /* 0x000fe40007ffe1ff */
[----:B------:R-:W-:Y:S02]  /*0180*/  LOP3.LUT R6, R5, 0x7, RZ, 0xc0, !PT ;  /* 0x0000000705067812 */ /* 0x000fe400078ec0ff */
[----:B------:R-:W-:-:S02]  /*0190*/  ISETP.GT.U32.AND P1, PT, R15, -0x8, PT ;  /* 0xfffffff80f00780c */ /* 0x000fc40003f24070 */
[----:B------:R-:W-:Y:S02]  /*01a0*/  ISETP.NE.AND P0, PT, R6, RZ, PT ;  /* 0x000000ff0600720c */ /* 0x000fe40003f05270 */
[----:B------:R-:W-:-:S09]  /*01b0*/  MOV R7, RZ ;  /* 0x000000ff00077202 */ /* 0x000fd20000000f00 */
[----:B0-----:R-:W-:Y:S05]  /*01c0*/  @P1 BRA `(.L_x_484) ;  /* 0x0000000000e81947 */ /* 0x001fea0003800000 */
[----:B------:R-:W-:Y:S02]  /*01d0*/  LOP3.LUT R2, R5, 0xfffffff8, RZ, 0xc0, !PT ;  /* 0xfffffff805027812 */ /* 0x000fe400078ec0ff */
[----:B------:R-:W-:Y:S02]  /*01e0*/  MOV R7, RZ ;  /* 0x000000ff00077202 */ /* 0x000fe40000000f00 */
[----:B------:R-:W-:-:S07]  /*01f0*/  IADD3 R2, PT, PT, -R2, RZ, RZ ;  /* 0x000000ff02027210 */ /* 0x000fce0007ffe1ff */
.L_x_485:
        /* <DEDUP_REMOVED lines=17> */
[--C-:B----4-:R-:W-:Y:S02]  /*0310*/  IMAD R23, R23, UR6, R3.reuse ;  /* 0x0000000617177c24 */ /* 0x110fe4000f8e0203 */
        /* <DEDUP_REMOVED lines=37> */
.L_x_484:
[----:B------:R-:W-:Y:S05]  /*0570*/  @!P0 BRA `(.L_x_483) ;  /* 0x0000000000f48947 */ /* 0x000fea0003800000 */
[----:B------:R-:W-:Y:S02]  /*0580*/  ISETP.GE.U32.AND P0, PT, R6, 0x4, PT ;  /* 0x000000040600780c */ /* 0x000fe40003f06070 */
[----:B------:R-:W-:-:S04]  /*0590*/  LOP3.LUT R24, R5, 0x3, RZ, 0xc0, !PT ;  /* 0x0000000305187812 */ /* 0x000fc800078ec0ff */
[----:B------:R-:W-:-:S07]  /*05a0*/  ISETP.NE.AND P1, PT, R24, RZ, PT ;  /* 0x000000ff1800720c */ /* 0x000fce0003f25270 */
[----:B------:R-:W-:Y:S06]  /*05b0*/  @!P0 BRA `(.L_x_486) ;  /* 0x0000000000708947 */ /* 0x000fec0003800000 */
[----:B-----5:R-:W-:Y:S01]  /*05c0*/  IMAD.WIDE R22, R4, 0x4, R10 ;  /* 0x0000000404167825 */ /* 0x020fe200078e020a */
[----:B------:R-:W0:Y:S04]  /*05d0*/  LDC.64 R14, c[0x0][0x388] ;  /* 0x0000e200ff0e7b82 */ /* 0x000e280000000a00 */
[----:B------:R-:W2:Y:S04]  /*05e0*/  LDG.E.CONSTANT R6, desc[UR4][R22.64] ;  /* 0x0000000416067981 */ /* 0x000ea8000c1e9900 */
[----:B------:R-:W3:Y:S04]  /*05f0*/  LDG.E.CONSTANT R8, desc[UR4][R22.64+0x4] ;  /* 0x0000040416087981 */ /* 0x000ee8000c1e9900 */
[----:B------:R-:W4:Y:S04]  /*0600*/  LDG.E.CONSTANT R16, desc[UR4][R22.64+0x8] ;  /* 0x0000080416107981 */ /* 0x000f28000c1e9900 */
[----:B------:R-:W4:Y:S01]  /*0610*/  LDG.E.CONSTANT R2, desc[UR4][R22.64+0xc] ;  /* 0x00000c0416027981 */ /* 0x000f22000c1e9900 */
[----:B--2---:R-:W-:-:S02]  /*0620*/  IMAD R21, R6, UR6, R3 ;  /* 0x0000000606157c24 */ /* 0x004fc4000f8e0203 */
[----:B---3--:R-:W-:Y:S02]  /*0630*/  IMAD R17, R8, UR6, R3 ;  /* 0x0000000608117c24 */ /* 0x008fe4000f8e0203 */
[----:B0-----:R-:W-:-:S04]  /*0640*/  IMAD.WIDE R20, R21, 0x4, R14 ;  /* 0x0000000415147825 */ /* 0x001fc800078e020e */
[----:B------:R-:W-:Y:S02]  /*0650*/  IMAD.WIDE R8, R4, 0x4, R12 ;  /* 0x0000000404087825 */ /* 0x000fe400078e020c */
[----:B------:R-:W2:Y:S02]  /*0660*/  LDG.E.CONSTANT R20, desc[UR4][R20.64] ;  /* 0x0000000414147981 */ /* 0x000ea4000c1e9900 */
[----:B----4-:R-:W-:Y:S02]  /*0670*/  IMAD R19, R16, UR6, R3 ;  /* 0x0000000610137c24 */ /* 0x010fe4000f8e0203 */
[--C-:B------:R-:W-:Y:S01]  /*0680*/  IMAD.WIDE R16, R17, 0x4, R14.reuse ;  /* 0x0000000411107825 */ /* 0x100fe200078e020e */
[----:B------:R-:W2:Y:S03]  /*0690*/  LDG.E.CONSTANT R6, desc[UR4][R8.64] ;  /* 0x0000000408067981 */ /* 0x000ea6000c1e9900 */
[----:B------:R-:W-:Y:S01]  /*06a0*/  IMAD.WIDE R18, R19, 0x4, R14 ;  /* 0x0000000413127825 */ /* 0x000fe200078e020e */
[----:B------:R-:W3:Y:S03]  /*06b0*/  LDG.E.CONSTANT R23, desc[UR4][R8.64+0x4] ;  /* 0x0000040408177981 */ /* 0x000ee6000c1e9900 */
[----:B------:R-:W-:Y:S01]  /*06c0*/  IMAD R25, R2, UR6, R3 ;  /* 0x0000000602197c24 */ /* 0x000fe2000f8e0203 */
[----:B------:R-:W3:Y:S03]  /*06d0*/  LDG.E.CONSTANT R16, desc[UR4][R16.64] ;  /* 0x0000000410107981 */ /* 0x000ee6000c1e9900 */
[----:B------:R-:W-:Y:S01]  /*06e0*/  IMAD.WIDE R14, R25, 0x4, R14 ;  /* 0x00000004190e7825 */ /* 0x000fe200078e020e */
[----:B------:R-:W4:Y:S04]  /*06f0*/  LDG.E.CONSTANT R18, desc[UR4][R18.64] ;  /* 0x0000000412127981 */ /* 0x000f28000c1e9900 */
[----:B------:R-:W4:Y:S04]  /*0700*/  LDG.E.CONSTANT R25, desc[UR4][R8.64+0x8] ;  /* 0x0000080408197981 */ /* 0x000f28000c1e9900 */
[----:B------:R-:W4:Y:S04]  /*0710*/  LDG.E.CONSTANT R27, desc[UR4][R8.64+0xc] ;  /* 0x00000c04081b7981 */ /* 0x000f28000c1e9900 */
[----:B------:R-:W4:Y:S01]  /*0720*/  LDG.E.CONSTANT R14, desc[UR4][R14.64] ;  /* 0x000000040e0e7981 */ /* 0x000f22000c1e9900 */
[----:B------:R-:W-:Y:S01]  /*0730*/  IADD3 R4, PT, PT, R4, 0x4, RZ ;  /* 0x0000000404047810 */ /* 0x000fe20007ffe0ff */
[----:B--2---:R-:W-:-:S04]  /*0740*/  FFMA R6, R6, R20, R7 ;  /* 0x0000001406067223 */ /* 0x004fc80000000007 */
[----:B---3--:R-:W-:-:S04]  /*0750*/  FFMA R6, R23, R16, R6 ;  /* 0x0000001017067223 */ /* 0x008fc80000000006 */
[----:B----4-:R-:W-:-:S04]  /*0760*/  FFMA R6, R25, R18, R6 ;  /* 0x0000001219067223 */ /* 0x010fc80000000006 */
[----:B------:R-:W-:-:S07]  /*0770*/  FFMA R7, R27, R14, R6 ;  /* 0x0000000e1b077223 */ /* 0x000fce0000000006 */
.L_x_486:
[----:B------:R-:W-:Y:S05]  /*0780*/  @!P1 BRA `(.L_x_483) ;  /* 0x0000000000709947 */ /* 0x000fea0003800000 */
[----:B------:R-:W-:Y:S02]  /*0790*/  ISETP.NE.AND P0, PT, R24, 0x1, PT ;  /* 0x000000011800780c */ /* 0x000fe40003f05270 */
[----:B------:R-:W-:-:S04]  /*07a0*/  LOP3.LUT R5, R5, 0x1, RZ, 0xc0, !PT ;  /* 0x0000000105057812 */ /* 0x000fc800078ec0ff */
[----:B------:R-:W-:-:S07]  /*07b0*/  ISETP.NE.U32.AND P1, PT, R5, 0x1, PT ;  /* 0x000000010500780c */ /* 0x000fce0003f25070 */
[C---:B-----5:R-:W-:Y:S01]  /*07c0*/  @P0 IMAD.WIDE R18, R4.reuse, 0x4, R10 ;  /* 0x0000000404120825 */ /* 0x060fe200078e020a */
[----:B------:R-:W0:Y:S03]  /*07d0*/  @P0 LDC.64 R14, c[0x0][0x388] ;  /* 0x0000e200ff0e0b82 */ /* 0x000e260000000a00 */
[C---:B------:R-:W-:Y:S01]  /*07e0*/  @P0 IMAD.WIDE R8, R4.reuse, 0x4, R12 ;  /* 0x0000000404080825 */ /* 0x040fe200078e020c */
[----:B------:R-:W-:Y:S01]  /*07f0*/  @P0 IADD3 R4, PT, PT, R4, 0x2, RZ ;  /* 0x0000000204040810 */ /* 0x000fe20007ffe0ff */
[----:B------:R-:W2:Y:S04]  /*0800*/  @P0 LDG.E.CONSTANT R2, desc[UR4][R18.64] ;  /* 0x0000000412020981 */ /* 0x000ea8000c1e9900 */
[----:B------:R-:W-:Y:S01]  /*0810*/  @!P1 IMAD.WIDE R16, R4, 0x4, R10 ;  /* 0x0000000404109825 */ /* 0x000fe200078e020a */
[----:B------:R-:W3:Y:S01]  /*0820*/  @P0 LDG.E.CONSTANT R6, desc[UR4][R18.64+0x4] ;  /* 0x0000040412060981 */ /* 0x000ee2000c1e9900 */
[----:B------:R-:W1:Y:S04]  /*0830*/  @!P1 LDC.64 R10, c[0x0][0x388] ;  /* 0x0000e200ff0a9b82 */ /* 0x000e680000000a00 */
[----:B------:R-:W4:Y:S04]  /*0840*/  @!P1 LDG.E.CONSTANT R16, desc[UR4][R16.64] ;  /* 0x0000000410109981 */ /* 0x000f28000c1e9900 */
[----:B------:R-:W4:Y:S01]  /*0850*/  @P0 LDG.E.CONSTANT R19, desc[UR4][R8.64+0x4] ;  /* 0x0000040408130981 */ /* 0x000f22000c1e9900 */
[----:B--2---:R-:W-:-:S03]  /*0860*/  @P0 IMAD R21, R2, UR6, R3 ;  /* 0x0000000602150c24 */ /* 0x004fc6000f8e0203 */
[----:B------:R-:W2:Y:S01]  /*0870*/  @P0 LDG.E.CONSTANT R2, desc[UR4][R8.64] ;  /* 0x0000000408020981 */ /* 0x000ea2000c1e9900 */
[----:B0-----:R-:W-:-:S04]  /*0880*/  @P0 IMAD.WIDE R20, R21, 0x4, R14 ;  /* 0x0000000415140825 */ /* 0x001fc800078e020e */
[--C-:B---3--:R-:W-:Y:S02]  /*0890*/  @P0 IMAD R5, R6, UR6, R3.reuse ;  /* 0x0000000606050c24 */ /* 0x108fe4000f8e0203 */
[----:B----4-:R-:W-:Y:S01]  /*08a0*/  @!P1 IMAD R23, R16, UR6, R3 ;  /* 0x0000000610179c24 */ /* 0x010fe2000f8e0203 */
[----:B------:R-:W2:Y:S01]  /*08b0*/  @P0 LDG.E.CONSTANT R20, desc[UR4][R20.64] ;  /* 0x0000000414140981 */ /* 0x000ea2000c1e9900 */
[----:B------:R-:W-:-:S04]  /*08c0*/  @P0 IMAD.WIDE R14, R5, 0x4, R14 ;  /* 0x00000004050e0825 */ /* 0x000fc800078e020e */
[----:B------:R-:W-:Y:S02]  /*08d0*/  @!P1 IMAD.WIDE R4, R4, 0x4, R12 ;  /* 0x0000000404049825 */ /* 0x000fe400078e020c */
[----:B------:R-:W3:Y:S02]  /*08e0*/  @P0 LDG.E.CONSTANT R14, desc[UR4][R14.64] ;  /* 0x000000040e0e0981 */ /* 0x000ee4000c1e9900 */
[----:B-1----:R-:W-:Y:S02]  /*08f0*/  @!P1 IMAD.WIDE R10, R23, 0x4, R10 ;  /* 0x00000004170a9825 */ /* 0x002fe400078e020a */
[----:B------:R-:W4:Y:S04]  /*0900*/  @!P1 LDG.E.CONSTANT R4, desc[UR4][R4.64] ;  /* 0x0000000404049981 */ /* 0x000f28000c1e9900 */
[----:B------:R-:W4:Y:S01]  /*0910*/  @!P1 LDG.E.CONSTANT R10, desc[UR4][R10.64] ;  /* 0x000000040a0a9981 */ /* 0x000f22000c1e9900 */
[----:B--2---:R-:W-:-:S04]  /*0920*/  @P0 FFMA R2, R2, R20, R7 ;  /* 0x0000001402020223 */ /* 0x004fc80000000007 */
[----:B---3--:R-:W-:-:S04]  /*0930*/  @P0 FFMA R7, R19, R14, R2 ;  /* 0x0000000e13070223 */ /* 0x008fc80000000002 */
[----:B----4-:R-:W-:-:S07]  /*0940*/  @!P1 FFMA R7, R4, R10, R7 ;  /* 0x0000000a04079223 */ /* 0x010fce0000000007 */
.L_x_483:
[----:B------:R-:W0:Y:S01]  /*0950*/  LDC.64 R4, c[0x0][0x390] ;  /* 0x0000e400ff047b82 */ /* 0x000e220000000a00 */
[----:B------:R-:W-:-:S04]  /*0960*/  IMAD R3, R0, UR6, R3 ;  /* 0x0000000600037c24 */ /* 0x000fc8000f8e0203 */
[----:B0-----:R-:W-:-:S05]  /*0970*/  IMAD.WIDE R2, R3, 0x4, R4 ;  /* 0x0000000403027825 */ /* 0x001fca00078e0204 */
[----:B------:R-:W-:Y:S01]  /*0980*/  STG.E desc[UR4][R2.64], R7 ;  /* 0x0000000702007986 */ /* 0x000fe2000c101904 */
[----:B------:R-:W-:Y:S05]  /*0990*/  EXIT ;  /* 0x000000000000794d */ /* 0x000fea0003800000 */
.L_x_487:
        /* <DEDUP_REMOVED lines=14> */
.L_x_510:


//--------------------- .text._Z15csr_spmv_kernelPK9CSRMatrixPKfPfi --------------------------
	.section	.text._Z15csr_spmv_kernelPK9CSRMatrixPKfPfi,"ax",@progbits
	.align	128
        .global         _Z15csr_spmv_kernelPK9CSRMatrixPKfPfi
        .type           _Z15csr_spmv_kernelPK9CSRMatrixPKfPfi,@function
        .size           _Z15csr_spmv_kernelPK9CSRMatrixPKfPfi,(.L_x_511 - _Z15csr_spmv_kernelPK9CSRMatrixPKfPfi)
        .other          _Z15csr_spmv_kernelPK9CSRMatrixPKfPfi,@"STO_CUDA_ENTRY STV_DEFAULT"
_Z15csr_spmv_kernelPK9CSRMatrixPKfPfi:
.text._Z15csr_spmv_kernelPK9CSRMatrixPKfPfi:
[----:B------:R-:W-:Y:S01]  /*0000*/  LDC R1, c[0x0][0x37c] ;  /* 0x0000df00ff017b82 */ /* 0x000fe20000000800 */
[----:B------:R-:W0:Y:S07]  /*0010*/  S2R R0, SR_TID.X ;  /* 0x0000000000007919 */ /* 0x000e2e0000002100 */
[----:B------:R-:W0:Y:S01]  /*0020*/  S2UR UR4, SR_CTAID.X ;  /* 0x00000000000479c3 */ /* 0x000e220000002500 */
[----:B------:R-:W1:Y:S07]  /*0030*/  LDCU UR5, c[0x0][0x398] ;  /* 0x00007300ff0577ac */ /* 0x000e6e0008000800 */
[----:B------:R-:W0:Y:S02]  /*0040*/  LDC R3, c[0x0][0x360] ;  /* 0x0000d800ff037b82 */ /* 0x000e240000000800 */
[----:B0-----:R-:W-:-:S05]  /*0050*/  IMAD R3, R3, UR4, R0 ;  /* 0x0000000403037c24 */ /* 0x001fca000f8e0200 */
[----:B-1----:R-:W-:-:S13]  /*0060*/  ISETP.GE.AND P0, PT, R3, UR5, PT ;  /* 0x0000000503007c0c */ /* 0x002fda000bf06270 */
[----:B------:R-:W-:Y:S05]  /*0070*/  @P0 EXIT ;  /* 0x000000000000094d */ /* 0x000fea0003800000 */
[----:B------:R-:W0:Y:S01]  /*0080*/  LDC.64 R6, c[0x0][0x380] ;  /* 0x0000e000ff067b82 */ /* 0x000e220000000a00 */
[----:B------:R-:W0:Y:S02]  /*0090*/  LDCU.64 UR4, c[0x0][0x358] ;  /* 0x00006b00ff0477ac */ /* 0x000e240008000a00 */
[----:B0-----:R-:W2:Y:S02]  /*00a0*/  LDG.E.64.CONSTANT R4, desc[UR4][R6.64+0x10] ;  /* 0x0000100406047981 */ /* 0x001ea4000c1e9b00 */
[----:B--2---:R-:W-:-:S05]  /*00b0*/  IMAD.WIDE R4, R3, 0x4, R4 ;  /* 0x0000000403047825 */ /* 0x004fca00078e0204 */
[----:B------:R-:W2:Y:S04]  /*00c0*/  LDG.E.CONSTANT R0, desc[UR4][R4.64] ;  /* 0x0000000404007981 */ /* 0x000ea8000c1e9900 */
[----:B------:R-:W2:Y:S01]  /*00d0*/  LDG.E.CONSTANT R9, desc[UR4][R4.64+0x4] ;  /* 0x0000040404097981 */ /* 0x000ea2000c1e9900 */
[----:B------:R-:W-:Y:S01]  /*00e0*/  BSSY.RECONVERGENT B0, `(.L_x_488) ;  /* 0x00000c9000007945 */ /* 0x000fe20003800200 */
[----:B------:R-:W-:Y:S01]  /*00f0*/  HFMA2 R8, -RZ, RZ, 0, 0 ;  /* 0x00000000ff087431 */ /* 0x000fe200000001ff */
[----:B--2---:R-:W-:-:S13]  /*0100*/  ISETP.GE.AND P0, PT, R0, R9, PT ;  /* 0x000000090000720c */ /* 0x004fda0003f06270 */
[----:B------:R-:W-:Y:S05]  /*0110*/  @P0 BRA `(.L_x_489) ;  /* 0x0000000c00140947 */ /* 0x000fea0003800000 */
[----:B------:R0:W5:Y:S04]  /*0120*/  LDG.E.64.CONSTANT R12, desc[UR4][R6.64+0x8] ;  /* 0x00000804060c7981 */ /* 0x000168000c1e9b00 */
[----:B------:R0:W5:Y:S01]  /*0130*/  LDG.E.64.CONSTANT R14, desc[UR4][R6.64] ;  /* 0x00000004060e7981 */ /* 0x000162000c1e9b00 */
[CC--:B------:R-:W-:Y:S01]  /*0140*/  IADD3 R4, PT, PT, R9.reuse, -R0.reuse, RZ ;  /* 0x8000000009047210 */ /* 0x0c0fe20007ffe0ff */
[----:B------:R-:W-:Y:S01]  /*0150*/  BSSY.RECONVERGENT B1, `(.L_x_490) ;  /* 0x0000061000017945 */ /* 0x000fe20003800200 */
        /* <DEDUP_REMOVED lines=9> */
.L_x_492:
[C---:B-----5:R-:W-:Y:S01]  /*01f0*/  IMAD.WIDE R20, R0.reuse, 0x4, R12 ;  /* 0x0000000400147825 */ /* 0x060fe200078e020c */
[----:B------:R-:W0:Y:S04]  /*0200*/  LDC.64 R16, c[0x0][0x388] ;  /* 0x0000e200ff107b82 */ /* 0x000e280000000a00 */
[----:B------:R-:W0:Y:S04]  /*0210*/  LDG.E.CONSTANT R25, desc[UR4][R20.64] ;  /* 0x0000000414197981 */ /* 0x000e28000c1e9900 */
[----:B------:R-:W2:Y:S04]  /*0220*/  LDG.E.CONSTANT R23, desc[UR4][R20.64+0x4] ;  /* 0x0000040414177981 */ /* 0x000ea8000c1e9900 */
[----:B------:R-:W3:Y:S01]  /*0230*/  LDG.E.CONSTANT R11, desc[UR4][R20.64+0x8] ;  /* 0x00000804140b7981 */ /* 0x000ee2000c1e9900 */
[----:B------:R-:W-:-:S03]  /*0240*/  IMAD.WIDE R18, R0, 0x4, R14 ;  /* 0x0000000400127825 */ /* 0x000fc600078e020e */
[----:B------:R-:W4:Y:S04]  /*0250*/  LDG.E.CONSTANT R7, desc[UR4][R20.64+0xc] ;  /* 0x00000c0414077981 */ /* 0x000f28000c1e9900 */
[----:B------:R-:W4:Y:S04]  /*0260*/  LDG.E.CONSTANT R9, desc[UR4][R18.64] ;  /* 0x0000000412097981 */ /* 0x000f28000c1e9900 */
[----:B------:R-:W4:Y:S04]  /*0270*/  LDG.E.CONSTANT R29, desc[UR4][R20.64+0x10] ;  /* 0x00001004141d7981 */ /* 0x000f28000c1e9900 */
[----:B------:R-:W4:Y:S01]  /*0280*/  LDG.E.CONSTANT R27, desc[UR4][R20.64+0x14] ;  /* 0x00001404141b7981 */ /* 0x000f22000c1e9900 */
[----:B0-----:R-:W-:-:S06]  /*0290*/  IMAD.WIDE R24, R25, 0x4, R16 ;  /* 0x0000000419187825 */ /* 0x001fcc00078e0210 */
[----:B------:R-:W4:Y:S01]  /*02a0*/  LDG.E.CONSTANT R24, desc[UR4][R24.64] ;  /* 0x0000000418187981 */ /* 0x000f22000c1e9900 */
[----:B--2---:R-:W-:-:S04]  /*02b0*/  IMAD.WIDE R22, R23, 0x4, R16 ;  /* 0x0000000417167825 */ /* 0x004fc800078e0210 */
[--C-:B---3--:R-:W-:Y:S02]  /*02c0*/  IMAD.WIDE R10, R11, 0x4, R16.reuse ;  /* 0x000000040b0a7825 */ /* 0x108fe400078e0210 */
[----:B------:R-:W2:Y:S04]  /*02d0*/  LDG.E.CONSTANT R22, desc[UR4][R22.64] ;  /* 0x0000000416167981 */ /* 0x000ea8000c1e9900 */
[----:B------:R-:W3:Y:S01]  /*02e0*/  LDG.E.CONSTANT R10, desc[UR4][R10.64] ;  /* 0x000000040a0a7981 */ /* 0x000ee2000c1e9900 */
[----:B----4-:R-:W-:-:S03]  /*02f0*/  IMAD.WIDE R6, R7, 0x4, R16 ;  /* 0x0000000407067825 */ /* 0x010fc600078e0210 */
[----:B------:R-:W4:Y:S04]  /*0300*/  LDG.E.CONSTANT R25, desc[UR4][R20.64+0x18] ;  /* 0x0000180414197981 */ /* 0x000f28000c1e9900 */
[----:B------:R-:W2:Y:S04]  /*0310*/  LDG.E.CONSTANT R23, desc[UR4][R18.64+0x4] ;  /* 0x0000040412177981 */ /* 0x000ea8000c1e9900 */
[----:B------:R-:W3:Y:S04]  /*0320*/  LDG.E.CONSTANT R11, desc[UR4][R18.64+0x8] ;  /* 0x00000804120b7981 */ /* 0x000ee8000c1e9900 */
[----:B------:R-:W4:Y:S01]  /*0330*/  LDG.E.CONSTANT R6, desc[UR4][R6.64] ;  /* 0x0000000406067981 */ /* 0x000f22000c1e9900 */
[----:B------:R-:W-:-:S04]  /*0340*/  IMAD.WIDE R28, R29, 0x4, R16 ;  /* 0x000000041d1c7825 */ /* 0x000fc800078e0210 */
[----:B------:R-:W-:Y:S02]  /*0350*/  IMAD.WIDE R26, R27, 0x4, R16 ;  /* 0x000000041b1a7825 */ /* 0x000fe400078e0210 */
[----:B------:R-:W4:Y:S04]  /*0360*/  LDG.E.CONSTANT R29, desc[UR4][R28.64] ;  /* 0x000000041c1d7981 */ /* 0x000f28000c1e9900 */
[----:B------:R-:W4:Y:S04]  /*0370*/  LDG.E.CONSTANT R7, desc[UR4][R20.64+0x20] ;  /* 0x0000200414077981 */ /* 0x000f28000c1e9900 */
[----:B------:R-:W4:Y:S01]  /*0380*/  LDG.E.CONSTANT R28, desc[UR4][R20.64+0x3c] ;  /* 0x00003c04141c7981 */ /* 0x000f22000c1e9900 */
[----:B------:R-:W-:-:S03]  /*0390*/  FFMA R24, R9, R24, R8 ;  /* 0x0000001809187223 */ /* 0x000fc60000000008 */
[----:B------:R-:W4:Y:S04]  /*03a0*/  LDG.E.CONSTANT R8, desc[UR4][R18.64+0xc] ;  /* 0x00000c0412087981 */ /* 0x000f28000c1e9900 */
[----:B------:R-:W4:Y:S01]  /*03b0*/  LDG.E.CONSTANT R9, desc[UR4][R20.64+0x1c] ;  /* 0x00001c0414097981 */ /* 0x000f22000c1e9900 */
[----:B--2---:R-:W-:-:S03]  /*03c0*/  FFMA R24, R23, R22, R24 ;  /* 0x0000001617187223 */ /* 0x004fc60000000018 */
[----:B------:R-:W2:Y:S01]  /*03d0*/  LDG.E.CONSTANT R22, desc[UR4][R18.64+0x10] ;  /* 0x0000100412167981 */ /* 0x000ea2000c1e9900 */
[----:B---3--:R-:W-:-:S03]  /*03e0*/  FFMA R10, R11, R10, R24 ;  /* 0x0000000a0b0a7223 */ /* 0x008fc60000000018 */
[----:B------:R-:W3:Y:S01]  /*03f0*/  LDG.E.CONSTANT R23, desc[UR4][R26.64] ;  /* 0x000000041a177981 */ /* 0x000ee2000c1e9900 */
[----:B----4-:R-:W-:-:S03]  /*0400*/  IMAD.WIDE R24, R25, 0x4, R16 ;  /* 0x0000000419187825 */ /* 0x010fc600078e0210 */
[----:B------:R-:W4:Y:S04]  /*0410*/  LDG.E.CONSTANT R11, desc[UR4][R20.64+0x24] ;  /* 0x00002404140b7981 */ /* 0x000f28000c1e9900 */
[----:B------:R-:W3:Y:S04]  /*0420*/  LDG.E.CONSTANT R24, desc[UR4][R24.64] ;  /* 0x0000000418187981 */ /* 0x000ee8000c1e9900 */
[----:B------:R-:W3:Y:S04]  /*0430*/  LDG.E.CONSTANT R27, desc[UR4][R18.64+0x14] ;  /* 0x00001404121b7981 */ /* 0x000ee8000c1e9900 */
[----:B------:R-:W3:Y:S01]  /*0440*/  LDG.E.CONSTANT R25, desc[UR4][R18.64+0x18] ;  /* 0x0000180412197981 */ /* 0x000ee2000c1e9900 */
[----:B------:R-:W-:Y:S01]  /*0450*/  FFMA R6, R8, R6, R10 ;  /* 0x0000000608067223 */ /* 0x000fe2000000000a */
[----:B------:R-:W-:-:S06]  /*0460*/  IMAD.WIDE R8, R9, 0x4, R16 ;  /* 0x0000000409087825 */ /* 0x000fcc00078e0210 */
[----:B------:R-:W3:Y:S04]  /*0470*/  LDG.E.CONSTANT R8, desc[UR4][R8.64] ;  /* 0x0000000408087981 */ /* 0x000ee8000c1e9900 */
[----:B------:R-:W3:Y:S01]  /*0480*/  LDG.E.CONSTANT R9, desc[UR4][R18.64+0x1c] ;  /* 0x00001c0412097981 */ /* 0x000ee2000c1e9900 */
[----:B--2---:R-:W-:Y:S01]  /*0490*/  FFMA R22, R22, R29, R6 ;  /* 0x0000001d16167223 */ /* 0x004fe20000000006 */
[--C-:B------:R-:W-:Y:S02]  /*04a0*/  IMAD.WIDE R6, R7, 0x4, R16.reuse ;  /* 0x0000000407067825 */ /* 0x100fe400078e0210 */
[----:B------:R-:W2:Y:S02]  /*04b0*/  LDG.E.CONSTANT R29, desc[UR4][R18.64+0x24] ;  /* 0x00002404121d7981 */ /* 0x000ea4000c1e9900 */
[----:B----4-:R-:W-:-:S02]  /*04c0*/  IMAD.WIDE R10, R11, 0x4, R16 ;  /* 0x000000040b0a7825 */ /* 0x010fc400078e0210 */
[----:B------:R-:W4:Y:S04]  /*04d0*/  LDG.E.CONSTANT R6, desc[UR4][R6.64] ;  /* 0x0000000406067981 */ /* 0x000f28000c1e9900 */
[----:B------:R-:W2:Y:S01]  /*04e0*/  LDG.E.CONSTANT R10, desc[UR4][R10.64] ;  /* 0x000000040a0a7981 */ /* 0x000ea2000c1e9900 */
[----:B---3--:R-:W-:-:S03]  /*04f0*/  FFMA R26, R27, R23, R22 ;  /* 0x000000171b1a7223 */ /* 0x008fc60000000016 */
[----:B------:R-:W3:Y:S04]  /*0500*/  LDG.E.CONSTANT R22, desc[UR4][R20.64+0x28] ;  /* 0x0000280414167981 */ /* 0x000ee8000c1e9900 */
[----:B------:R-:W4:Y:S04]  /*0510*/  LDG.E.CONSTANT R7, desc[UR4][R18.64+0x20] ;  /* 0x0000200412077981 */ /* 0x000f28000c1e9900 */
[----:B------:R-:W2:Y:S01]  /*0520*/  LDG.E.CONSTANT R23, desc[UR4][R20.64+0x2c] ;  /* 0x00002c0414177981 */ /* 0x000ea2000c1e9900 */
[----:B------:R-:W-:-:S03]  /*0530*/  FFMA R24, R25, R24, R26 ;  /* 0x0000001819187223 */ /* 0x000fc6000000001a */
[----:B------:R-:W2:Y:S04]  /*0540*/  LDG.E.CONSTANT R25, desc[UR4][R20.64+0x30] ;  /* 0x0000300414197981 */ /* 0x000ea8000c1e9900 */
[----:B------:R-:W2:Y:S04]  /*0550*/  LDG.E.CONSTANT R27, desc[UR4][R20.64+0x34] ;  /* 0x00003404141b7981 */ /* 0x000ea8000c1e9900 */
[----:B------:R-:W2:Y:S01]  /*0560*/  LDG.E.CONSTANT R11, desc[UR4][R18.64+0x2c] ;  /* 0x00002c04120b7981 */ /* 0x000ea2000c1e9900 */
[----:B------:R-:W-:-:S03]  /*0570*/  FFMA R8, R9, R8, R24 ;  /* 0x0000000809087223 */ /* 0x000fc60000000018 */
[----:B------:R3:W2:Y:S02]  /*0580*/  LDG.E.CONSTANT R9, desc[UR4][R20.64+0x38] ;  /* 0x0000380414097981 */ /* 0x0006a4000c1e9900 */
[----:B---3--:R-:W-:-:S04]  /*0590*/  IMAD.WIDE R20, R22, 0x4, R16 ;  /* 0x0000000416147825 */ /* 0x008fc800078e0210 */
[----:B----4-:R-:W-:Y:S02]  /*05a0*/  FFMA R6, R7, R6, R8 ;  /* 0x0000000607067223 */ /* 0x010fe40000000008 */
[----:B------:R-:W3:Y:S01]  /*05b0*/  LDG.E.CONSTANT R20, desc[UR4][R20.64] ;  /* 0x0000000414147981 */ /* 0x000ee2000c1e9900 */
[----:B--2---:R-:W-:-:S04]  /*05c0*/  IMAD.WIDE R22, R23, 0x4, R16 ;  /* 0x0000000417167825 */ /* 0x004fc800078e0210 */
[----:B------:R-:W-:Y:S01]  /*05d0*/  FFMA R6, R29, R10, R6 ;  /* 0x0000000a1d067223 */ /* 0x000fe20000000006 */
[----:B------:R-:W2:Y:S04]  /*05e0*/  LDG.E.CONSTANT R8, desc[UR4][R18.64+0x34] ;  /* 0x0000340412087981 */ /* 0x000ea8000c1e9900 */
[----:B------:R-:W3:Y:S01]  /*05f0*/  LDG.E.CONSTANT R29, desc[UR4][R18.64+0x28] ;  /* 0x00002804121d7981 */ /* 0x000ee2000c1e9900 */
[----:B------:R-:W-:-:S03]  /*0600*/  IMAD.WIDE R24, R25, 0x4, R16 ;  /* 0x0000000419187825 */ /* 0x000fc600078e0210 */
[----:B------:R-:W4:Y:S01]  /*0610*/  LDG.E.CONSTANT R22, desc[UR4][R22.64] ;  /* 0x0000000416167981 */ /* 0x000f22000c1e9900 */
[----:B------:R-:W-:-:S03]  /*0620*/  IMAD.WIDE R26, R27, 0x4, R16 ;  /* 0x000000041b1a7825 */ /* 0x000fc600078e0210 */
[----:B------:R-:W2:Y:S04]  /*0630*/  LDG.E.CONSTANT R10, desc[UR4][R18.64+0x30] ;  /* 0x00003004120a7981 */ /* 0x000ea8000c1e9900 */
[----:B------:R0:W2:Y:S04]  /*0640*/  LDG.E.CONSTANT R21, desc[UR4][R24.64] ;  /* 0x0000000418157981 */ /* 0x0000a8000c1e9900 */
[----:B------:R-:W2:Y:S04]  /*0650*/  LDG.E.CONSTANT R27, desc[UR4][R26.64] ;  /* 0x000000041a1b7981 */ /* 0x000ea8000c1e9900 */
[----:B------:R-:W2:Y:S04]  /*0660*/  LDG.E.CONSTANT R7, desc[UR4][R18.64+0x38] ;  /* 0x0000380412077981 */ /* 0x000ea8000c1e9900 */
[----:B------:R-:W2:Y:S01]  /*0670*/  LDG.E.CONSTANT R18, desc[UR4][R18.64+0x3c] ;  /* 0x00003c0412127981 */ /* 0x000ea2000c1e9900 */
[----:B0-----:R-:W-:-:S04]  /*0680*/  IMAD.WIDE R24, R9, 0x4, R16 ;  /* 0x0000000409187825 */ /* 0x001fc800078e0210 */
[----:B------:R-:W-:Y:S01]  /*0690*/  IMAD.WIDE R16, R28, 0x4, R16 ;  /* 0x000000041c107825 */ /* 0x000fe200078e0210 */
[----:B------:R-:W2:Y:S05]  /*06a0*/  LDG.E.CONSTANT R9, desc[UR4][R24.64] ;  /* 0x0000000418097981 */ /* 0x000eaa000c1e9900 */
[----:B------:R-:W2:Y:S01]  /*06b0*/  LDG.E.CONSTANT R16, desc[UR4][R16.64] ;  /* 0x0000000410107981 */ /* 0x000ea2000c1e9900 */
[----:B------:R-:W-:-:S04]  /*06c0*/  IADD3 R2, PT, PT, R2, 0x10, RZ ;  /* 0x0000001002027810 */ /* 0x000fc80007ffe0ff */
[----:B------:R-:W-:Y:S01]  /*06d0*/  ISETP.NE.AND P1, PT, R2, RZ, PT ;  /* 0x000000ff0200720c */ /* 0x000fe20003f25270 */
[----:B---3--:R-:W-:-:S04]  /*06e0*/  FFMA R6, R29, R20, R6 ;  /* 0x000000141d067223 */ /* 0x008fc80000000006 */
[----:B----4-:R-:W-:-:S04]  /*06f0*/  FFMA R11, R11, R22, R6 ;  /* 0x000000160b0b7223 */ /* 0x010fc80000000006 */
[----:B--2---:R-:W-:-:S04]  /*0700*/  FFMA R11, R10, R21, R11 ;  /* 0x000000150a0b7223 */ /* 0x004fc8000000000b */
[----:B------:R-:W-:Y:S01]  /*0710*/  FFMA R8, R8, R27, R11 ;  /* 0x0000001b08087223 */ /* 0x000fe2000000000b */
[----:B------:R-:W-:-:S03]  /*0720*/  IADD3 R0, PT, PT, R0, 0x10, RZ ;  /* 0x0000001000007810 */ /* 0x000fc60007ffe0ff */
[----:B------:R-:W-:-:S04]  /*0730*/  FFMA R7, R7, R9, R8 ;  /* 0x0000000907077223 */ /* 0x000fc80000000008 */
[----:B------:R-:W-:Y:S01]  /*0740*/  FFMA R8, R18, R16, R7 ;  /* 0x0000001012087223 */ /* 0x000fe20000000007 */
[----:B------:R-:W-:Y:S06]  /*0750*/  @P1 BRA `(.L_x_492) ;  /* 0xfffffff800a41947 */ /* 0x000fec000383ffff */
.L_x_491:
[----:B------:R-:W-:Y:S05]  /*0760*/  BSYNC.RECONVERGENT B1 ;  /* 0x0000000000017941 */ /* 0x000fea0003800200 */
.L_x_490:
[----:B------:R-:W-:Y:S05]  /*0770*/  @!P0 BRA `(.L_x_489) ;  /* 0x00000004007c8947 */ /* 0x000fea0003800000 */
[----:B------:R-:W-:Y:S01]  /*0780*/  ISETP.GE.U32.AND P0, PT, R5, 0x8, PT ;  /* 0x000000080500780c */ /* 0x000fe20003f06070 */
[----:B------:R-:W-:Y:S01]  /*0790*/  BSSY.RECONVERGENT B1, `(.L_x_493) ;  /* 0x0000030000017945 */ /* 0x000fe20003800200 */
[----:B------:R-:W-:-:S04]  /*07a0*/  LOP3.LUT R24, R4, 0x7, RZ, 0xc0, !PT ;  /* 0x0000000704187812 */ /* 0x000fc800078ec0ff */
[----:B------:R-:W-:-:S07]  /*07b0*/  ISETP.NE.AND P1, PT, R24, RZ, PT ;  /* 0x000000ff1800720c */ /* 0x000fce0003f25270 */
[----:B------:R-:W-:Y:S06]  /*07c0*/  @!P0 BRA `(.L_x_494) ;  /* 0x0000000000b08947 */ /* 0x000fec0003800000 */
[C---:B-----5:R-:W-:Y:S01]  /*07d0*/  IMAD.WIDE R26, R0.reuse, 0x4, R12 ;  /* 0x00000004001a7825 */ /* 0x060fe200078e020c */
[----:B------:R-:W0:Y:S04]  /*07e0*/  LDC.64 R10, c[0x0][0x388] ;  /* 0x0000e200ff0a7b82 */ /* 0x000e280000000a00 */
[----:B------:R-:W0:Y:S04]  /*07f0*/  LDG.E.CONSTANT R29, desc[UR4][R26.64] ;  /* 0x000000041a1d7981 */ /* 0x000e28000c1e9900 */
[----:B------:R-:W2:Y:S01]  /*0800*/  LDG.E.CONSTANT R23, desc[UR4][R26.64+0x4] ;  /* 0x000004041a177981 */ /* 0x000ea2000c1e9900 */
[----:B------:R-:W-:-:S03]  /*0810*/  IMAD.WIDE R6, R0, 0x4, R14 ;  /* 0x0000000400067825 */ /* 0x000fc600078e020e */
[----:B------:R-:W3:Y:S04]  /*0820*/  LDG.E.CONSTANT R17, desc[UR4][R26.64+0x8] ;  /* 0x000008041a117981 */ /* 0x000ee8000c1e9900 */
[----:B------:R-:W4:Y:S04]  /*0830*/  LDG.E.CONSTANT R20, desc[UR4][R6.64] ;  /* 0x0000000406147981 */ /* 0x000f28000c1e9900 */
[----:B------:R-:W4:Y:S04]  /*0840*/  LDG.E.CONSTANT R9, desc[UR4][R26.64+0xc] ;  /* 0x00000c041a097981 */ /* 0x000f28000c1e9900 */
[----:B------:R-:W4:Y:S04]  /*0850*/  LDG.E.CONSTANT R19, desc[UR4][R26.64+0x10] ;  /* 0x000010041a137981 */ /* 0x000f28000c1e9900 */
[----:B------:R-:W4:Y:S04]  /*0860*/  LDG.E.CONSTANT R2, desc[UR4][R6.64+0x4] ;  /* 0x0000040406027981 */ /* 0x000f28000c1e9900 */
[----:B------:R-:W4:Y:S04]  /*0870*/  LDG.E.CONSTANT R21, desc[UR4][R26.64+0x18] ;  /* 0x000018041a157981 */ /* 0x000f28000c1e9900 */
[----:B------:R-:W4:Y:S01]  /*0880*/  LDG.E.CONSTANT R5, desc[UR4][R26.64+0x1c] ;  /* 0x00001c041a057981 */ /* 0x000f22000c1e9900 */
[----:B0-----:R-:W-:-:S06]  /*0890*/  IMAD.WIDE R28, R29, 0x4, R10 ;  /* 0x000000041d1c7825 */ /* 0x001fcc00078e020a */
[----:B------:R-:W4:Y:S01]  /*08a0*/  LDG.E.CONSTANT R29, desc[UR4][R28.64] ;  /* 0x000000041c1d7981 */ /* 0x000f22000c1e9900 */
[----:B--2---:R-:W-:-:S05]  /*08b0*/  IMAD.WIDE R22, R23, 0x4, R10 ;  /* 0x0000000417167825 */ /* 0x004fca00078e020a */
[----:B------:R-:W2:Y:S01]  /*08c0*/  LDG.E.CONSTANT R25, desc[UR4][R22.64] ;  /* 0x0000000416197981 */ /* 0x000ea2000c1e9900 */
[----:B---3--:R-:W-:-:S03]  /*08d0*/  IMAD.WIDE R16, R17, 0x4, R10 ;  /* 0x0000000411107825 */ /* 0x008fc600078e020a */
[----:B------:R-:W3:Y:S04]  /*08e0*/  LDG.E.CONSTANT R28, desc[UR4][R6.64+0xc] ;  /* 0x00000c04061c7981 */ /* 0x000ee8000c1e9900 */
[----:B------:R-:W3:Y:S04]  /*08f0*/  LDG.E.CONSTANT R16, desc[UR4][R16.64] ;  /* 0x0000000410107981 */ /* 0x000ee8000c1e9900 */
[----:B------:R-:W3:Y:S01]  /*0900*/  LDG.E.CONSTANT R23, desc[UR4][R26.64+0x14] ;  /* 0x000014041a177981 */ /* 0x000ee2000c1e9900 */
[----:B----4-:R-:W-:-:S03]  /*0910*/  IMAD.WIDE R18, R19, 0x4, R10 ;  /* 0x0000000413127825 */ /* 0x010fc600078e020a */
[----:B------:R-:W4:Y:S04]  /*0920*/  LDG.E.CONSTANT R17, desc[UR4][R6.64+0x14] ;  /* 0x0000140406117981 */ /* 0x000f28000c1e9900 */
[----:B------:R-:W4:Y:S01]  /*0930*/  LDG.E.CONSTANT R18, desc[UR4][R18.64] ;  /* 0x0000000412127981 */ /* 0x000f22000c1e9900 */
[----:B------:R-:W-:Y:S01]  /*0940*/  FFMA R20, R20, R29, R8 ;  /* 0x0000001d14147223 */ /* 0x000fe20000000008 */
[----:B------:R-:W-:Y:S02]  /*0950*/  IMAD.WIDE R8, R9, 0x4, R10 ;  /* 0x0000000409087825 */ /* 0x000fe400078e020a */
[----:B------:R-:W4:Y:S04]  /*0960*/  LDG.E.CONSTANT R29, desc[UR4][R6.64+0x8] ;  /* 0x00000804061d7981 */ /* 0x000f28000c1e9900 */
[----:B------:R-:W4:Y:S01]  /*0970*/  LDG.E.CONSTANT R9, desc[UR4][R8.64] ;  /* 0x0000000408097981 */ /* 0x000f22000c1e9900 */
[----:B--2---:R-:W-:Y:S01]  /*0980*/  FFMA R2, R2, R25, R20 ;  /* 0x0000001902027223 */ /* 0x004fe20000000014 */
[----:B------:R-:W-:-:S02]  /*0990*/  IMAD.WIDE R20, R21, 0x4, R10 ;  /* 0x0000000415147825 */ /* 0x000fc400078e020a */
[----:B------:R-:W2:Y:S04]  /*09a0*/  LDG.E.CONSTANT R25, desc[UR4][R6.64+0x10] ;  /* 0x0000100406197981 */ /* 0x000ea8000c1e9900 */
[----:B------:R-:W2:Y:S01]  /*09b0*/  LDG.E.CONSTANT R20, desc[UR4][R20.64] ;  /* 0x0000000414147981 */ /* 0x000ea2000c1e9900 */
[----:B---3--:R-:W-:-:S03]  /*09c0*/  IMAD.WIDE R22, R23, 0x4, R10 ;  /* 0x0000000417167825 */ /* 0x008fc600078e020a */
[----:B------:R-:W3:Y:S01]  /*09d0*/  LDG.E.CONSTANT R8, desc[UR4][R6.64+0x18] ;  /* 0x0000180406087981 */ /* 0x000ee2000c1e9900 */
[----:B------:R-:W-:-:S03]  /*09e0*/  IMAD.WIDE R10, R5, 0x4, R10 ;  /* 0x00000004050a7825 */ /* 0x000fc600078e020a */
[----:B------:R-:W3:Y:S04]  /*09f0*/  LDG.E.CONSTANT R22, desc[UR4][R22.64] ;  /* 0x0000000416167981 */ /* 0x000ee8000c1e9900 */
[----:B------:R-:W3:Y:S04]  /*0a00*/  LDG.E.CONSTANT R5, desc[UR4][R6.64+0x1c] ;  /* 0x00001c0406057981 */ /* 0x000ee8000c1e9900 */
[----:B------:R-:W3:Y:S01]  /*0a10*/  LDG.E.CONSTANT R10, desc[UR4][R10.64] ;  /* 0x000000040a0a7981 */ /* 0x000ee2000c1e9900 */
[----:B------:R-:W-:Y:S01]  /*0a20*/  IADD3 R0, PT, PT, R0, 0x8, RZ ;  /* 0x0000000800007810 */ /* 0x000fe20007ffe0ff */
[----:B----4-:R-:W-:-:S04]  /*0a30*/  FFMA R29, R29, R16, R2 ;  /* 0x000000101d1d7223 */ /* 0x010fc80000000002 */
[----:B------:R-:W-:-:S04]  /*0a40*/  FFMA R28, R28, R9, R29 ;  /* 0x000000091c1c7223 */ /* 0x000fc8000000001d */
[----:B--2---:R-:W-:-:S04]  /*0a50*/  FFMA R18, R25, R18, R28 ;  /* 0x0000001219127223 */ /* 0x004fc8000000001c */
[----:B---3--:R-:W-:-:S04]  /*0a60*/  FFMA R17, R17, R22, R18 ;  /* 0x0000001611117223 */ /* 0x008fc80000000012 */
[----:B------:R-:W-:-:S04]  /*0a70*/  FFMA R8, R8, R20, R17 ;  /* 0x0000001408087223 */ /* 0x000fc80000000011 */
[----:B------:R-:W-:-:S07]  /*0a80*/  FFMA R8, R5, R10, R8 ;  /* 0x0000000a05087223 */ /* 0x000fce0000000008 */
.L_x_494:
[----:B------:R-:W-:Y:S05]  /*0a90*/  BSYNC.RECONVERGENT B1 ;  /* 0x0000000000017941 */ /* 0x000fea0003800200 */
.L_x_493:
        /* <DEDUP_REMOVED lines=9> */
[----:B------:R-:W2:Y:S04]  /*0b30*/  LDG.E.CONSTANT R17, desc[UR4][R20.64+0x4] ;  /* 0x0000040414117981 */ /* 0x000ea8000c1e9900 */
[----:B------:R-:W3:Y:S04]  /*0b40*/  LDG.E.CONSTANT R19, desc[UR4][R20.64+0x8] ;  /* 0x0000080414137981 */ /* 0x000ee8000c1e9900 */
[----:B------:R-:W4:Y:S01]  /*0b50*/  LDG.E.CONSTANT R9, desc[UR4][R20.64+0xc] ;  /* 0x00000c0414097981 */ /* 0x000f22000c1e9900 */
[----:B------:R-:W-:-:S05]  /*0b60*/  IMAD.WIDE R10, R0, 0x4, R14 ;  /* 0x00000004000a7825 */ /* 0x000fca00078e020e */
[----:B------:R-:W4:Y:S04]  /*0b70*/  LDG.E.CONSTANT R5, desc[UR4][R10.64] ;  /* 0x000000040a057981 */ /* 0x000f28000c1e9900 */
[----:B------:R-:W4:Y:S04]  /*0b80*/  LDG.E.CONSTANT R2, desc[UR4][R10.64+0x4] ;  /* 0x000004040a027981 */ /* 0x000f28000c1e9900 */
[----:B------:R-:W4:Y:S01]  /*0b90*/  LDG.E.CONSTANT R21, desc[UR4][R10.64+0xc] ;  /* 0x00000c040a157981 */ /* 0x000f22000c1e9900 */
[----:B0-----:R-:W-:-:S04]  /*0ba0*/  IMAD.WIDE R22, R23, 0x4, R6 ;  /* 0x0000000417167825 */ /* 0x001fc800078e0206 */
[--C-:B--2---:R-:W-:Y:S02]  /*0bb0*/  IMAD.WIDE R16, R17, 0x4, R6.reuse ;  /* 0x0000000411107825 */ /* 0x104fe400078e0206 */
[----:B------:R-:W2:Y:S02]  /*0bc0*/  LDG.E.CONSTANT R22, desc[UR4][R22.64] ;  /* 0x0000000416167981 */ /* 0x000ea4000c1e9900 */
[--C-:B---3--:R-:W-:Y:S02]  /*0bd0*/  IMAD.WIDE R18, R19, 0x4, R6.reuse ;  /* 0x0000000413127825 */ /* 0x108fe400078e0206 */
[----:B------:R-:W3:Y:S02]  /*0be0*/  LDG.E.CONSTANT R16, desc[UR4][R16.64] ;  /* 0x0000000410107981 */ /* 0x000ee4000c1e9900 */
[----:B----4-:R-:W-:Y:S02]  /*0bf0*/  IMAD.WIDE R6, R9, 0x4, R6 ;  /* 0x0000000409067825 */ /* 0x010fe400078e0206 */
        /* <DEDUP_REMOVED lines=8> */
.L_x_496:
[----:B------:R-:W-:Y:S05]  /*0c80*/  BSYNC.RECONVERGENT B1 ;  /* 0x0000000000017941 */ /* 0x000fea0003800200 */
.L_x_495:
[----:B------:R-:W-:Y:S05]  /*0c90*/  @!P1 BRA `(.L_x_489) ;  /* 0x0000000000349947 */ /* 0x000fea0003800000 */
[----:B------:R-:W0:Y:S01]  /*0ca0*/  LDC.64 R10, c[0x0][0x388] ;  /* 0x0000e200ff0a7b82 */ /* 0x000e220000000a00 */
[----:B------:R-:W-:-:S07]  /*0cb0*/  IADD3 R2, PT, PT, -R4, RZ, RZ ;  /* 0x000000ff04027210 */ /* 0x000fce0007ffe1ff */
.L_x_497:
[----:B-----5:R-:W-:-:S06]  /*0cc0*/  IMAD.WIDE R6, R0, 0x4, R12 ;  /* 0x0000000400067825 */ /* 0x020fcc00078e020c */
[----:B------:R-:W0:Y:S01]  /*0cd0*/  LDG.E.CONSTANT R7, desc[UR4][R6.64] ;  /* 0x0000000406077981 */ /* 0x000e22000c1e9900 */
[----:B------:R-:W-:-:S06]  /*0ce0*/  IMAD.WIDE R4, R0, 0x4, R14 ;  /* 0x0000000400047825 */ /* 0x000fcc00078e020e */
[----:B------:R-:W2:Y:S01]  /*0cf0*/  LDG.E.CONSTANT R5, desc[UR4][R4.64] ;  /* 0x0000000404057981 */ /* 0x000ea2000c1e9900 */
[----:B------:R-:W-:Y:S01]  /*0d00*/  IADD3 R2, PT, PT, R2, 0x1, RZ ;  /* 0x0000000102027810 */ /* 0x000fe20007ffe0ff */
[----:B0-----:R-:W-:-:S06]  /*0d10*/  IMAD.WIDE R16, R7, 0x4, R10 ;  /* 0x0000000407107825 */ /* 0x001fcc00078e020a */
[----:B------:R-:W2:Y:S01]  /*0d20*/  LDG.E.CONSTANT R16, desc[UR4][R16.64] ;  /* 0x0000000410107981 */ /* 0x000ea2000c1e9900 */
[----:B------:R-:W-:Y:S02]  /*0d30*/  ISETP.NE.AND P0, PT, R2, RZ, PT ;  /* 0x000000ff0200720c */ /* 0x000fe40003f05270 */
[----:B------:R-:W-:Y:S01]  /*0d40*/  IADD3 R0, PT, PT, R0, 0x1, RZ ;  /* 0x0000000100007810 */ /* 0x000fe20007ffe0ff */
[----:B--2---:R-:W-:-:S10]  /*0d50*/  FFMA R8, R5, R16, R8 ;  /* 0x0000001005087223 */ /* 0x004fd40000000008 */
[----:B------:R-:W-:Y:S05]  /*0d60*/  @P0 BRA `(.L_x_497) ;  /* 0xfffffffc00d40947 */ /* 0x000fea000383ffff */
.L_x_489:
[----:B------:R-:W-:Y:S05]  /*0d70*/  BSYNC.RECONVERGENT B0 ;  /* 0x0000000000007941 */ /* 0x000fea0003800200 */
.L_x_488:
[----:B------:R-:W0:Y:S02]  /*0d80*/  LDC.64 R4, c[0x0][0x390] ;  /* 0x0000e400ff047b82 */ /* 0x000e240000000a00 */
[----:B0-----:R-:W-:-:S05]  /*0d90*/  IMAD.WIDE R2, R3, 0x4, R4 ;  /* 0x0000000403027825 */ /* 0x001fca00078e0204 */
[----:B------:R-:W-:Y:S01]  /*0da0*/  STG.E desc[UR4][R2.64], R8 ;  /* 0x0000000802007986 */ /* 0x000fe2000c101904 */
[----:B------:R-:W-:Y:S05]  /*0db0*/  EXIT ;  /* 0x000000000000794d */ /* 0x000fea0003800000 */
.L_x_498:
        /* <DEDUP_REMOVED lines=12> */
.L_x_511:


//--------------------- .nv.shared._Z28topk_sparse_attention_kernelPKfPiS1_Pfiii --------------------------
	.section	.nv.shared._Z28topk_sparse_attention_kernelPKfPiS1_Pfiii,"aw",@nobits
	.sectionflags	@""
	.align	16
	.zero		1024


//--------------------- .nv.shared.reserved.0     --------------------------
	.section	.nv.shared.reserved.0,"aw",@nobits
	.weak		__nv_reservedSMEM_offset_0_alias
	.size		__nv_reservedSMEM_offset_0_alias, 0, 64
	.other		__nv_reservedSMEM_offset_0_alias,@"STO_CUDA_RESERVED_SHARED STV_DEFAULT"
__nv_reservedSMEM_offset_0_alias:
	.zero		0
	.zero		64


//--------------------- .nv.shared._Z21sparse_softmax_kernelPKfPKiPfii --------------------------
	.section	.nv.shared._Z21sparse_softmax_kernelPKfPKiPfii,"aw",@nobits
	.sectionflags	@""
	.align	16
	.zero		1024


//--------------------- .nv.shared._Z31create_sparse_attention_patternPKfPifii --------------------------
	.section	.nv.shared._Z31create_sparse_attention_patternPKfPifii,"aw",@nobits
	.sectionflags	@""
	.align	16
	.zero		1024


//--------------------- .nv.shared._Z30optimized_sparse_matmul_kernelPKfPK9CSRMatrixPfiii --------------------------
	.section	.nv.shared._Z30optimized_sparse_matmul_kernelPKfPK9CSRMatrixPfiii,"aw",@nobits
	.sectionflags	@""
	.align	16
	.zero		1024


//--------------------- .nv.shared._Z35cooperative_sparse_attention_kernelPKfS0_S0_PfPKiiiii --------------------------
	.section	.nv.shared._Z35cooperative_sparse_attention_kernelPKfS0_S0_PfPKiiiii,"aw",@nobits
	.sectionflags	@""
	.align	16
	.zero		1024


//--------------------- .nv.shared._Z29block_sparse_attention_kernelPKfS0_S0_PfPK17BlockSparseLayoutiiii --------------------------
	.section	.nv.shared._Z29block_sparse_attention_kernelPKfS0_S0_PfPK17BlockSparseLayoutiiii,"aw",@nobits
	.sectionflags	@""
	.align	16
	.zero		1024


//--------------------- .nv.shared._Z15csr_spmm_kernelPK9CSRMatrixPKfPfii --------------------------
	.section	.nv.shared._Z15csr_spmm_kernelPK9CSRMatrixPKfPfii,"aw",@nobits
	.sectionflags	@""
	.align	16
	.zero		1024


//--------------------- .nv.shared._Z15csr_spmv_kernelPK9CSRMatrixPKfPfi --------------------------
	.section	.nv.shared._Z15csr_spmv_kernelPK9CSRMatrixPKfPfi,"aw",@nobits
	.sectionflags	@""
	.align	16
	.zero		1024


//--------------------- .nv.constant0._Z28topk_sparse_attention_kernelPKfPiS1_Pfiii --------------------------
	.section	.nv.constant0._Z28topk_sparse_attention_kernelPKfPiS1_Pfiii,"a",@progbits
	.sectionflags	@""
	.align	4
.nv.constant0._Z28topk_sparse_attention_kernelPKfPiS1_Pfiii:
	.zero		940


//--------------------- .nv.constant0._Z21sparse_softmax_kernelPKfPKiPfii --------------------------
	.section	.nv.constant0._Z21sparse_softmax_kernelPKfPKiPfii,"a",@progbits
	.sectionflags	@""
	.align	4
.nv.constant0._Z21sparse_softmax_kernelPKfPKiPfii:
	.zero		928


//--------------------- .nv.constant0._Z31create_sparse_attention_patternPKfPifii --------------------------
	.section	.nv.constant0._Z31create_sparse_attention_patternPKfPifii,"a",@progbits
	.sectionflags	@""
	.align	4
.nv.constant0._Z31create_sparse_attention_patternPKfPifii:
	.zero		924


//--------------------- .nv.constant0._Z30optimized_sparse_matmul_kernelPKfPK9CSRMatrixPfiii --------------------------
	.section	.nv.constant0._Z30optimized_sparse_matmul_kernelPKfPK9CSRMatrixPfiii,"a",@progbits
	.sectionflags	@""
	.align	4
.nv.constant0._Z30optimized_sparse_matmul_kernelPKfPK9CSRMatrixPfiii:
	.zero		932


//--------------------- .nv.constant0._Z35cooperative_sparse_attention_kernelPKfS0_S0_PfPKiiiii --------------------------
	.section	.nv.constant0._Z35cooperative_sparse_attention_kernelPKfS0_S0_PfPKiiiii,"a",@progbits
	.sectionflags	@""
	.align	4
.nv.constant0._Z35cooperative_sparse_attention_kernelPKfS0_S0_PfPKiiiii:
	.zero		952


//--------------------- .nv.constant0._Z29block_sparse_attention_kernelPKfS0_S0_PfPK17BlockSparseLayoutiiii --------------------------
	.section	.nv.constant0._Z29block_sparse_attention_kernelPKfS0_S0_PfPK17BlockSparseLayoutiiii,"a",@progbits
	.sectionflags	@""
	.align	4
.nv.constant0._Z29block_sparse_attention_kernelPKfS0_S0_PfPK17BlockSparseLayoutiiii:
	.zero		952


//--------------------- .nv.constant0._Z15csr_spmm_kernelPK9CSRMatrixPKfPfii --------------------------
	.section	.nv.constant0._Z15csr_spmm_kernelPK9CSRMatrixPKfPfii,"a",@progbits
	.sectionflags	@""
	.align	4
.nv.constant0._Z15csr_spmm_kernelPK9CSRMatrixPKfPfii:
	.zero		928


//--------------------- .nv.constant0._Z15csr_spmv_kernelPK9CSRMatrixPKfPfi --------------------------
	.section	.nv.constant0._Z15csr_spmv_kernelPK9CSRMatrixPKfPfi,"a",@progbits
	.sectionflags	@""
	.align	4
.nv.constant0._Z15csr_spmv_kernelPK9CSRMatrixPKfPfi:
	.zero		924


//--------------------- SYMBOLS --------------------------

	.type		.nv.reservedSmem.offset0,@object
	.size		.nv.reservedSmem.offset0,0x4
	.type		.nv.reservedSmem.cap,@object
	.size		.nv.reservedSmem.cap,0x4
